// auto-generated by cutlass_sweep.gemm — config: {"arch": "sm_100", "cluster_m": 2, "cluster_n": 1, "dtype": "tf32", "dtype_b": "tf32", "layout": "nt", "stages": 0, "tile_k": 64, "tile_m": 256, "tile_n": 256}
#include "cutlass/cutlass.h"
#include "cutlass/gemm/collective/collective_builder.hpp"
#include "cutlass/gemm/device/gemm_universal_adapter.h"
#include "cutlass/gemm/kernel/gemm_universal.hpp"
#include "cutlass/epilogue/collective/collective_builder.hpp"

using ElemA = cutlass::tfloat32_t;
using ElemB = cutlass::tfloat32_t;
using ElemCD = cutlass::tfloat32_t;
using Acc  = float;
using TileShape    = cute::Shape<cute::_256, cute::_256, cute::_64>;
using ClusterShape = cute::Shape<cute::_2, cute::_1, cute::_1>;

using CollectiveEpilogue = typename cutlass::epilogue::collective::CollectiveBuilder<
    cutlass::arch::Sm100, cutlass::arch::OpClassTensorOp,
    TileShape, ClusterShape,
    cutlass::epilogue::collective::EpilogueTileAuto,
    Acc, Acc,
    ElemCD, cutlass::layout::RowMajor, 128 / cutlass::sizeof_bits<ElemCD>::value,
    ElemCD, cutlass::layout::RowMajor, 128 / cutlass::sizeof_bits<ElemCD>::value,
    cutlass::epilogue::collective::EpilogueScheduleAuto
  >::CollectiveOp;

using CollectiveMainloop = typename cutlass::gemm::collective::CollectiveBuilder<
    cutlass::arch::Sm100, cutlass::arch::OpClassTensorOp,
    ElemA, cutlass::layout::RowMajor, 128 / cutlass::sizeof_bits<ElemA>::value,
    ElemB, cutlass::layout::ColumnMajor, 128 / cutlass::sizeof_bits<ElemB>::value,
    Acc,
    TileShape, ClusterShape,
    cutlass::gemm::collective::StageCountAutoCarveout<static_cast<int>(sizeof(typename CollectiveEpilogue::SharedStorage))>,
    cutlass::gemm::collective::KernelScheduleAuto
  >::CollectiveOp;

using GemmKernel = cutlass::gemm::kernel::GemmUniversal<
    cute::Shape<int,int,int,int>,
    CollectiveMainloop,
    CollectiveEpilogue
>;
using Gemm = cutlass::gemm::device::GemmUniversalAdapter<GemmKernel>;

// Force the device kernel symbol into the cubin without needing a host main.
auto* _anchor = &cutlass::device_kernel<GemmKernel>;


// ===== COMPILED SASS (sm_100a) =====

	.target	sm_100a

	.elftype	@"ET_EXEC"


//--------------------- .note.nv.tkinfo           --------------------------
	.section	.note.nv.tkinfo,"",@"SHT_NOTE"
	.sectionflags	@"SHF_NOTE_NV_TKINFO"
	.tkinfo
        /*0018*/ 	.word	0x00000002
        /*0030*/ 	.string	""
        /*0030*/ 	.string	"ptxas"
        /*0030*/ 	.string	"Cuda compilation tools, release 13.0, V13.0.88"
        /*0030*/ 	.string	"Build cuda_13.0.r13.0/compiler.36424714_0"
        /*0030*/ 	.string	"-arch sm_100a -m 64 "



//--------------------- .note.nv.cuinfo           --------------------------
	.section	.note.nv.cuinfo,"",@"SHT_NOTE"
	.sectionflags	@"SHF_NOTE_NV_CUINFO"
        /*0018*/ 	.short	0x0002
        /*001a*/ 	.short	0x0064
        /*001c*/ 	.short	0x0082
	.zero		2


//--------------------- .nv.info                  --------------------------
	.section	.nv.info,"",@"SHT_CUDA_INFO"
	.align	4


	//----- nvinfo : EIATTR_REGCOUNT
	.align		4
        /*0000*/ 	.byte	0x04, 0x2f
        /*0002*/ 	.short	(.L_19 - .L_18)
	.align		4
.L_18:
        /*0004*/ 	.word	index@(_ZN7cutlass13device_kernelINS_4gemm6kernel13GemmUniversalIN4cute5tupleIJiiiiEEENS1_10collective13CollectiveMmaINS1_35MainloopSm100TmaUmmaWarpSpecializedILi2ELi2ELi2ENS5_IJNS4_1CILi2EEENSA_ILi1EEESC_EEEEENS5_IJNSA_ILi256EEESF_NSA_ILi64EEEEEENS_10tfloat32_tENS5_IJlSC_lEEESI_SJ_NS4_8TiledMMAINS4_8MMA_AtomIJNS4_23SM100_MMA_TF32_2x1SM_SSISI_SI_fLi256ELi256ELNS4_4UMMA5MajorE0ELSO_0ELNSN_7ScaleInE0ELSP_0EEEEEENS4_6LayoutINS5_IJSC_SC_SC_EEENS5_IJNSA_ILi0EEESU_SU_EEEEENS5_IJNS4_10UnderscoreESX_SX_EEEEENS4_18SM100_TMA_2SM_LOADENS4_14ComposedLayoutINS4_7SwizzleILi3ELi4ELi3EEENS4_18smem_ptr_flag_bitsILi32EEENSS_INS5_IJNSA_ILi8EEENSA_ILi32EEEEEENS5_IJS17_SC_EEEEEEEvNS4_8identityES10_S1B_vS1C_EENS_8epilogue10collective18CollectiveEpilogueINS1E_23Sm100TmaWarpSpecializedILi4ELi2ELi32ELb1ELb0EEEJNS5_IJNSA_ILi128EEESF_SG_EEENS5_IJNSS_IS1J_SC_EENSS_IS17_SC_EEEEESI_SJ_SI_SJ_NS1E_6fusion15FusionCallbacksIS1I_NS1O_17LinearCombinationISI_fSI_fLNS_15FloatRoundStyleE2EEES1K_S1N_JEEENS4_5SM1004TMEM4LOAD26SM100_TMEM_LOAD_32dp32b32xENS4_13SM90_TMA_LOADES1B_NS4_39AutoVectorizingCopyWithAssumedAlignmentILi128EEENS4_14SM90_TMA_STOREES1B_S20_S20_EEEvvEEEEvNT_6ParamsE)
        /*0008*/ 	.word	0x0000008b


	//----- nvinfo : EIATTR_FRAME_SIZE
	.align		4
.L_19:
        /*000c*/ 	.byte	0x04, 0x11
        /*000e*/ 	.short	(.L_21 - .L_20)
	.align		4
.L_20:
        /*0010*/ 	.word	index@($__internal_2_$__cuda_sm10x_tcgen05_guardrail_trap_unallocated_columns_being_dealloced)
        /*0014*/ 	.word	0x00000000


	//----- nvinfo : EIATTR_FRAME_SIZE
	.align		4
.L_21:
        /*0018*/ 	.byte	0x04, 0x11
        /*001a*/ 	.short	(.L_23 - .L_22)
	.align		4
.L_22:
        /*001c*/ 	.word	index@($__internal_1_$__cuda_sm10x_tcgen05_guardrail_trap_phase_invalid_during_alloc)
        /*0020*/ 	.word	0x00000000


	//----- nvinfo : EIATTR_FRAME_SIZE
	.align		4
.L_23:
        /*0024*/ 	.byte	0x04, 0x11
        /*0026*/ 	.short	(.L_25 - .L_24)
	.align		4
.L_24:
        /*0028*/ 	.word	index@($__internal_0_$__cuda_sm10x_tcgen05_guardrail_trap_col_being_dealloced_not_returned_by_alloc)
        /*002c*/ 	.word	0x00000000


	//----- nvinfo : EIATTR_FRAME_SIZE
	.align		4
.L_25:
        /*0030*/ 	.byte	0x04, 0x11
        /*0032*/ 	.short	(.L_27 - .L_26)
	.align		4
.L_26:
        /*0034*/ 	.word	index@(_ZN7cutlass13device_kernelINS_4gemm6kernel13GemmUniversalIN4cute5tupleIJiiiiEEENS1_10collective13CollectiveMmaINS1_35MainloopSm100TmaUmmaWarpSpecializedILi2ELi2ELi2ENS5_IJNS4_1CILi2EEENSA_ILi1EEESC_EEEEENS5_IJNSA_ILi256EEESF_NSA_ILi64EEEEEENS_10tfloat32_tENS5_IJlSC_lEEESI_SJ_NS4_8TiledMMAINS4_8MMA_AtomIJNS4_23SM100_MMA_TF32_2x1SM_SSISI_SI_fLi256ELi256ELNS4_4UMMA5MajorE0ELSO_0ELNSN_7ScaleInE0ELSP_0EEEEEENS4_6LayoutINS5_IJSC_SC_SC_EEENS5_IJNSA_ILi0EEESU_SU_EEEEENS5_IJNS4_10UnderscoreESX_SX_EEEEENS4_18SM100_TMA_2SM_LOADENS4_14ComposedLayoutINS4_7SwizzleILi3ELi4ELi3EEENS4_18smem_ptr_flag_bitsILi32EEENSS_INS5_IJNSA_ILi8EEENSA_ILi32EEEEEENS5_IJS17_SC_EEEEEEEvNS4_8identityES10_S1B_vS1C_EENS_8epilogue10collective18CollectiveEpilogueINS1E_23Sm100TmaWarpSpecializedILi4ELi2ELi32ELb1ELb0EEEJNS5_IJNSA_ILi128EEESF_SG_EEENS5_IJNSS_IS1J_SC_EENSS_IS17_SC_EEEEESI_SJ_SI_SJ_NS1E_6fusion15FusionCallbacksIS1I_NS1O_17LinearCombinationISI_fSI_fLNS_15FloatRoundStyleE2EEES1K_S1N_JEEENS4_5SM1004TMEM4LOAD26SM100_TMEM_LOAD_32dp32b32xENS4_13SM90_TMA_LOADES1B_NS4_39AutoVectorizingCopyWithAssumedAlignmentILi128EEENS4_14SM90_TMA_STOREES1B_S20_S20_EEEvvEEEEvNT_6ParamsE)
        /*0038*/ 	.word	0x00000000


	//----- nvinfo : EIATTR_MIN_STACK_SIZE
	.align		4
.L_27:
        /*003c*/ 	.byte	0x04, 0x12
        /*003e*/ 	.short	(.L_29 - .L_28)
	.align		4
.L_28:
        /*0040*/ 	.word	index@(_ZN7cutlass13device_kernelINS_4gemm6kernel13GemmUniversalIN4cute5tupleIJiiiiEEENS1_10collective13CollectiveMmaINS1_35MainloopSm100TmaUmmaWarpSpecializedILi2ELi2ELi2ENS5_IJNS4_1CILi2EEENSA_ILi1EEESC_EEEEENS5_IJNSA_ILi256EEESF_NSA_ILi64EEEEEENS_10tfloat32_tENS5_IJlSC_lEEESI_SJ_NS4_8TiledMMAINS4_8MMA_AtomIJNS4_23SM100_MMA_TF32_2x1SM_SSISI_SI_fLi256ELi256ELNS4_4UMMA5MajorE0ELSO_0ELNSN_7ScaleInE0ELSP_0EEEEEENS4_6LayoutINS5_IJSC_SC_SC_EEENS5_IJNSA_ILi0EEESU_SU_EEEEENS5_IJNS4_10UnderscoreESX_SX_EEEEENS4_18SM100_TMA_2SM_LOADENS4_14ComposedLayoutINS4_7SwizzleILi3ELi4ELi3EEENS4_18smem_ptr_flag_bitsILi32EEENSS_INS5_IJNSA_ILi8EEENSA_ILi32EEEEEENS5_IJS17_SC_EEEEEEEvNS4_8identityES10_S1B_vS1C_EENS_8epilogue10collective18CollectiveEpilogueINS1E_23Sm100TmaWarpSpecializedILi4ELi2ELi32ELb1ELb0EEEJNS5_IJNSA_ILi128EEESF_SG_EEENS5_IJNSS_IS1J_SC_EENSS_IS17_SC_EEEEESI_SJ_SI_SJ_NS1E_6fusion15FusionCallbacksIS1I_NS1O_17LinearCombinationISI_fSI_fLNS_15FloatRoundStyleE2EEES1K_S1N_JEEENS4_5SM1004TMEM4LOAD26SM100_TMEM_LOAD_32dp32b32xENS4_13SM90_TMA_LOADES1B_NS4_39AutoVectorizingCopyWithAssumedAlignmentILi128EEENS4_14SM90_TMA_STOREES1B_S20_S20_EEEvvEEEEvNT_6ParamsE)
        /*0044*/ 	.word	0x00000000
.L_29:


//--------------------- .nv.compat                --------------------------
	.section	.nv.compat,"",@"SHT_CUDA_COMPAT_INFO"
	.align	4
        /*0000*/ 	.byte	0x02, 0x09, 0x01, 0x00, 0x02, 0x02, 0x02, 0x00, 0x02, 0x05, 0x05, 0x00, 0x03, 0x07, 0x01, 0x01
        /*0010*/ 	.byte	0x02, 0x03, 0x01, 0x00, 0x02, 0x06, 0x01, 0x00, 0x04, 0x0b, 0x08, 0x00, 0x09, 0x00, 0x00, 0x00
        /*0020*/ 	.byte	0x00, 0x00, 0x00, 0x00


//--------------------- .nv.info._ZN7cutlass13device_kernelINS_4gemm6kernel13GemmUniversalIN4cute5tupleIJiiiiEEENS1_10collective13CollectiveMmaINS1_35MainloopSm100TmaUmmaWarpSpecializedILi2ELi2ELi2ENS5_IJNS4_1CILi2EEENSA_ILi1EEESC_EEEEENS5_IJNSA_ILi256EEESF_NSA_ILi64EEEEEENS_10tfloat32_tENS5_IJlSC_lEEESI_SJ_NS4_8TiledMMAINS4_8MMA_AtomIJNS4_23SM100_MMA_TF32_2x1SM_SSISI_SI_fLi256ELi256ELNS4_4UMMA5MajorE0ELSO_0ELNSN_7ScaleInE0ELSP_0EEEEEENS4_6LayoutINS5_IJSC_SC_SC_EEENS5_IJNSA_ILi0EEESU_SU_EEEEENS5_IJNS4_10UnderscoreESX_SX_EEEEENS4_18SM100_TMA_2SM_LOADENS4_14ComposedLayoutINS4_7SwizzleILi3ELi4ELi3EEENS4_18smem_ptr_flag_bitsILi32EEENSS_INS5_IJNSA_ILi8EEENSA_ILi32EEEEEENS5_IJS17_SC_EEEEEEEvNS4_8identityES10_S1B_vS1C_EENS_8epilogue10collective18CollectiveEpilogueINS1E_23Sm100TmaWarpSpecializedILi4ELi2ELi32ELb1ELb0EEEJNS5_IJNSA_ILi128EEESF_SG_EEENS5_IJNSS_IS1J_SC_EENSS_IS17_SC_EEEEESI_SJ_SI_SJ_NS1E_6fusion15FusionCallbacksIS1I_NS1O_17LinearCombinationISI_fSI_fLNS_15FloatRoundStyleE2EEES1K_S1N_JEEENS4_5SM1004TMEM4LOAD26SM100_TMEM_LOAD_32dp32b32xENS4_13SM90_TMA_LOADES1B_NS4_39AutoVectorizingCopyWithAssumedAlignmentILi128EEENS4_14SM90_TMA_STOREES1B_S20_S20_EEEvvEEEEvNT_6ParamsE --------------------------
	.section	.nv.info._ZN7cutlass13device_kernelINS_4gemm6kernel13GemmUniversalIN4cute5tupleIJiiiiEEENS1_10collective13CollectiveMmaINS1_35MainloopSm100TmaUmmaWarpSpecializedILi2ELi2ELi2ENS5_IJNS4_1CILi2EEENSA_ILi1EEESC_EEEEENS5_IJNSA_ILi256EEESF_NSA_ILi64EEEEEENS_10tfloat32_tENS5_IJlSC_lEEESI_SJ_NS4_8TiledMMAINS4_8MMA_AtomIJNS4_23SM100_MMA_TF32_2x1SM_SSISI_SI_fLi256ELi256ELNS4_4UMMA5MajorE0ELSO_0ELNSN_7ScaleInE0ELSP_0EEEEEENS4_6LayoutINS5_IJSC_SC_SC_EEENS5_IJNSA_ILi0EEESU_SU_EEEEENS5_IJNS4_10UnderscoreESX_SX_EEEEENS4_18SM100_TMA_2SM_LOADENS4_14ComposedLayoutINS4_7SwizzleILi3ELi4ELi3EEENS4_18smem_ptr_flag_bitsILi32EEENSS_INS5_IJNSA_ILi8EEENSA_ILi32EEEEEENS5_IJS17_SC_EEEEEEEvNS4_8identityES10_S1B_vS1C_EENS_8epilogue10collective18CollectiveEpilogueINS1E_23Sm100TmaWarpSpecializedILi4ELi2ELi32ELb1ELb0EEEJNS5_IJNSA_ILi128EEESF_SG_EEENS5_IJNSS_IS1J_SC_EENSS_IS17_SC_EEEEESI_SJ_SI_SJ_NS1E_6fusion15FusionCallbacksIS1I_NS1O_17LinearCombinationISI_fSI_fLNS_15FloatRoundStyleE2EEES1K_S1N_JEEENS4_5SM1004TMEM4LOAD26SM100_TMEM_LOAD_32dp32b32xENS4_13SM90_TMA_LOADES1B_NS4_39AutoVectorizingCopyWithAssumedAlignmentILi128EEENS4_14SM90_TMA_STOREES1B_S20_S20_EEEvvEEEEvNT_6ParamsE,"",@"SHT_CUDA_INFO"
	.sectionflags	@""
	.align	4


	//----- nvinfo : EIATTR_CUDA_API_VERSION
	.align		4
        /*0000*/ 	.byte	0x04, 0x37
        /*0002*/ 	.short	(.L_31 - .L_30)
.L_30:
        /*0004*/ 	.word	0x00000082


	//----- nvinfo : EIATTR_KPARAM_INFO
	.align		4
.L_31:
        /*0008*/ 	.byte	0x04, 0x17
        /*000a*/ 	.short	(.L_33 - .L_32)
.L_32:
        /*000c*/ 	.word	0x00000000
        /*0010*/ 	.short	0x0000
        /*0012*/ 	.short	0x0000
        /*0014*/ 	.byte	0x00, 0xf0, 0x01, 0x20


	//----- nvinfo : EIATTR_AT_ENTRY_FRAGMENTS
	.align		4
.L_33:
        /*0018*/ 	.byte	0x04, 0x4f
        /*001a*/ 	.short	(.L_35 - .L_34)


	//   ....[0]....
.L_34:
        /*001c*/ 	.word	0x00000007


	//----- nvinfo : EIATTR_RESERVED_SMEM_USED
	.align		4
.L_35:
        /*0020*/ 	.byte	0x01, 0x41
	.zero		2


	//----- nvinfo : EIATTR_SPARSE_MMA_MASK
	.align		4
        /*0024*/ 	.byte	0x03, 0x50
        /*0026*/ 	.short	0x0000


	//----- nvinfo : EIATTR_TCGEN05_2CTA_USED
	.align		4
        /*0028*/ 	.byte	0x01, 0x52
	.zero		2


	//----- nvinfo : EIATTR_MAXREG_COUNT
	.align		4
        /*002c*/ 	.byte	0x03, 0x1b
        /*002e*/ 	.short	0x00ff


	//----- nvinfo : EIATTR_NUM_BARRIERS
	.align		4
        /*0030*/ 	.byte	0x02, 0x4c
        /*0032*/ 	.byte	0x07
	.zero		1


	//----- nvinfo : EIATTR_EXTERNS
	.align		4
        /*0034*/ 	.byte	0x04, 0x0f
        /*0036*/ 	.short	(.L_37 - .L_36)


	//   ....[0]....
	.align		4
.L_36:
        /*0038*/ 	.word	index@(__assertfail)


	//----- nvinfo : EIATTR_MERCURY_ISA_VERSION
	.align		4
.L_37:
        /*003c*/ 	.byte	0x03, 0x5f
        /*003e*/ 	.short	0x0101


	//----- nvinfo : EIATTR_INT_WARP_WIDE_INSTR_OFFSETS
	.align		4
        /*0040*/ 	.byte	0x04, 0x31
        /*0042*/ 	.short	(.L_39 - .L_38)


	//   ....[0]....
.L_38:
        /*0044*/ 	.word	0x00000c90


	//   ....[1]....
        /*0048*/ 	.word	0x00000d30


	//   ....[2]....
        /*004c*/ 	.word	0x000021c0


	//   ....[3]....
        /*0050*/ 	.word	0x00004020


	//   ....[4]....
        /*0054*/ 	.word	0x00004040


	//   ....[5]....
        /*0058*/ 	.word	0x00004070


	//   ....[6]....
        /*005c*/ 	.word	0x000049a0


	//   ....[7]....
        /*0060*/ 	.word	0x00004a10


	//   ....[8]....
        /*0064*/ 	.word	0x00004b00


	//   ....[9]....
        /*0068*/ 	.word	0x00004b80


	//   ....[10]....
        /*006c*/ 	.word	0x00004c70


	//   ....[11]....
        /*0070*/ 	.word	0x00004cf0


	//   ....[12]....
        /*0074*/ 	.word	0x00004df0


	//   ....[13]....
        /*0078*/ 	.word	0x00004e80


	//   ....[14]....
        /*007c*/ 	.word	0x00004f80


	//   ....[15]....
        /*0080*/ 	.word	0x00005060


	//   ....[16]....
        /*0084*/ 	.word	0x00005100


	//   ....[17]....
        /*0088*/ 	.word	0x000051f0


	//   ....[18]....
        /*008c*/ 	.word	0x00005290


	//   ....[19]....
        /*0090*/ 	.word	0x000053a0


	//   ....[20]....
        /*0094*/ 	.word	0x00005500


	//   ....[21]....
        /*0098*/ 	.word	0x00005650


	//----- nvinfo : EIATTR_COOP_GROUP_MASK_REGIDS
	.align		4
.L_39:
        /*009c*/ 	.byte	0x04, 0x29
        /*009e*/ 	.short	(.L_41 - .L_40)


	//   ....[0]....
.L_40:
        /*00a0*/ 	.word	0xffffffff


	//   ....[1]....
        /*00a4*/ 	.word	0xffffffff


	//   ....[2]....
        /*00a8*/ 	.word	0xffffffff


	//   ....[3]....
        /*00ac*/ 	.word	0xffffffff


	//   ....[4]....
        /*00b0*/ 	.word	0xffffffff


	//   ....[5]....
        /*00b4*/ 	.word	0xffffffff


	//   ....[6]....
        /*00b8*/ 	.word	0xffffffff


	//   ....[7]....
        /*00bc*/ 	.word	0xffffffff


	//   ....[8]....
        /*00c0*/ 	.word	0xffffffff


	//   ....[9]....
        /*00c4*/ 	.word	0xffffffff


	//   ....[10]....
        /*00c8*/ 	.word	0xffffffff


	//   ....[11]....
        /*00cc*/ 	.word	0xffffffff


	//   ....[12]....
        /*00d0*/ 	.word	0xffffffff


	//   ....[13]....
        /*00d4*/ 	.word	0xffffffff


	//----- nvinfo : EIATTR_COOP_GROUP_INSTR_OFFSETS
	.align		4
.L_41:
        /*00d8*/ 	.byte	0x04, 0x28
        /*00da*/ 	.short	(.L_43 - .L_42)


	//   ....[0]....
.L_42:
        /*00dc*/ 	.word	0x000000c0


	//   ....[1]....
        /*00e0*/ 	.word	0x00000500


	//   ....[2]....
        /*00e4*/ 	.word	0x00000640


	//   ....[3]....
        /*00e8*/ 	.word	0x000007d0


	//   ....[4]....
        /*00ec*/ 	.word	0x000008c0


	//   ....[5]....
        /*00f0*/ 	.word	0x00000a20


	//   ....[6]....
        /*00f4*/ 	.word	0x00000b70


	//   ....[7]....
        /*00f8*/ 	.word	0x00000db0


	//   ....[8]....
        /*00fc*/ 	.word	0x000020a0


	//   ....[9]....
        /*0100*/ 	.word	0x00002d60


	//   ....[10]....
        /*0104*/ 	.word	0x00003230


	//   ....[11]....
        /*0108*/ 	.word	0x00003260


	//   ....[12]....
        /*010c*/ 	.word	0x00003f20


	//   ....[13]....
        /*0110*/ 	.word	0x00004130


	//----- nvinfo : EIATTR_VRC_CTA_INIT_COUNT
	.align		4
.L_43:
        /*0114*/ 	.byte	0x02, 0x4a
        /*0116*/ 	.byte	0x80
	.zero		1


	//----- nvinfo : EIATTR_SYSCALL_OFFSETS
	.align		4
        /*0118*/ 	.byte	0x04, 0x46
        /*011a*/ 	.short	(.L_45 - .L_44)


	//   ....[0]....
.L_44:
        /*011c*/ 	.word	0x000060f0


	//   ....[1]....
        /*0120*/ 	.word	0x000061e0


	//   ....[2]....
        /*0124*/ 	.word	0x00006b50


	//   ....[3]....
        /*0128*/ 	.word	0x000079a0


	//   ....[4]....
        /*012c*/ 	.word	0x000087c0


	//   ....[5]....
        /*0130*/ 	.word	0x00009610


	//   ....[6]....
        /*0134*/ 	.word	0x0000a470


	//   ....[7]....
        /*0138*/ 	.word	0x0000b300


	//   ....[8]....
        /*013c*/ 	.word	0x0000c160


	//   ....[9]....
        /*0140*/ 	.word	0x0000cf70


	//----- nvinfo : EIATTR_MBARRIER_INSTR_OFFSETS
	.align		4
.L_45:
        /*0144*/ 	.byte	0x04, 0x39
        /*0146*/ 	.short	(.L_47 - .L_46)


	//   ....[0]....
.L_46:
        /*0148*/ 	.word	0x000005f0
        /*014c*/ 	.word	0x000000ff
        /*0150*/ 	.word	0x00000000
        /*0154*/ 	.short	0x0100
        /*0156*/ 	.byte	0x08
	.zero		1


	//   ....[1]....
        /*0158*/ 	.word	0x00000600
        /*015c*/ 	.word	0x000000ff
        /*0160*/ 	.word	0x00000010
        /*0164*/ 	.short	0x0100
        /*0166*/ 	.byte	0x08
	.zero		1


	//   ....[2]....
        /*0168*/ 	.word	0x00000610
        /*016c*/ 	.word	0x000000ff
        /*0170*/ 	.word	0x00000008
        /*0174*/ 	.short	0x0100
        /*0176*/ 	.byte	0x08
	.zero		1


	//   ....[3]....
        /*0178*/ 	.word	0x00000620
        /*017c*/ 	.word	0x000000ff
        /*0180*/ 	.word	0x00000018
        /*0184*/ 	.short	0x0100
        /*0186*/ 	.byte	0x08
	.zero		1


	//   ....[4]....
        /*0188*/ 	.word	0x00000740
        /*018c*/ 	.word	0x000000ff
        /*0190*/ 	.word	0x00000020
        /*0194*/ 	.short	0x0100
        /*0196*/ 	.byte	0x09
	.zero		1


	//   ....[5]....
        /*0198*/ 	.word	0x00000750
        /*019c*/ 	.word	0x000000ff
        /*01a0*/ 	.word	0x00000040
        /*01a4*/ 	.short	0x0100
        /*01a6*/ 	.byte	0x09
	.zero		1


	//   ....[6]....
        /*01a8*/ 	.word	0x00000760
        /*01ac*/ 	.word	0x000000ff
        /*01b0*/ 	.word	0x00000028
        /*01b4*/ 	.short	0x0100
        /*01b6*/ 	.byte	0x09
	.zero		1


	//   ....[7]....
        /*01b8*/ 	.word	0x00000770
        /*01bc*/ 	.word	0x000000ff
        /*01c0*/ 	.word	0x00000048
        /*01c4*/ 	.short	0x0100
        /*01c6*/ 	.byte	0x09
	.zero		1


	//   ....[8]....
        /*01c8*/ 	.word	0x00000780
        /*01cc*/ 	.word	0x000000ff
        /*01d0*/ 	.word	0x00000030
        /*01d4*/ 	.short	0x0100
        /*01d6*/ 	.byte	0x09
	.zero		1


	//   ....[9]....
        /*01d8*/ 	.word	0x00000790
        /*01dc*/ 	.word	0x000000ff
        /*01e0*/ 	.word	0x00000050
        /*01e4*/ 	.short	0x0100
        /*01e6*/ 	.byte	0x09
	.zero		1


	//   ....[10]....
        /*01e8*/ 	.word	0x000007a0
        /*01ec*/ 	.word	0x000000ff
        /*01f0*/ 	.word	0x00000038
        /*01f4*/ 	.short	0x0100
        /*01f6*/ 	.byte	0x09
	.zero		1


	//   ....[11]....
        /*01f8*/ 	.word	0x000007b0
        /*01fc*/ 	.word	0x000000ff
        /*0200*/ 	.word	0x00000058
        /*0204*/ 	.short	0x0100
        /*0206*/ 	.byte	0x09
	.zero		1


	//   ....[12]....
        /*0208*/ 	.word	0x00000890
        /*020c*/ 	.word	0x000000ff
        /*0210*/ 	.word	0x00000060
        /*0214*/ 	.short	0x0100
        /*0216*/ 	.byte	0x08
	.zero		1


	//   ....[13]....
        /*0218*/ 	.word	0x000008a0
        /*021c*/ 	.word	0x000000ff
        /*0220*/ 	.word	0x00000068
        /*0224*/ 	.short	0x0100
        /*0226*/ 	.byte	0x08
	.zero		1


	//   ....[14]....
        /*0228*/ 	.word	0x000009d0
        /*022c*/ 	.word	0x000000ff
        /*0230*/ 	.word	0x00000070
        /*0234*/ 	.short	0x0100
        /*0236*/ 	.byte	0x08
	.zero		1


	//   ....[15]....
        /*0238*/ 	.word	0x000009e0
        /*023c*/ 	.word	0x000000ff
        /*0240*/ 	.word	0x00000080
        /*0244*/ 	.short	0x0100
        /*0246*/ 	.byte	0x08
	.zero		1


	//   ....[16]....
        /*0248*/ 	.word	0x000009f0
        /*024c*/ 	.word	0x000000ff
        /*0250*/ 	.word	0x00000078
        /*0254*/ 	.short	0x0100
        /*0256*/ 	.byte	0x08
	.zero		1


	//   ....[17]....
        /*0258*/ 	.word	0x00000a00
        /*025c*/ 	.word	0x000000ff
        /*0260*/ 	.word	0x00000088
        /*0264*/ 	.short	0x0100
        /*0266*/ 	.byte	0x08
	.zero		1


	//   ....[18]....
        /*0268*/ 	.word	0x00000b20
        /*026c*/ 	.word	0x000000ff
        /*0270*/ 	.word	0x00000090
        /*0274*/ 	.short	0x0100
        /*0276*/ 	.byte	0x09
	.zero		1


	//   ....[19]....
        /*0278*/ 	.word	0x00000b30
        /*027c*/ 	.word	0x000000ff
        /*0280*/ 	.word	0x000000a0
        /*0284*/ 	.short	0x0100
        /*0286*/ 	.byte	0x09
	.zero		1


	//   ....[20]....
        /*0288*/ 	.word	0x00000b40
        /*028c*/ 	.word	0x000000ff
        /*0290*/ 	.word	0x00000098
        /*0294*/ 	.short	0x0100
        /*0296*/ 	.byte	0x09
	.zero		1


	//   ....[21]....
        /*0298*/ 	.word	0x00000b50
        /*029c*/ 	.word	0x000000ff
        /*02a0*/ 	.word	0x000000a8
        /*02a4*/ 	.short	0x0100
        /*02a6*/ 	.byte	0x09
	.zero		1


	//   ....[22]....
        /*02a8*/ 	.word	0x00000c40
        /*02ac*/ 	.word	0x000000ff
        /*02b0*/ 	.word	0x000000b0
        /*02b4*/ 	.short	0x0100
        /*02b6*/ 	.byte	0x08
	.zero		1


	//   ....[23]....
        /*02b8*/ 	.word	0x00000c50
        /*02bc*/ 	.word	0x000000ff
        /*02c0*/ 	.word	0x000000c0
        /*02c4*/ 	.short	0x0100
        /*02c6*/ 	.byte	0x08
	.zero		1


	//   ....[24]....
        /*02c8*/ 	.word	0x00000c60
        /*02cc*/ 	.word	0x000000ff
        /*02d0*/ 	.word	0x000000b8
        /*02d4*/ 	.short	0x0100
        /*02d6*/ 	.byte	0x08
	.zero		1


	//   ....[25]....
        /*02d8*/ 	.word	0x00000c70
        /*02dc*/ 	.word	0x000000ff
        /*02e0*/ 	.word	0x000000c8
        /*02e4*/ 	.short	0x0100
        /*02e6*/ 	.byte	0x08
	.zero		1


	//   ....[26]....
        /*02e8*/ 	.word	0x00000d60
        /*02ec*/ 	.word	0x000000ff
        /*02f0*/ 	.word	0x000000d0
        /*02f4*/ 	.short	0x0100
        /*02f6*/ 	.byte	0x07
	.zero		1


	//   ....[27]....
        /*02f8*/ 	.word	0x00001770
        /*02fc*/ 	.word	0x00000003
        /*0300*/ 	.word	0x000000c0
        /*0304*/ 	.short	0x010a
        /*0306*/ 	.byte	0xff
	.zero		1


	//   ....[28]....
        /*0308*/ 	.word	0x000017a0
        /*030c*/ 	.word	0x00000003
        /*0310*/ 	.word	0x000000b0
        /*0314*/ 	.short	0x0101
        /*0316*/ 	.byte	0xff
	.zero		1


	//   ....[29]....
        /*0318*/ 	.word	0x000018a0
        /*031c*/ 	.word	0x000000ff
        /*0320*/ 	.word	0x00000010
        /*0324*/ 	.short	0x010a
        /*0326*/ 	.byte	0x08
	.zero		1


	//   ....[30]....
        /*0328*/ 	.word	0x00001960
        /*032c*/ 	.word	0x000000ff
        /*0330*/ 	.word	0x00000010
        /*0334*/ 	.short	0x010a
        /*0336*/ 	.byte	0x21
	.zero		1


	//   ....[31]....
        /*0338*/ 	.word	0x00001b10
        /*033c*/ 	.word	0x000000ff
        /*0340*/ 	.word	0x00000010
        /*0344*/ 	.short	0x010a
        /*0346*/ 	.byte	0x08
	.zero		1


	//   ....[32]....
        /*0348*/ 	.word	0x00001cc0
        /*034c*/ 	.word	0x000000ff
        /*0350*/ 	.word	0x00000068
        /*0354*/ 	.short	0x0101
        /*0356*/ 	.byte	0x06
	.zero		1


	//   ....[33]....
        /*0358*/ 	.word	0x00001ce0
        /*035c*/ 	.word	0x000000ff
        /*0360*/ 	.word	0x00000010
        /*0364*/ 	.short	0x010a
        /*0366*/ 	.byte	0x08
	.zero		1


	//   ....[34]....
        /*0368*/ 	.word	0x00001d60
        /*036c*/ 	.word	0x000000ff
        /*0370*/ 	.word	0x00000010
        /*0374*/ 	.short	0x010a
        /*0376*/ 	.byte	0x21
	.zero		1


	//   ....[35]....
        /*0378*/ 	.word	0x00001ef0
        /*037c*/ 	.word	0x000000ff
        /*0380*/ 	.word	0x00000010
        /*0384*/ 	.short	0x010a
        /*0386*/ 	.byte	0x08
	.zero		1


	//   ....[36]....
        /*0388*/ 	.word	0x000020d0
        /*038c*/ 	.word	0x00000002
        /*0390*/ 	.word	0x00000070
        /*0394*/ 	.short	0x010a
        /*0396*/ 	.byte	0xff
	.zero		1


	//   ....[37]....
        /*0398*/ 	.word	0x00002190
        /*039c*/ 	.word	0x00000002
        /*03a0*/ 	.word	0x00000000
        /*03a4*/ 	.short	0x0101
        /*03a6*/ 	.byte	0xff
	.zero		1


	//   ....[38]....
        /*03a8*/ 	.word	0x000026f0
        /*03ac*/ 	.word	0x000000ff
        /*03b0*/ 	.word	0x00000000
        /*03b4*/ 	.short	0x010a
        /*03b6*/ 	.byte	0x04
	.zero		1


	//   ....[39]....
        /*03b8*/ 	.word	0x00002790
        /*03bc*/ 	.word	0x00000000
        /*03c0*/ 	.word	0x00000000
        /*03c4*/ 	.short	0x010a
        /*03c6*/ 	.byte	0xff
	.zero		1


	//   ....[40]....
        /*03c8*/ 	.word	0x000028c0
        /*03cc*/ 	.word	0x00000000
        /*03d0*/ 	.word	0x000000b0
        /*03d4*/ 	.short	0x010a
        /*03d6*/ 	.byte	0xff
	.zero		1


	//   ....[41]....
        /*03d8*/ 	.word	0x00002930
        /*03dc*/ 	.word	0x00000004
        /*03e0*/ 	.word	0x00000000
        /*03e4*/ 	.short	0x0101
        /*03e6*/ 	.byte	0xff
	.zero		1


	//   ....[42]....
        /*03e8*/ 	.word	0x00002950
        /*03ec*/ 	.word	0x000000ff
        /*03f0*/ 	.word	0x00000080
        /*03f4*/ 	.short	0x010a
        /*03f6*/ 	.byte	0x05
	.zero		1


	//   ....[43]....
        /*03f8*/ 	.word	0x00002a70
        /*03fc*/ 	.word	0x00000000
        /*0400*/ 	.word	0x00000070
        /*0404*/ 	.short	0x010a
        /*0406*/ 	.byte	0xff
	.zero		1


	//   ....[44]....
        /*0408*/ 	.word	0x00002b70
        /*040c*/ 	.word	0x00000000
        /*0410*/ 	.word	0x00000000
        /*0414*/ 	.short	0x0101
        /*0416*/ 	.byte	0xff
	.zero		1


	//   ....[45]....
        /*0418*/ 	.word	0x00002c00
        /*041c*/ 	.word	0x000000ff
        /*0420*/ 	.word	0x00000080
        /*0424*/ 	.short	0x0106
        /*0426*/ 	.byte	0x05
	.zero		1


	//   ....[46]....
        /*0428*/ 	.word	0x00002c20
        /*042c*/ 	.word	0x000000ff
        /*0430*/ 	.word	0x00000080
        /*0434*/ 	.short	0x010a
        /*0436*/ 	.byte	0x05
	.zero		1


	//   ....[47]....
        /*0438*/ 	.word	0x00002cb0
        /*043c*/ 	.word	0x000000ff
        /*0440*/ 	.word	0x00000080
        /*0444*/ 	.short	0x0106
        /*0446*/ 	.byte	0x04
	.zero		1


	//   ....[48]....
        /*0448*/ 	.word	0x00002cf0
        /*044c*/ 	.word	0x00000000
        /*0450*/ 	.word	0x00000080
        /*0454*/ 	.short	0x010a
        /*0456*/ 	.byte	0xff
	.zero		1


	//   ....[49]....
        /*0458*/ 	.word	0x00002f30
        /*045c*/ 	.word	0x000000ff
        /*0460*/ 	.word	0x00000008
        /*0464*/ 	.short	0x010a
        /*0466*/ 	.byte	0x06
	.zero		1


	//   ....[50]....
        /*0468*/ 	.word	0x00002f50
        /*046c*/ 	.word	0x000000ff
        /*0470*/ 	.word	0x00000008
        /*0474*/ 	.short	0x010a
        /*0476*/ 	.byte	0x06
	.zero		1


	//   ....[51]....
        /*0478*/ 	.word	0x000030e0
        /*047c*/ 	.word	0x000000ff
        /*0480*/ 	.word	0x00000008
        /*0484*/ 	.short	0x010a
        /*0486*/ 	.byte	0x06
	.zero		1


	//   ....[52]....
        /*0488*/ 	.word	0x00003100
        /*048c*/ 	.word	0x000000ff
        /*0490*/ 	.word	0x00000008
        /*0494*/ 	.short	0x010a
        /*0496*/ 	.byte	0x06
	.zero		1


	//   ....[53]....
        /*0498*/ 	.word	0x000031c0
        /*049c*/ 	.word	0x000000ff
        /*04a0*/ 	.word	0x00000000
        /*04a4*/ 	.short	0x0101
        /*04a6*/ 	.byte	0x07
	.zero		1


	//   ....[54]....
        /*04a8*/ 	.word	0x00003580
        /*04ac*/ 	.word	0x00000000
        /*04b0*/ 	.word	0x00000070
        /*04b4*/ 	.short	0x010a
        /*04b6*/ 	.byte	0xff
	.zero		1


	//   ....[55]....
        /*04b8*/ 	.word	0x00003640
        /*04bc*/ 	.word	0x00000000
        /*04c0*/ 	.word	0x00000000
        /*04c4*/ 	.short	0x0101
        /*04c6*/ 	.byte	0xff
	.zero		1


	//   ....[56]....
        /*04c8*/ 	.word	0x000036f0
        /*04cc*/ 	.word	0x000000ff
        /*04d0*/ 	.word	0x00000000
        /*04d4*/ 	.short	0x010a
        /*04d6*/ 	.byte	0x09
	.zero		1


	//   ....[57]....
        /*04d8*/ 	.word	0x00003710
        /*04dc*/ 	.word	0x000000ff
        /*04e0*/ 	.word	0x000000a0
        /*04e4*/ 	.short	0x010a
        /*04e6*/ 	.byte	0x08
	.zero		1


	//   ....[58]....
        /*04e8*/ 	.word	0x000037c0
        /*04ec*/ 	.word	0x000000ff
        /*04f0*/ 	.word	0x00000000
        /*04f4*/ 	.short	0x010a
        /*04f6*/ 	.byte	0x0e
	.zero		1


	//   ....[59]....
        /*04f8*/ 	.word	0x000038f0
        /*04fc*/ 	.word	0x000000ff
        /*0500*/ 	.word	0x00000000
        /*0504*/ 	.short	0x010a
        /*0506*/ 	.byte	0x26
	.zero		1


	//   ....[60]....
        /*0508*/ 	.word	0x00003d30
        /*050c*/ 	.word	0x000000ff
        /*0510*/ 	.word	0x00000000
        /*0514*/ 	.short	0x010a
        /*0516*/ 	.byte	0x05
	.zero		1


	//   ....[61]....
        /*0518*/ 	.word	0x00003dd0
        /*051c*/ 	.word	0x00000000
        /*0520*/ 	.word	0x00000000
        /*0524*/ 	.short	0x010a
        /*0526*/ 	.byte	0xff
	.zero		1


	//   ....[62]....
        /*0528*/ 	.word	0x00003e10
        /*052c*/ 	.word	0x00000000
        /*0530*/ 	.word	0x00000000
        /*0534*/ 	.short	0x010a
        /*0536*/ 	.byte	0xff
	.zero		1


	//   ....[63]....
        /*0538*/ 	.word	0x00003e80
        /*053c*/ 	.word	0x000000ff
        /*0540*/ 	.word	0x00000000
        /*0544*/ 	.short	0x0101
        /*0546*/ 	.byte	0x05
	.zero		1


	//   ....[64]....
        /*0548*/ 	.word	0x00003ec0
        /*054c*/ 	.word	0x000000ff
        /*0550*/ 	.word	0x000000d0
        /*0554*/ 	.short	0x010a
        /*0556*/ 	.byte	0x07
	.zero		1


	//   ....[65]....
        /*0558*/ 	.word	0x00003f10
        /*055c*/ 	.word	0x000000ff
        /*0560*/ 	.word	0x00000000
        /*0564*/ 	.short	0x0101
        /*0566*/ 	.byte	0x05
	.zero		1


	//   ....[66]....
        /*0568*/ 	.word	0x00004340
        /*056c*/ 	.word	0x00000000
        /*0570*/ 	.word	0x00000070
        /*0574*/ 	.short	0x010a
        /*0576*/ 	.byte	0xff
	.zero		1


	//   ....[67]....
        /*0578*/ 	.word	0x00004400
        /*057c*/ 	.word	0x00000000
        /*0580*/ 	.word	0x00000000
        /*0584*/ 	.short	0x0101
        /*0586*/ 	.byte	0xff
	.zero		1


	//   ....[68]....
        /*0588*/ 	.word	0x00004720
        /*058c*/ 	.word	0x000000ff
        /*0590*/ 	.word	0x00000068
        /*0594*/ 	.short	0x010a
        /*0596*/ 	.byte	0x07
	.zero		1


	//   ....[69]....
        /*0598*/ 	.word	0x00004920
        /*059c*/ 	.word	0x000000ff
        /*05a0*/ 	.word	0x00000040
        /*05a4*/ 	.short	0x010a
        /*05a6*/ 	.byte	0x07
	.zero		1


	//   ....[70]....
        /*05a8*/ 	.word	0x00004aa0
        /*05ac*/ 	.word	0x000000ff
        /*05b0*/ 	.word	0x00000020
        /*05b4*/ 	.short	0x010b
        /*05b6*/ 	.byte	0x07
	.zero		1


	//   ....[71]....
        /*05b8*/ 	.word	0x00004ab0
        /*05bc*/ 	.word	0x000000ff
        /*05c0*/ 	.word	0x00000000
        /*05c4*/ 	.short	0x0101
        /*05c6*/ 	.byte	0x15
	.zero		1


	//   ....[72]....
        /*05c8*/ 	.word	0x00004ad0
        /*05cc*/ 	.word	0x000000ff
        /*05d0*/ 	.word	0x00000048
        /*05d4*/ 	.short	0x010a
        /*05d6*/ 	.byte	0x07
	.zero		1


	//   ....[73]....
        /*05d8*/ 	.word	0x00004c10
        /*05dc*/ 	.word	0x000000ff
        /*05e0*/ 	.word	0x00000028
        /*05e4*/ 	.short	0x010b
        /*05e6*/ 	.byte	0x07
	.zero		1


	//   ....[74]....
        /*05e8*/ 	.word	0x00004c20
        /*05ec*/ 	.word	0x000000ff
        /*05f0*/ 	.word	0x00000000
        /*05f4*/ 	.short	0x0101
        /*05f6*/ 	.byte	0x0f
	.zero		1


	//   ....[75]....
        /*05f8*/ 	.word	0x00004c40
        /*05fc*/ 	.word	0x000000ff
        /*0600*/ 	.word	0x00000050
        /*0604*/ 	.short	0x010a
        /*0606*/ 	.byte	0x07
	.zero		1


	//   ....[76]....
        /*0608*/ 	.word	0x00004d90
        /*060c*/ 	.word	0x000000ff
        /*0610*/ 	.word	0x00000030
        /*0614*/ 	.short	0x010b
        /*0616*/ 	.byte	0x07
	.zero		1


	//   ....[77]....
        /*0618*/ 	.word	0x00004da0
        /*061c*/ 	.word	0x000000ff
        /*0620*/ 	.word	0x00000000
        /*0624*/ 	.short	0x0101
        /*0626*/ 	.byte	0x0e
	.zero		1


	//   ....[78]....
        /*0628*/ 	.word	0x00004dc0
        /*062c*/ 	.word	0x000000ff
        /*0630*/ 	.word	0x00000058
        /*0634*/ 	.short	0x010a
        /*0636*/ 	.byte	0x07
	.zero		1


	//   ....[79]....
        /*0638*/ 	.word	0x00004f20
        /*063c*/ 	.word	0x000000ff
        /*0640*/ 	.word	0x00000038
        /*0644*/ 	.short	0x010b
        /*0646*/ 	.byte	0x07
	.zero		1


	//   ....[80]....
        /*0648*/ 	.word	0x00004f30
        /*064c*/ 	.word	0x000000ff
        /*0650*/ 	.word	0x00000000
        /*0654*/ 	.short	0x0101
        /*0656*/ 	.byte	0x0d
	.zero		1


	//   ....[81]....
        /*0658*/ 	.word	0x00004f50
        /*065c*/ 	.word	0x000000ff
        /*0660*/ 	.word	0x00000040
        /*0664*/ 	.short	0x010a
        /*0666*/ 	.byte	0x07
	.zero		1


	//   ....[82]....
        /*0668*/ 	.word	0x000050a0
        /*066c*/ 	.word	0x000000ff
        /*0670*/ 	.word	0x00000020
        /*0674*/ 	.short	0x010b
        /*0676*/ 	.byte	0x07
	.zero		1


	//   ....[83]....
        /*0678*/ 	.word	0x000050b0
        /*067c*/ 	.word	0x000000ff
        /*0680*/ 	.word	0x00000000
        /*0684*/ 	.short	0x0101
        /*0686*/ 	.byte	0x15
	.zero		1


	//   ....[84]....
        /*0688*/ 	.word	0x000050d0
        /*068c*/ 	.word	0x000000ff
        /*0690*/ 	.word	0x00000048
        /*0694*/ 	.short	0x010a
        /*0696*/ 	.byte	0x07
	.zero		1


	//   ....[85]....
        /*0698*/ 	.word	0x00005230
        /*069c*/ 	.word	0x000000ff
        /*06a0*/ 	.word	0x00000028
        /*06a4*/ 	.short	0x010b
        /*06a6*/ 	.byte	0x07
	.zero		1


	//   ....[86]....
        /*06a8*/ 	.word	0x00005240
        /*06ac*/ 	.word	0x000000ff
        /*06b0*/ 	.word	0x00000000
        /*06b4*/ 	.short	0x0101
        /*06b6*/ 	.byte	0x0f
	.zero		1


	//   ....[87]....
        /*06b8*/ 	.word	0x00005250
        /*06bc*/ 	.word	0x000000ff
        /*06c0*/ 	.word	0x00000050
        /*06c4*/ 	.short	0x010a
        /*06c6*/ 	.byte	0x07
	.zero		1


	//   ....[88]....
        /*06c8*/ 	.word	0x000053f0
        /*06cc*/ 	.word	0x000000ff
        /*06d0*/ 	.word	0x00000030
        /*06d4*/ 	.short	0x010b
        /*06d6*/ 	.byte	0x07
	.zero		1


	//   ....[89]....
        /*06d8*/ 	.word	0x00005460
        /*06dc*/ 	.word	0x000000ff
        /*06e0*/ 	.word	0x00000000
        /*06e4*/ 	.short	0x0101
        /*06e6*/ 	.byte	0x0e
	.zero		1


	//   ....[90]....
        /*06e8*/ 	.word	0x00005490
        /*06ec*/ 	.word	0x000000ff
        /*06f0*/ 	.word	0x00000058
        /*06f4*/ 	.short	0x010a
        /*06f6*/ 	.byte	0x07
	.zero		1


	//   ....[91]....
        /*06f8*/ 	.word	0x00005690
        /*06fc*/ 	.word	0x000000ff
        /*0700*/ 	.word	0x00000038
        /*0704*/ 	.short	0x010b
        /*0706*/ 	.byte	0x07
	.zero		1


	//   ....[92]....
        /*0708*/ 	.word	0x000056b0
        /*070c*/ 	.word	0x000000ff
        /*0710*/ 	.word	0x00000000
        /*0714*/ 	.short	0x0101
        /*0716*/ 	.byte	0x0d
	.zero		1


	//   ....[93]....
        /*0718*/ 	.word	0x000056d0
        /*071c*/ 	.word	0x000000ff
        /*0720*/ 	.word	0x00000040
        /*0724*/ 	.short	0x010a
        /*0726*/ 	.byte	0x07
	.zero		1


	//   ....[94]....
        /*0728*/ 	.word	0x000056f0
        /*072c*/ 	.word	0x000000ff
        /*0730*/ 	.word	0x00000048
        /*0734*/ 	.short	0x010a
        /*0736*/ 	.byte	0x07
	.zero		1


	//   ....[95]....
        /*0738*/ 	.word	0x00005710
        /*073c*/ 	.word	0x000000ff
        /*0740*/ 	.word	0x00000050
        /*0744*/ 	.short	0x010a
        /*0746*/ 	.byte	0x07
	.zero		1


	//   ....[96]....
        /*0748*/ 	.word	0x00005760
        /*074c*/ 	.word	0x00000002
        /*0750*/ 	.word	0x00000058
        /*0754*/ 	.short	0x010a
        /*0756*/ 	.byte	0xff
	.zero		1


	//   ....[97]....
        /*0758*/ 	.word	0x00005ab0
        /*075c*/ 	.word	0x00000000
        /*0760*/ 	.word	0x00000070
        /*0764*/ 	.short	0x010a
        /*0766*/ 	.byte	0xff
	.zero		1


	//   ....[98]....
        /*0768*/ 	.word	0x00005bc0
        /*076c*/ 	.word	0x00000000
        /*0770*/ 	.word	0x00000000
        /*0774*/ 	.short	0x0101
        /*0776*/ 	.byte	0xff
	.zero		1


	//   ....[99]....
        /*0778*/ 	.word	0x00006670
        /*077c*/ 	.word	0x000000ff
        /*0780*/ 	.word	0x00000020
        /*0784*/ 	.short	0x010a
        /*0786*/ 	.byte	0x30
	.zero		1


	//   ....[100]....
        /*0788*/ 	.word	0x00006750
        /*078c*/ 	.word	0x00000082
        /*0790*/ 	.word	0x00000090
        /*0794*/ 	.short	0x010a
        /*0796*/ 	.byte	0xff
	.zero		1


	//   ....[101]....
        /*0798*/ 	.word	0x00006900
        /*079c*/ 	.word	0x000000ff
        /*07a0*/ 	.word	0x00000020
        /*07a4*/ 	.short	0x010a
        /*07a6*/ 	.byte	0x30
	.zero		1


	//   ....[102]....
        /*07a8*/ 	.word	0x00006a30
        /*07ac*/ 	.word	0x00000082
        /*07b0*/ 	.word	0x00000090
        /*07b4*/ 	.short	0x010a
        /*07b6*/ 	.byte	0xff
	.zero		1


	//   ....[103]....
        /*07b8*/ 	.word	0x00007640
        /*07bc*/ 	.word	0x00000000
        /*07c0*/ 	.word	0x00000000
        /*07c4*/ 	.short	0x0101
        /*07c6*/ 	.byte	0xff
	.zero		1


	//   ....[104]....
        /*07c8*/ 	.word	0x00007650
        /*07cc*/ 	.word	0x00000003
        /*07d0*/ 	.word	0x00000020
        /*07d4*/ 	.short	0x010a
        /*07d6*/ 	.byte	0xff
	.zero		1


	//   ....[105]....
        /*07d8*/ 	.word	0x00007730
        /*07dc*/ 	.word	0x00000003
        /*07e0*/ 	.word	0x00000020
        /*07e4*/ 	.short	0x010a
        /*07e6*/ 	.byte	0xff
	.zero		1


	//   ....[106]....
        /*07e8*/ 	.word	0x00008460
        /*07ec*/ 	.word	0x00000085
        /*07f0*/ 	.word	0x00000000
        /*07f4*/ 	.short	0x0101
        /*07f6*/ 	.byte	0xff
	.zero		1


	//   ....[107]....
        /*07f8*/ 	.word	0x00008480
        /*07fc*/ 	.word	0x00000086
        /*0800*/ 	.word	0x00000020
        /*0804*/ 	.short	0x010a
        /*0806*/ 	.byte	0xff
	.zero		1


	//   ....[108]....
        /*0808*/ 	.word	0x00008550
        /*080c*/ 	.word	0x00000086
        /*0810*/ 	.word	0x00000020
        /*0814*/ 	.short	0x010a
        /*0816*/ 	.byte	0xff
	.zero		1


	//   ....[109]....
        /*0818*/ 	.word	0x00009280
        /*081c*/ 	.word	0x00000085
        /*0820*/ 	.word	0x00000000
        /*0824*/ 	.short	0x0101
        /*0826*/ 	.byte	0xff
	.zero		1


	//   ....[110]....
        /*0828*/ 	.word	0x000092a0
        /*082c*/ 	.word	0x00000086
        /*0830*/ 	.word	0x00000020
        /*0834*/ 	.short	0x010a
        /*0836*/ 	.byte	0xff
	.zero		1


	//   ....[111]....
        /*0838*/ 	.word	0x00009380
        /*083c*/ 	.word	0x00000086
        /*0840*/ 	.word	0x00000020
        /*0844*/ 	.short	0x010a
        /*0846*/ 	.byte	0xff
	.zero		1


	//   ....[112]....
        /*0848*/ 	.word	0x0000a0d0
        /*084c*/ 	.word	0x00000086
        /*0850*/ 	.word	0x00000000
        /*0854*/ 	.short	0x0101
        /*0856*/ 	.byte	0xff
	.zero		1


	//   ....[113]....
        /*0858*/ 	.word	0x0000a0f0
        /*085c*/ 	.word	0x00000087
        /*0860*/ 	.word	0x00000020
        /*0864*/ 	.short	0x010a
        /*0866*/ 	.byte	0xff
	.zero		1


	//   ....[114]....
        /*0868*/ 	.word	0x0000a1c0
        /*086c*/ 	.word	0x00000087
        /*0870*/ 	.word	0x00000020
        /*0874*/ 	.short	0x010a
        /*0876*/ 	.byte	0xff
	.zero		1


	//   ....[115]....
        /*0878*/ 	.word	0x0000af60
        /*087c*/ 	.word	0x0000003c
        /*0880*/ 	.word	0x00000000
        /*0884*/ 	.short	0x0101
        /*0886*/ 	.byte	0xff
	.zero		1


	//   ....[116]....
        /*0888*/ 	.word	0x0000af80
        /*088c*/ 	.word	0x00000033
        /*0890*/ 	.word	0x00000020
        /*0894*/ 	.short	0x010a
        /*0896*/ 	.byte	0xff
	.zero		1


	//   ....[117]....
        /*0898*/ 	.word	0x0000b050
        /*089c*/ 	.word	0x00000033
        /*08a0*/ 	.word	0x00000020
        /*08a4*/ 	.short	0x010a
        /*08a6*/ 	.byte	0xff
	.zero		1


	//   ....[118]....
        /*08a8*/ 	.word	0x0000bdc0
        /*08ac*/ 	.word	0x00000033
        /*08b0*/ 	.word	0x00000000
        /*08b4*/ 	.short	0x0101
        /*08b6*/ 	.byte	0xff
	.zero		1


	//   ....[119]....
        /*08b8*/ 	.word	0x0000bde0
        /*08bc*/ 	.word	0x00000000
        /*08c0*/ 	.word	0x00000020
        /*08c4*/ 	.short	0x010a
        /*08c6*/ 	.byte	0xff
	.zero		1


	//   ....[120]....
        /*08c8*/ 	.word	0x0000beb0
        /*08cc*/ 	.word	0x00000000
        /*08d0*/ 	.word	0x00000020
        /*08d4*/ 	.short	0x010a
        /*08d6*/ 	.byte	0xff
	.zero		1


	//   ....[121]....
        /*08d8*/ 	.word	0x0000cc20
        /*08dc*/ 	.word	0x00000033
        /*08e0*/ 	.word	0x00000000
        /*08e4*/ 	.short	0x0101
        /*08e6*/ 	.byte	0xff
	.zero		1


	//   ....[122]....
        /*08e8*/ 	.word	0x0000cc40
        /*08ec*/ 	.word	0x00000000
        /*08f0*/ 	.word	0x00000020
        /*08f4*/ 	.short	0x010a
        /*08f6*/ 	.byte	0xff
	.zero		1


	//   ....[123]....
        /*08f8*/ 	.word	0x0000cd10
        /*08fc*/ 	.word	0x00000000
        /*0900*/ 	.word	0x00000020
        /*0904*/ 	.short	0x010a
        /*0906*/ 	.byte	0xff
	.zero		1


	//   ....[124]....
        /*0908*/ 	.word	0x0000d0a0
        /*090c*/ 	.word	0x00000082
        /*0910*/ 	.word	0x00000000
        /*0914*/ 	.short	0x0101
        /*0916*/ 	.byte	0xff
	.zero		1


	//   ....[125]....
        /*0918*/ 	.word	0x0000da80
        /*091c*/ 	.word	0x00000000
        /*0920*/ 	.word	0x00000000
        /*0924*/ 	.short	0x0101
        /*0926*/ 	.byte	0xff
	.zero		1


	//   ....[126]....
        /*0928*/ 	.word	0x0000dcf0
        /*092c*/ 	.word	0x000000ff
        /*0930*/ 	.word	0x00000000
        /*0934*/ 	.short	0x0101
        /*0936*/ 	.byte	0x04
	.zero		1


	//   ....[127]....
        /*0938*/ 	.word	0x0000dd10
        /*093c*/ 	.word	0x00000003
        /*0940*/ 	.word	0x000000c0
        /*0944*/ 	.short	0x010a
        /*0946*/ 	.byte	0xff
	.zero		1


	//   ....[128]....
        /*0948*/ 	.word	0x0000dd70
        /*094c*/ 	.word	0x00000002
        /*0950*/ 	.word	0x00000010
        /*0954*/ 	.short	0x010a
        /*0956*/ 	.byte	0xff
	.zero		1


	//   ....[129]....
        /*0958*/ 	.word	0x0000ddd0
        /*095c*/ 	.word	0x00000002
        /*0960*/ 	.word	0x00000010
        /*0964*/ 	.short	0x010a
        /*0966*/ 	.byte	0xff
	.zero		1


	//   ....[130]....
        /*0968*/ 	.word	0x0000de20
        /*096c*/ 	.word	0x00000002
        /*0970*/ 	.word	0x00000070
        /*0974*/ 	.short	0x010a
        /*0976*/ 	.byte	0xff
	.zero		1


	//   ....[131]....
        /*0978*/ 	.word	0x0000de80
        /*097c*/ 	.word	0x00000000
        /*0980*/ 	.word	0x00000000
        /*0984*/ 	.short	0x010a
        /*0986*/ 	.byte	0xff
	.zero		1


	//   ....[132]....
        /*0988*/ 	.word	0x0000ded0
        /*098c*/ 	.word	0x00000000
        /*0990*/ 	.word	0x000000b0
        /*0994*/ 	.short	0x010a
        /*0996*/ 	.byte	0xff
	.zero		1


	//   ....[133]....
        /*0998*/ 	.word	0x0000df30
        /*099c*/ 	.word	0x00000000
        /*09a0*/ 	.word	0x00000080
        /*09a4*/ 	.short	0x010a
        /*09a6*/ 	.byte	0xff
	.zero		1


	//   ....[134]....
        /*09a8*/ 	.word	0x0000df80
        /*09ac*/ 	.word	0x00000000
        /*09b0*/ 	.word	0x00000070
        /*09b4*/ 	.short	0x010a
        /*09b6*/ 	.byte	0xff
	.zero		1


	//   ....[135]....
        /*09b8*/ 	.word	0x0000dfe0
        /*09bc*/ 	.word	0x00000000
        /*09c0*/ 	.word	0x00000080
        /*09c4*/ 	.short	0x010a
        /*09c6*/ 	.byte	0xff
	.zero		1


	//   ....[136]....
        /*09c8*/ 	.word	0x0000e040
        /*09cc*/ 	.word	0x00000004
        /*09d0*/ 	.word	0x00000008
        /*09d4*/ 	.short	0x010a
        /*09d6*/ 	.byte	0xff
	.zero		1


	//   ....[137]....
        /*09d8*/ 	.word	0x0000e120
        /*09dc*/ 	.word	0x00000002
        /*09e0*/ 	.word	0x00000008
        /*09e4*/ 	.short	0x010a
        /*09e6*/ 	.byte	0xff
	.zero		1


	//   ....[138]....
        /*09e8*/ 	.word	0x0000e170
        /*09ec*/ 	.word	0x00000000
        /*09f0*/ 	.word	0x00000070
        /*09f4*/ 	.short	0x010a
        /*09f6*/ 	.byte	0xff
	.zero		1


	//   ....[139]....
        /*09f8*/ 	.word	0x0000e1d0
        /*09fc*/ 	.word	0x00000000
        /*0a00*/ 	.word	0x000000a0
        /*0a04*/ 	.short	0x010a
        /*0a06*/ 	.byte	0xff
	.zero		1


	//   ....[140]....
        /*0a08*/ 	.word	0x0000e230
        /*0a0c*/ 	.word	0x00000000
        /*0a10*/ 	.word	0x00000000
        /*0a14*/ 	.short	0x010a
        /*0a16*/ 	.byte	0xff
	.zero		1


	//   ....[141]....
        /*0a18*/ 	.word	0x0000e290
        /*0a1c*/ 	.word	0x00000000
        /*0a20*/ 	.word	0x00000000
        /*0a24*/ 	.short	0x010a
        /*0a26*/ 	.byte	0xff
	.zero		1


	//   ....[142]....
        /*0a28*/ 	.word	0x0000e2f0
        /*0a2c*/ 	.word	0x00000000
        /*0a30*/ 	.word	0x000000d0
        /*0a34*/ 	.short	0x010a
        /*0a36*/ 	.byte	0xff
	.zero		1


	//   ....[143]....
        /*0a38*/ 	.word	0x0000e340
        /*0a3c*/ 	.word	0x00000000
        /*0a40*/ 	.word	0x00000070
        /*0a44*/ 	.short	0x010a
        /*0a46*/ 	.byte	0xff
	.zero		1


	//   ....[144]....
        /*0a48*/ 	.word	0x0000e3a0
        /*0a4c*/ 	.word	0x00000000
        /*0a50*/ 	.word	0x00000068
        /*0a54*/ 	.short	0x010a
        /*0a56*/ 	.byte	0xff
	.zero		1


	//   ....[145]....
        /*0a58*/ 	.word	0x0000e400
        /*0a5c*/ 	.word	0x00000003
        /*0a60*/ 	.word	0x00000040
        /*0a64*/ 	.short	0x010a
        /*0a66*/ 	.byte	0xff
	.zero		1


	//   ....[146]....
        /*0a68*/ 	.word	0x0000e460
        /*0a6c*/ 	.word	0x00000003
        /*0a70*/ 	.word	0x00000048
        /*0a74*/ 	.short	0x010a
        /*0a76*/ 	.byte	0xff
	.zero		1


	//   ....[147]....
        /*0a78*/ 	.word	0x0000e4c0
        /*0a7c*/ 	.word	0x00000003
        /*0a80*/ 	.word	0x00000050
        /*0a84*/ 	.short	0x010a
        /*0a86*/ 	.byte	0xff
	.zero		1


	//   ....[148]....
        /*0a88*/ 	.word	0x0000e520
        /*0a8c*/ 	.word	0x00000003
        /*0a90*/ 	.word	0x00000058
        /*0a94*/ 	.short	0x010a
        /*0a96*/ 	.byte	0xff
	.zero		1


	//   ....[149]....
        /*0a98*/ 	.word	0x0000e580
        /*0a9c*/ 	.word	0x00000003
        /*0aa0*/ 	.word	0x00000040
        /*0aa4*/ 	.short	0x010a
        /*0aa6*/ 	.byte	0xff
	.zero		1


	//   ....[150]....
        /*0aa8*/ 	.word	0x0000e5e0
        /*0aac*/ 	.word	0x00000003
        /*0ab0*/ 	.word	0x00000048
        /*0ab4*/ 	.short	0x010a
        /*0ab6*/ 	.byte	0xff
	.zero		1


	//   ....[151]....
        /*0ab8*/ 	.word	0x0000e640
        /*0abc*/ 	.word	0x00000003
        /*0ac0*/ 	.word	0x00000050
        /*0ac4*/ 	.short	0x010a
        /*0ac6*/ 	.byte	0xff
	.zero		1


	//   ....[152]....
        /*0ac8*/ 	.word	0x0000e6a0
        /*0acc*/ 	.word	0x00000003
        /*0ad0*/ 	.word	0x00000058
        /*0ad4*/ 	.short	0x010a
        /*0ad6*/ 	.byte	0xff
	.zero		1


	//   ....[153]....
        /*0ad8*/ 	.word	0x0000e700
        /*0adc*/ 	.word	0x00000003
        /*0ae0*/ 	.word	0x00000040
        /*0ae4*/ 	.short	0x010a
        /*0ae6*/ 	.byte	0xff
	.zero		1


	//   ....[154]....
        /*0ae8*/ 	.word	0x0000e760
        /*0aec*/ 	.word	0x00000003
        /*0af0*/ 	.word	0x00000048
        /*0af4*/ 	.short	0x010a
        /*0af6*/ 	.byte	0xff
	.zero		1


	//   ....[155]....
        /*0af8*/ 	.word	0x0000e7c0
        /*0afc*/ 	.word	0x00000003
        /*0b00*/ 	.word	0x00000050
        /*0b04*/ 	.short	0x010a
        /*0b06*/ 	.byte	0xff
	.zero		1


	//   ....[156]....
        /*0b08*/ 	.word	0x0000e810
        /*0b0c*/ 	.word	0x00000000
        /*0b10*/ 	.word	0x00000070
        /*0b14*/ 	.short	0x010a
        /*0b16*/ 	.byte	0xff
	.zero		1


	//   ....[157]....
        /*0b18*/ 	.word	0x0000e870
        /*0b1c*/ 	.word	0x00000000
        /*0b20*/ 	.word	0x00000020
        /*0b24*/ 	.short	0x010a
        /*0b26*/ 	.byte	0xff
	.zero		1


	//   ....[158]....
        /*0b28*/ 	.word	0x0000e8c0
        /*0b2c*/ 	.word	0x00000082
        /*0b30*/ 	.word	0x00000090
        /*0b34*/ 	.short	0x010a
        /*0b36*/ 	.byte	0xff
	.zero		1


	//   ....[159]....
        /*0b38*/ 	.word	0x0000e910
        /*0b3c*/ 	.word	0x00000003
        /*0b40*/ 	.word	0x00000020
        /*0b44*/ 	.short	0x010a
        /*0b46*/ 	.byte	0xff
	.zero		1


	//   ....[160]....
        /*0b48*/ 	.word	0x0000e960
        /*0b4c*/ 	.word	0x00000086
        /*0b50*/ 	.word	0x00000020
        /*0b54*/ 	.short	0x010a
        /*0b56*/ 	.byte	0xff
	.zero		1


	//   ....[161]....
        /*0b58*/ 	.word	0x0000e9b0
        /*0b5c*/ 	.word	0x00000086
        /*0b60*/ 	.word	0x00000020
        /*0b64*/ 	.short	0x010a
        /*0b66*/ 	.byte	0xff
	.zero		1


	//   ....[162]....
        /*0b68*/ 	.word	0x0000ea00
        /*0b6c*/ 	.word	0x00000087
        /*0b70*/ 	.word	0x00000020
        /*0b74*/ 	.short	0x010a
        /*0b76*/ 	.byte	0xff
	.zero		1


	//   ....[163]....
        /*0b78*/ 	.word	0x0000ea50
        /*0b7c*/ 	.word	0x00000033
        /*0b80*/ 	.word	0x00000020
        /*0b84*/ 	.short	0x010a
        /*0b86*/ 	.byte	0xff
	.zero		1


	//   ....[164]....
        /*0b88*/ 	.word	0x0000eaa0
        /*0b8c*/ 	.word	0x00000000
        /*0b90*/ 	.word	0x00000020
        /*0b94*/ 	.short	0x010a
        /*0b96*/ 	.byte	0xff
	.zero		1


	//   ....[165]....
        /*0b98*/ 	.word	0x0000eaf0
        /*0b9c*/ 	.word	0x00000000
        /*0ba0*/ 	.word	0x00000020
        /*0ba4*/ 	.short	0x010a
        /*0ba6*/ 	.byte	0xff
	.zero		1


	//----- nvinfo : EIATTR_NUM_MBARRIERS
	.align		4
.L_47:
        /*0ba8*/ 	.byte	0x03, 0x38
        /*0baa*/ 	.short	0x001b


	//----- nvinfo : EIATTR_EXIT_INSTR_OFFSETS
	.align		4
        /*0bac*/ 	.byte	0x04, 0x1c
        /*0bae*/ 	.short	(.L_49 - .L_48)


	//   ....[0]....
.L_48:
        /*0bb0*/ 	.word	0x000027c0


	//   ....[1]....
        /*0bb4*/ 	.word	0x00002cc0


	//   ....[2]....
        /*0bb8*/ 	.word	0x00002d20


	//   ....[3]....
        /*0bbc*/ 	.word	0x00004140


	//   ....[4]....
        /*0bc0*/ 	.word	0x00005790


	//   ....[5]....
        /*0bc4*/ 	.word	0x000057d0


	//   ....[6]....
        /*0bc8*/ 	.word	0x0000dbe0


	//   ....[7]....
        /*0bcc*/ 	.word	0x0000dc60


	//   ....[8]....
        /*0bd0*/ 	.word	0x0000dc90


	//   ....[9]....
        /*0bd4*/ 	.word	0x0000dd00


	//----- nvinfo : EIATTR_MAX_THREADS
	.align		4
.L_49:
        /*0bd8*/ 	.byte	0x04, 0x05
        /*0bda*/ 	.short	(.L_51 - .L_50)
.L_50:
        /*0bdc*/ 	.word	0x00000100
        /*0be0*/ 	.word	0x00000001
        /*0be4*/ 	.word	0x00000001


	//----- nvinfo : EIATTR_CRS_STACK_SIZE
	.align		4
.L_51:
        /*0be8*/ 	.byte	0x04, 0x1e
        /*0bea*/ 	.short	(.L_53 - .L_52)
.L_52:
        /*0bec*/ 	.word	0x00000000


	//----- nvinfo : EIATTR_CBANK_PARAM_SIZE
	.align		4
.L_53:
        /*0bf0*/ 	.byte	0x03, 0x19
        /*0bf2*/ 	.short	0x0800


	//----- nvinfo : EIATTR_PARAM_CBANK
	.align		4
        /*0bf4*/ 	.byte	0x04, 0x0a
        /*0bf6*/ 	.short	(.L_55 - .L_54)
	.align		4
.L_54:
        /*0bf8*/ 	.word	index@(.nv.constant0._ZN7cutlass13device_kernelINS_4gemm6kernel13GemmUniversalIN4cute5tupleIJiiiiEEENS1_10collective13CollectiveMmaINS1_35MainloopSm100TmaUmmaWarpSpecializedILi2ELi2ELi2ENS5_IJNS4_1CILi2EEENSA_ILi1EEESC_EEEEENS5_IJNSA_ILi256EEESF_NSA_ILi64EEEEEENS_10tfloat32_tENS5_IJlSC_lEEESI_SJ_NS4_8TiledMMAINS4_8MMA_AtomIJNS4_23SM100_MMA_TF32_2x1SM_SSISI_SI_fLi256ELi256ELNS4_4UMMA5MajorE0ELSO_0ELNSN_7ScaleInE0ELSP_0EEEEEENS4_6LayoutINS5_IJSC_SC_SC_EEENS5_IJNSA_ILi0EEESU_SU_EEEEENS5_IJNS4_10UnderscoreESX_SX_EEEEENS4_18SM100_TMA_2SM_LOADENS4_14ComposedLayoutINS4_7SwizzleILi3ELi4ELi3EEENS4_18smem_ptr_flag_bitsILi32EEENSS_INS5_IJNSA_ILi8EEENSA_ILi32EEEEEENS5_IJS17_SC_EEEEEEEvNS4_8identityES10_S1B_vS1C_EENS_8epilogue10collective18CollectiveEpilogueINS1E_23Sm100TmaWarpSpecializedILi4ELi2ELi32ELb1ELb0EEEJNS5_IJNSA_ILi128EEESF_SG_EEENS5_IJNSS_IS1J_SC_EENSS_IS17_SC_EEEEESI_SJ_SI_SJ_NS1E_6fusion15FusionCallbacksIS1I_NS1O_17LinearCombinationISI_fSI_fLNS_15FloatRoundStyleE2EEES1K_S1N_JEEENS4_5SM1004TMEM4LOAD26SM100_TMEM_LOAD_32dp32b32xENS4_13SM90_TMA_LOADES1B_NS4_39AutoVectorizingCopyWithAssumedAlignmentILi128EEENS4_14SM90_TMA_STOREES1B_S20_S20_EEEvvEEEEvNT_6ParamsE)
        /*0bfc*/ 	.short	0x0380
        /*0bfe*/ 	.short	0x0800


	//----- nvinfo : EIATTR_SW_WAR
	.align		4
.L_55:
        /*0c00*/ 	.byte	0x04, 0x36
        /*0c02*/ 	.short	(.L_57 - .L_56)
.L_56:
        /*0c04*/ 	.word	0x00000008
.L_57:


//--------------------- .nv.callgraph             --------------------------
	.section	.nv.callgraph,"",@"SHT_CUDA_CALLGRAPH"
	.align	4
	.sectionentsize	8
	.align		4
        /*0000*/ 	.word	0x00000000
	.align		4
        /*0004*/ 	.word	0xffffffff
	.align		4
        /*0008*/ 	.word	index@(_ZN7cutlass13device_kernelINS_4gemm6kernel13GemmUniversalIN4cute5tupleIJiiiiEEENS1_10collective13CollectiveMmaINS1_35MainloopSm100TmaUmmaWarpSpecializedILi2ELi2ELi2ENS5_IJNS4_1CILi2EEENSA_ILi1EEESC_EEEEENS5_IJNSA_ILi256EEESF_NSA_ILi64EEEEEENS_10tfloat32_tENS5_IJlSC_lEEESI_SJ_NS4_8TiledMMAINS4_8MMA_AtomIJNS4_23SM100_MMA_TF32_2x1SM_SSISI_SI_fLi256ELi256ELNS4_4UMMA5MajorE0ELSO_0ELNSN_7ScaleInE0ELSP_0EEEEEENS4_6LayoutINS5_IJSC_SC_SC_EEENS5_IJNSA_ILi0EEESU_SU_EEEEENS5_IJNS4_10UnderscoreESX_SX_EEEEENS4_18SM100_TMA_2SM_LOADENS4_14ComposedLayoutINS4_7SwizzleILi3ELi4ELi3EEENS4_18smem_ptr_flag_bitsILi32EEENSS_INS5_IJNSA_ILi8EEENSA_ILi32EEEEEENS5_IJS17_SC_EEEEEEEvNS4_8identityES10_S1B_vS1C_EENS_8epilogue10collective18CollectiveEpilogueINS1E_23Sm100TmaWarpSpecializedILi4ELi2ELi32ELb1ELb0EEEJNS5_IJNSA_ILi128EEESF_SG_EEENS5_IJNSS_IS1J_SC_EENSS_IS17_SC_EEEEESI_SJ_SI_SJ_NS1E_6fusion15FusionCallbacksIS1I_NS1O_17LinearCombinationISI_fSI_fLNS_15FloatRoundStyleE2EEES1K_S1N_JEEENS4_5SM1004TMEM4LOAD26SM100_TMEM_LOAD_32dp32b32xENS4_13SM90_TMA_LOADES1B_NS4_39AutoVectorizingCopyWithAssumedAlignmentILi128EEENS4_14SM90_TMA_STOREES1B_S20_S20_EEEvvEEEEvNT_6ParamsE)
	.align		4
        /*000c*/ 	.word	index@(__assertfail)
	.align		4
        /*0010*/ 	.word	0x00000000
	.align		4
        /*0014*/ 	.word	0xfffffffe
	.align		4
        /*0018*/ 	.word	0x00000000
	.align		4
        /*001c*/ 	.word	0xfffffffd
	.align		4
        /*0020*/ 	.word	0x00000000
	.align		4
        /*0024*/ 	.word	0xfffffffc


//--------------------- .nv.constant4             --------------------------
	.section	.nv.constant4,"a",@progbits
	.align	8
	.align		8
.nv.constant4:
        /*0000*/ 	.dword	__assertfail
	.align		8
        /*0008*/ 	.dword	__unnamed_1
	.align		8
        /*0010*/ 	.dword	__unnamed_2
	.align		8
        /*0018*/ 	.dword	_ZN40_INTERNAL_e11eeec9_4_k_cu_54ec3463_301374cuda3std3__45__cpo5beginE
	.align		8
        /*0020*/ 	.dword	_ZN40_INTERNAL_e11eeec9_4_k_cu_54ec3463_301374cuda3std3__45__cpo3endE
	.align		8
        /*0028*/ 	.dword	_ZN40_INTERNAL_e11eeec9_4_k_cu_54ec3463_301374cuda3std3__45__cpo6cbeginE
	.align		8
        /*0030*/ 	.dword	_ZN40_INTERNAL_e11eeec9_4_k_cu_54ec3463_301374cuda3std3__45__cpo4cendE
	.align		8
        /*0038*/ 	.dword	_ZN40_INTERNAL_e11eeec9_4_k_cu_54ec3463_301374cuda3std3__442_GLOBAL__N__e11eeec9_4_k_cu_54ec3463_301376ignoreE
	.align		8
        /*0040*/ 	.dword	_ZN40_INTERNAL_e11eeec9_4_k_cu_54ec3463_301374cuda3std3__419piecewise_constructE
	.align		8
        /*0048*/ 	.dword	_ZN40_INTERNAL_e11eeec9_4_k_cu_54ec3463_301374cuda3std3__48in_placeE
	.align		8
        /*0050*/ 	.dword	_ZN40_INTERNAL_e11eeec9_4_k_cu_54ec3463_301374cuda3std6ranges3__45__cpo4swapE
	.align		8
        /*0058*/ 	.dword	_ZN40_INTERNAL_e11eeec9_4_k_cu_54ec3463_301374cuda3std6ranges3__45__cpo9iter_moveE
	.align		8
        /*0060*/ 	.dword	_ZN40_INTERNAL_e11eeec9_4_k_cu_54ec3463_301374cute7productE
	.align		8
        /*0068*/ 	.dword	_ZN40_INTERNAL_e11eeec9_4_k_cu_54ec3463_301374cute1_E
	.align		8
        /*0070*/ 	.dword	$str$25
	.align		8
        /*0078*/ 	.dword	$str$26
	.align		8
        /*0080*/ 	.dword	$str$27
	.align		8
        /*0088*/ 	.dword	$str$28


//--------------------- .text._ZN7cutlass13device_kernelINS_4gemm6kernel13GemmUniversalIN4cute5tupleIJiiiiEEENS1_10collective13CollectiveMmaINS1_35MainloopSm100TmaUmmaWarpSpecializedILi2ELi2ELi2ENS5_IJNS4_1CILi2EEENSA_ILi1EEESC_EEEEENS5_IJNSA_ILi256EEESF_NSA_ILi64EEEEEENS_10tfloat32_tENS5_IJlSC_lEEESI_SJ_NS4_8TiledMMAINS4_8MMA_AtomIJNS4_23SM100_MMA_TF32_2x1SM_SSISI_SI_fLi256ELi256ELNS4_4UMMA5MajorE0ELSO_0ELNSN_7ScaleInE0ELSP_0EEEEEENS4_6LayoutINS5_IJSC_SC_SC_EEENS5_IJNSA_ILi0EEESU_SU_EEEEENS5_IJNS4_10UnderscoreESX_SX_EEEEENS4_18SM100_TMA_2SM_LOADENS4_14ComposedLayoutINS4_7SwizzleILi3ELi4ELi3EEENS4_18smem_ptr_flag_bitsILi32EEENSS_INS5_IJNSA_ILi8EEENSA_ILi32EEEEEENS5_IJS17_SC_EEEEEEEvNS4_8identityES10_S1B_vS1C_EENS_8epilogue10collective18CollectiveEpilogueINS1E_23Sm100TmaWarpSpecializedILi4ELi2ELi32ELb1ELb0EEEJNS5_IJNSA_ILi128EEESF_SG_EEENS5_IJNSS_IS1J_SC_EENSS_IS17_SC_EEEEESI_SJ_SI_SJ_NS1E_6fusion15FusionCallbacksIS1I_NS1O_17LinearCombinationISI_fSI_fLNS_15FloatRoundStyleE2EEES1K_S1N_JEEENS4_5SM1004TMEM4LOAD26SM100_TMEM_LOAD_32dp32b32xENS4_13SM90_TMA_LOADES1B_NS4_39AutoVectorizingCopyWithAssumedAlignmentILi128EEENS4_14SM90_TMA_STOREES1B_S20_S20_EEEvvEEEEvNT_6ParamsE --------------------------
	.section	.text._ZN7cutlass13device_kernelINS_4gemm6kernel13GemmUniversalIN4cute5tupleIJiiiiEEENS1_10collective13CollectiveMmaINS1_35MainloopSm100TmaUmmaWarpSpecializedILi2ELi2ELi2ENS5_IJNS4_1CILi2EEENSA_ILi1EEESC_EEEEENS5_IJNSA_ILi256EEESF_NSA_ILi64EEEEEENS_10tfloat32_tENS5_IJlSC_lEEESI_SJ_NS4_8TiledMMAINS4_8MMA_AtomIJNS4_23SM100_MMA_TF32_2x1SM_SSISI_SI_fLi256ELi256ELNS4_4UMMA5MajorE0ELSO_0ELNSN_7ScaleInE0ELSP_0EEEEEENS4_6LayoutINS5_IJSC_SC_SC_EEENS5_IJNSA_ILi0EEESU_SU_EEEEENS5_IJNS4_10UnderscoreESX_SX_EEEEENS4_18SM100_TMA_2SM_LOADENS4_14ComposedLayoutINS4_7SwizzleILi3ELi4ELi3EEENS4_18smem_ptr_flag_bitsILi32EEENSS_INS5_IJNSA_ILi8EEENSA_ILi32EEEEEENS5_IJS17_SC_EEEEEEEvNS4_8identityES10_S1B_vS1C_EENS_8epilogue10collective18CollectiveEpilogueINS1E_23Sm100TmaWarpSpecializedILi4ELi2ELi32ELb1ELb0EEEJNS5_IJNSA_ILi128EEESF_SG_EEENS5_IJNSS_IS1J_SC_EENSS_IS17_SC_EEEEESI_SJ_SI_SJ_NS1E_6fusion15FusionCallbacksIS1I_NS1O_17LinearCombinationISI_fSI_fLNS_15FloatRoundStyleE2EEES1K_S1N_JEEENS4_5SM1004TMEM4LOAD26SM100_TMEM_LOAD_32dp32b32xENS4_13SM90_TMA_LOADES1B_NS4_39AutoVectorizingCopyWithAssumedAlignmentILi128EEENS4_14SM90_TMA_STOREES1B_S20_S20_EEEvvEEEEvNT_6ParamsE,"ax",@progbits
	.align	128
.text._ZN7cutlass13device_kernelINS_4gemm6kernel13GemmUniversalIN4cute5tupleIJiiiiEEENS1_10collective13CollectiveMmaINS1_35MainloopSm100TmaUmmaWarpSpecializedILi2ELi2ELi2ENS5_IJNS4_1CILi2EEENSA_ILi1EEESC_EEEEENS5_IJNSA_ILi256EEESF_NSA_ILi64EEEEEENS_10tfloat32_tENS5_IJlSC_lEEESI_SJ_NS4_8TiledMMAINS4_8MMA_AtomIJNS4_23SM100_MMA_TF32_2x1SM_SSISI_SI_fLi256ELi256ELNS4_4UMMA5MajorE0ELSO_0ELNSN_7ScaleInE0ELSP_0EEEEEENS4_6LayoutINS5_IJSC_SC_SC_EEENS5_IJNSA_ILi0EEESU_SU_EEEEENS5_IJNS4_10UnderscoreESX_SX_EEEEENS4_18SM100_TMA_2SM_LOADENS4_14ComposedLayoutINS4_7SwizzleILi3ELi4ELi3EEENS4_18smem_ptr_flag_bitsILi32EEENSS_INS5_IJNSA_ILi8EEENSA_ILi32EEEEEENS5_IJS17_SC_EEEEEEEvNS4_8identityES10_S1B_vS1C_EENS_8epilogue10collective18CollectiveEpilogueINS1E_23Sm100TmaWarpSpecializedILi4ELi2ELi32ELb1ELb0EEEJNS5_IJNSA_ILi128EEESF_SG_EEENS5_IJNSS_IS1J_SC_EENSS_IS17_SC_EEEEESI_SJ_SI_SJ_NS1E_6fusion15FusionCallbacksIS1I_NS1O_17LinearCombinationISI_fSI_fLNS_15FloatRoundStyleE2EEES1K_S1N_JEEENS4_5SM1004TMEM4LOAD26SM100_TMEM_LOAD_32dp32b32xENS4_13SM90_TMA_LOADES1B_NS4_39AutoVectorizingCopyWithAssumedAlignmentILi128EEENS4_14SM90_TMA_STOREES1B_S20_S20_EEEvvEEEEvNT_6ParamsE:
        .type           _ZN7cutlass13device_kernelINS_4gemm6kernel13GemmUniversalIN4cute5tupleIJiiiiEEENS1_10collective13CollectiveMmaINS1_35MainloopSm100TmaUmmaWarpSpecializedILi2ELi2ELi2ENS5_IJNS4_1CILi2EEENSA_ILi1EEESC_EEEEENS5_IJNSA_ILi256EEESF_NSA_ILi64EEEEEENS_10tfloat32_tENS5_IJlSC_lEEESI_SJ_NS4_8TiledMMAINS4_8MMA_AtomIJNS4_23SM100_MMA_TF32_2x1SM_SSISI_SI_fLi256ELi256ELNS4_4UMMA5MajorE0ELSO_0ELNSN_7ScaleInE0ELSP_0EEEEEENS4_6LayoutINS5_IJSC_SC_SC_EEENS5_IJNSA_ILi0EEESU_SU_EEEEENS5_IJNS4_10UnderscoreESX_SX_EEEEENS4_18SM100_TMA_2SM_LOADENS4_14ComposedLayoutINS4_7SwizzleILi3ELi4ELi3EEENS4_18smem_ptr_flag_bitsILi32EEENSS_INS5_IJNSA_ILi8EEENSA_ILi32EEEEEENS5_IJS17_SC_EEEEEEEvNS4_8identityES10_S1B_vS1C_EENS_8epilogue10collective18CollectiveEpilogueINS1E_23Sm100TmaWarpSpecializedILi4ELi2ELi32ELb1ELb0EEEJNS5_IJNSA_ILi128EEESF_SG_EEENS5_IJNSS_IS1J_SC_EENSS_IS17_SC_EEEEESI_SJ_SI_SJ_NS1E_6fusion15FusionCallbacksIS1I_NS1O_17LinearCombinationISI_fSI_fLNS_15FloatRoundStyleE2EEES1K_S1N_JEEENS4_5SM1004TMEM4LOAD26SM100_TMEM_LOAD_32dp32b32xENS4_13SM90_TMA_LOADES1B_NS4_39AutoVectorizingCopyWithAssumedAlignmentILi128EEENS4_14SM90_TMA_STOREES1B_S20_S20_EEEvvEEEEvNT_6ParamsE,@function
        .size           _ZN7cutlass13device_kernelINS_4gemm6kernel13GemmUniversalIN4cute5tupleIJiiiiEEENS1_10collective13CollectiveMmaINS1_35MainloopSm100TmaUmmaWarpSpecializedILi2ELi2ELi2ENS5_IJNS4_1CILi2EEENSA_ILi1EEESC_EEEEENS5_IJNSA_ILi256EEESF_NSA_ILi64EEEEEENS_10tfloat32_tENS5_IJlSC_lEEESI_SJ_NS4_8TiledMMAINS4_8MMA_AtomIJNS4_23SM100_MMA_TF32_2x1SM_SSISI_SI_fLi256ELi256ELNS4_4UMMA5MajorE0ELSO_0ELNSN_7ScaleInE0ELSP_0EEEEEENS4_6LayoutINS5_IJSC_SC_SC_EEENS5_IJNSA_ILi0EEESU_SU_EEEEENS5_IJNS4_10UnderscoreESX_SX_EEEEENS4_18SM100_TMA_2SM_LOADENS4_14ComposedLayoutINS4_7SwizzleILi3ELi4ELi3EEENS4_18smem_ptr_flag_bitsILi32EEENSS_INS5_IJNSA_ILi8EEENSA_ILi32EEEEEENS5_IJS17_SC_EEEEEEEvNS4_8identityES10_S1B_vS1C_EENS_8epilogue10collective18CollectiveEpilogueINS1E_23Sm100TmaWarpSpecializedILi4ELi2ELi32ELb1ELb0EEEJNS5_IJNSA_ILi128EEESF_SG_EEENS5_IJNSS_IS1J_SC_EENSS_IS17_SC_EEEEESI_SJ_SI_SJ_NS1E_6fusion15FusionCallbacksIS1I_NS1O_17LinearCombinationISI_fSI_fLNS_15FloatRoundStyleE2EEES1K_S1N_JEEENS4_5SM1004TMEM4LOAD26SM100_TMEM_LOAD_32dp32b32xENS4_13SM90_TMA_LOADES1B_NS4_39AutoVectorizingCopyWithAssumedAlignmentILi128EEENS4_14SM90_TMA_STOREES1B_S20_S20_EEEvvEEEEvNT_6ParamsE,(.L_x_229 - _ZN7cutlass13device_kernelINS_4gemm6kernel13GemmUniversalIN4cute5tupleIJiiiiEEENS1_10collective13CollectiveMmaINS1_35MainloopSm100TmaUmmaWarpSpecializedILi2ELi2ELi2ENS5_IJNS4_1CILi2EEENSA_ILi1EEESC_EEEEENS5_IJNSA_ILi256EEESF_NSA_ILi64EEEEEENS_10tfloat32_tENS5_IJlSC_lEEESI_SJ_NS4_8TiledMMAINS4_8MMA_AtomIJNS4_23SM100_MMA_TF32_2x1SM_SSISI_SI_fLi256ELi256ELNS4_4UMMA5MajorE0ELSO_0ELNSN_7ScaleInE0ELSP_0EEEEEENS4_6LayoutINS5_IJSC_SC_SC_EEENS5_IJNSA_ILi0EEESU_SU_EEEEENS5_IJNS4_10UnderscoreESX_SX_EEEEENS4_18SM100_TMA_2SM_LOADENS4_14ComposedLayoutINS4_7SwizzleILi3ELi4ELi3EEENS4_18smem_ptr_flag_bitsILi32EEENSS_INS5_IJNSA_ILi8EEENSA_ILi32EEEEEENS5_IJS17_SC_EEEEEEEvNS4_8identityES10_S1B_vS1C_EENS_8epilogue10collective18CollectiveEpilogueINS1E_23Sm100TmaWarpSpecializedILi4ELi2ELi32ELb1ELb0EEEJNS5_IJNSA_ILi128EEESF_SG_EEENS5_IJNSS_IS1J_SC_EENSS_IS17_SC_EEEEESI_SJ_SI_SJ_NS1E_6fusion15FusionCallbacksIS1I_NS1O_17LinearCombinationISI_fSI_fLNS_15FloatRoundStyleE2EEES1K_S1N_JEEENS4_5SM1004TMEM4LOAD26SM100_TMEM_LOAD_32dp32b32xENS4_13SM90_TMA_LOADES1B_NS4_39AutoVectorizingCopyWithAssumedAlignmentILi128EEENS4_14SM90_TMA_STOREES1B_S20_S20_EEEvvEEEEvNT_6ParamsE)
        .other          _ZN7cutlass13device_kernelINS_4gemm6kernel13GemmUniversalIN4cute5tupleIJiiiiEEENS1_10collective13CollectiveMmaINS1_35MainloopSm100TmaUmmaWarpSpecializedILi2ELi2ELi2ENS5_IJNS4_1CILi2EEENSA_ILi1EEESC_EEEEENS5_IJNSA_ILi256EEESF_NSA_ILi64EEEEEENS_10tfloat32_tENS5_IJlSC_lEEESI_SJ_NS4_8TiledMMAINS4_8MMA_AtomIJNS4_23SM100_MMA_TF32_2x1SM_SSISI_SI_fLi256ELi256ELNS4_4UMMA5MajorE0ELSO_0ELNSN_7ScaleInE0ELSP_0EEEEEENS4_6LayoutINS5_IJSC_SC_SC_EEENS5_IJNSA_ILi0EEESU_SU_EEEEENS5_IJNS4_10UnderscoreESX_SX_EEEEENS4_18SM100_TMA_2SM_LOADENS4_14ComposedLayoutINS4_7SwizzleILi3ELi4ELi3EEENS4_18smem_ptr_flag_bitsILi32EEENSS_INS5_IJNSA_ILi8EEENSA_ILi32EEEEEENS5_IJS17_SC_EEEEEEEvNS4_8identityES10_S1B_vS1C_EENS_8epilogue10collective18CollectiveEpilogueINS1E_23Sm100TmaWarpSpecializedILi4ELi2ELi32ELb1ELb0EEEJNS5_IJNSA_ILi128EEESF_SG_EEENS5_IJNSS_IS1J_SC_EENSS_IS17_SC_EEEEESI_SJ_SI_SJ_NS1E_6fusion15FusionCallbacksIS1I_NS1O_17LinearCombinationISI_fSI_fLNS_15FloatRoundStyleE2EEES1K_S1N_JEEENS4_5SM1004TMEM4LOAD26SM100_TMEM_LOAD_32dp32b32xENS4_13SM90_TMA_LOADES1B_NS4_39AutoVectorizingCopyWithAssumedAlignmentILi128EEENS4_14SM90_TMA_STOREES1B_S20_S20_EEEvvEEEEvNT_6ParamsE,@"STO_CUDA_ENTRY STV_DEFAULT"
_ZN7cutlass13device_kernelINS_4gemm6kernel13GemmUniversalIN4cute5tupleIJiiiiEEENS1_10collective13CollectiveMmaINS1_35MainloopSm100TmaUmmaWarpSpecializedILi2ELi2ELi2ENS5_IJNS4_1CILi2EEENSA_ILi1EEESC_EEEEENS5_IJNSA_ILi256EEESF_NSA_ILi64EEEEEENS_10tfloat32_tENS5_IJlSC_lEEESI_SJ_NS4_8TiledMMAINS4_8MMA_AtomIJNS4_23SM100_MMA_TF32_2x1SM_SSISI_SI_fLi256ELi256ELNS4_4UMMA5MajorE0ELSO_0ELNSN_7ScaleInE0ELSP_0EEEEEENS4_6LayoutINS5_IJSC_SC_SC_EEENS5_IJNSA_ILi0EEESU_SU_EEEEENS5_IJNS4_10UnderscoreESX_SX_EEEEENS4_18SM100_TMA_2SM_LOADENS4_14ComposedLayoutINS4_7SwizzleILi3ELi4ELi3EEENS4_18smem_ptr_flag_bitsILi32EEENSS_INS5_IJNSA_ILi8EEENSA_ILi32EEEEEENS5_IJS17_SC_EEEEEEEvNS4_8identityES10_S1B_vS1C_EENS_8epilogue10collective18CollectiveEpilogueINS1E_23Sm100TmaWarpSpecializedILi4ELi2ELi32ELb1ELb0EEEJNS5_IJNSA_ILi128EEESF_SG_EEENS5_IJNSS_IS1J_SC_EENSS_IS17_SC_EEEEESI_SJ_SI_SJ_NS1E_6fusion15FusionCallbacksIS1I_NS1O_17LinearCombinationISI_fSI_fLNS_15FloatRoundStyleE2EEES1K_S1N_JEEENS4_5SM1004TMEM4LOAD26SM100_TMEM_LOAD_32dp32b32xENS4_13SM90_TMA_LOADES1B_NS4_39AutoVectorizingCopyWithAssumedAlignmentILi128EEENS4_14SM90_TMA_STOREES1B_S20_S20_EEEvvEEEEvNT_6ParamsE:
[----:B------:R-:W1:Y:S01]  /*0000*/  LDC R1, c[0x0][0x37c] ;  /* 0x0000df00ff017b82 */ /* 0x000e620000000800 */
[----:B------:R-:W2:Y:S01]  /*0010*/  S2R R117, SR_TID.X ;  /* 0x0000000000757919 */ /* 0x000ea20000002100 */
[----:B------:R-:W3:Y:S06]  /*0020*/  LDCU.64 UR6, c[0x0][0x890] ;  /* 0x00011200ff0677ac */ /* 0x000eec0008000a00 */
[----:B------:R-:W4:Y:S01]  /*0030*/  S2UR UR37, SR_CgaCtaId ;  /* 0x00000000002579c3 */ /* 0x000f220000008800 */
[----:B------:R-:W-:Y:S02]  /*0040*/  PRMT R103, RZ, 0x7610, R103 ;  /* 0x00007610ff677816 */ /* 0x000fe40000000067 */
[----:B------:R-:W-:Y:S01]  /*0050*/  ELECT P1, URZ, PT ;  /* 0x0000000000ff782f */ /* 0x000fe20003820000 */
[----:B------:R-:W1:Y:S01]  /*0060*/  LDCU.64 UR46, c[0x0][0x358] ;  /* 0x00006b00ff2e77ac */ /* 0x000e620008000a00 */
[----:B---3--:R-:W-:-:S04]  /*0070*/  UISETP.NE.U32.AND UP0, UPT, UR6, URZ, UPT ;  /* 0x000000ff0600728c */ /* 0x008fc8000bf05070 */
[----:B------:R-:W-:Y:S02]  /*0080*/  UISETP.NE.AND.EX UP0, UPT, UR7, URZ, UPT, UP0 ;  /* 0x000000ff0700728c */ /* 0x000fe4000bf05300 */
[----:B----4-:R-:W-:Y:S02]  /*0090*/  ULOP3.LUT UR5, UR37, 0x1, URZ, 0xc0, !UPT ;  /* 0x0000000125057892 */ /* 0x010fe4000f8ec0ff */
[----:B------:R-:W-:Y:S01]  /*00a0*/  ULOP3.LUT UR4, UR37, 0x1, URZ, 0x3c, !UPT ;  /* 0x0000000125047892 */ /* 0x000fe2000f8e3cff */
[----:B--2---:R-:W-:-:S05]  /*00b0*/  SHF.R.U32.HI R110, RZ, 0x5, R117 ;  /* 0x00000005ff6e7819 */ /* 0x004fca0000011675 */
[----:B------:R-:W2:Y:S02]  /*00c0*/  SHFL.IDX PT, R0, R110, RZ, 0x1f ;  /* 0x00001fff6e007589 */ /* 0x000ea400000e0000 */
[----:B--2---:R-:W-:Y:S01]  /*00d0*/  R2UR UR10, R0 ;  /* 0x00000000000a72ca */ /* 0x004fe200000e0000 */
[----:B-1----:R-:W-:-:S14]  /*00e0*/  BRA.U UP0, `(.L_x_0) ;  /* 0x00000001002c7547 */ /* 0x002fdc000b800000 */
[----:B------:R-:W1:Y:S02]  /*00f0*/  LDCU.64 UR8, c[0x0][0x888] ;  /* 0x00011100ff0877ac */ /* 0x000e640008000a00 */
[----:B-1----:R-:W-:-:S04]  /*0100*/  UISETP.NE.U32.AND UP0, UPT, UR8, URZ, UPT ;  /* 0x000000ff0800728c */ /* 0x002fc8000bf05070 */
[----:B------:R-:W-:-:S09]  /*0110*/  UISETP.NE.AND.EX UP0, UPT, UR9, URZ, UPT, UP0 ;  /* 0x000000ff0900728c */ /* 0x000fd2000bf05300 */
[----:B------:R-:W-:Y:S05]  /*0120*/  BRA.U !UP0, `(.L_x_1) ;  /* 0x0000000108107547 */ /* 0x000fea000b800000 */
[----:B------:R-:W1:Y:S02]  /*0130*/  LDC.64 R2, c[0x0][0x888] ;  /* 0x00022200ff027b82 */ /* 0x000e640000000a00 */
[----:B-1----:R1:W5:Y:S01]  /*0140*/  LDG.E R49, desc[UR46][R2.64] ;  /* 0x0000002e02317981 */ /* 0x002362000c1e1900 */
[----:B------:R-:W-:Y:S01]  /*0150*/  HFMA2 R103, -RZ, RZ, 0, 5.9604644775390625e-08 ;  /* 0x00000001ff677431 */ /* 0x000fe200000001ff */
[----:B------:R-:W-:Y:S05]  /*0160*/  BRA `(.L_x_0) ;  /* 0x00000000000c7947 */ /* 0x000fea0003800000 */
.L_x_1:
[----:B------:R-:W1:Y:S01]  /*0170*/  LDCU UR8, c[0x0][0x880] ;  /* 0x00011000ff0877ac */ /* 0x000e620008000800 */
[----:B------:R-:W-:Y:S01]  /*0180*/  HFMA2 R103, -RZ, RZ, 0, 5.9604644775390625e-08 ;  /* 0x00000001ff677431 */ /* 0x000fe200000001ff */
[----:B-1----:R-:W-:-:S07]  /*0190*/  MOV R49, UR8 ;  /* 0x0000000800317c02 */ /* 0x002fce0008000f00 */
.L_x_0:
[----:B------:R-:W2:Y:S02]  /*01a0*/  LDCU.64 UR8, c[0x0][0x8b0] ;  /* 0x00011600ff0877ac */ /* 0x000ea40008000a00 */
[----:B--2---:R-:W-:-:S04]  /*01b0*/  UISETP.NE.U32.AND UP0, UPT, UR8, URZ, UPT ;  /* 0x000000ff0800728c */ /* 0x004fc8000bf05070 */
[----:B------:R-:W-:-:S09]  /*01c0*/  UISETP.NE.AND.EX UP0, UPT, UR9, URZ, UPT, UP0 ;  /* 0x000000ff0900728c */ /* 0x000fd2000bf05300 */
[----:B------:R-:W-:Y:S05]  /*01d0*/  BRA.U UP0, `(.L_x_2) ;  /* 0x0000000100247547 */ /* 0x000fea000b800000 */
[----:B------:R-:W2:Y:S02]  /*01e0*/  LDCU.64 UR8, c[0x0][0x8a8] ;  /* 0x00011500ff0877ac */ /* 0x000ea40008000a00 */
[----:B--2---:R-:W-:-:S04]  /*01f0*/  UISETP.NE.U32.AND UP0, UPT, UR8, URZ, UPT ;  /* 0x000000ff0800728c */ /* 0x004fc8000bf05070 */
[----:B------:R-:W-:-:S09]  /*0200*/  UISETP.NE.AND.EX UP0, UPT, UR9, URZ, UPT, UP0 ;  /* 0x000000ff0900728c */ /* 0x000fd2000bf05300 */
[----:B------:R-:W-:Y:S05]  /*0210*/  BRA.U !UP0, `(.L_x_3) ;  /* 0x00000001080c7547 */ /* 0x000fea000b800000 */
[----:B------:R-:W2:Y:S02]  /*0220*/  LDC.64 R46, c[0x0][0x8a8] ;  /* 0x00022a00ff2e7b82 */ /* 0x000ea40000000a00 */
[----:B--2---:R2:W5:Y:S01]  /*0230*/  LDG.E R46, desc[UR46][R46.64] ;  /* 0x0000002e2e2e7981 */ /* 0x004562000c1e1900 */
[----:B------:R-:W-:Y:S05]  /*0240*/  BRA `(.L_x_2) ;  /* 0x0000000000087947 */ /* 0x000fea0003800000 */
.L_x_3:
[----:B------:R-:W2:Y:S02]  /*0250*/  LDCU UR8, c[0x0][0x8a0] ;  /* 0x00011400ff0877ac */ /* 0x000ea40008000800 */
[----:B--2---:R-:W-:Y:S02]  /*0260*/  MOV R46, UR8 ;  /* 0x00000008002e7c02 */ /* 0x004fe40008000f00 */
.L_x_2:
[----:B------:R-:W-:Y:S01]  /*0270*/  IMAD.U32 R0, RZ, RZ, UR10 ;  /* 0x0000000aff007e24 */ /* 0x000fe2000f8e00ff */
[----:B------:R-:W-:Y:S04]  /*0280*/  BSSY.RECONVERGENT B0, `(.L_x_4) ;  /* 0x000000c000007945 */ /* 0x000fe80003800200 */
[C---:B------:R-:W-:Y:S02]  /*0290*/  ISETP.NE.OR P2, PT, R0.reuse, 0x1, !P1 ;  /* 0x000000010000780c */ /* 0x040fe40004f45670 */
[----:B------:R-:W-:-:S11]  /*02a0*/  ISETP.NE.OR P0, PT, R0, 0x3, !P1 ;  /* 0x000000030000780c */ /* 0x000fd60004f05670 */
[----:B------:R-:W-:Y:S05]  /*02b0*/  @P2 BRA `(.L_x_5) ;  /* 0x0000000000202947 */ /* 0x000fea0003800000 */
[----:B------:R-:W3:Y:S02]  /*02c0*/  LDCU.64 UR8, c[0x0][0x348] ;  /* 0x00006900ff0877ac */ /* 0x000ee40008000a00 */
[----:B---3--:R-:W-:Y:S02]  /*02d0*/  UIADD3 UR12, UP1, UPT, UR8, 0x80, URZ ;  /* 0x00000080080c7890 */ /* 0x008fe4000ff3e0ff */
[----:B------:R-:W-:Y:S02]  /*02e0*/  UIADD3 UR8, UP0, UPT, UR8, 0x180, URZ ;  /* 0x0000018008087890 */ /* 0x000fe4000ff1e0ff */
[----:B------:R-:W-:Y:S02]  /*02f0*/  UIADD3.X UR13, UPT, UPT, URZ, UR9, URZ, UP1, !UPT ;  /* 0x00000009ff0d7290 */ /* 0x000fe40008ffe4ff */
[----:B------:R-:W-:-:S07]  /*0300*/  UIADD3.X UR9, UPT, UPT, URZ, UR9, URZ, UP0, !UPT ;  /* 0x00000009ff097290 */ /* 0x000fce00087fe4ff */
[----:B------:R3:W-:Y:S02]  /*0310*/  UTMACCTL.PF [UR12] ;  /* 0x000000000c0079b9 */ /* 0x0007e40008040000 */
[----:B------:R3:W-:Y:S02]  /*0320*/  UTMACCTL.PF [UR8] ;  /* 0x00000000080079b9 */ /* 0x0007e40008040000 */
[----:B---3--:R-:W-:Y:S01]  /*0330*/  NOP ;  /* 0x0000000000007918 */ /* 0x008fe20000000000 */
.L_x_5:
[----:B------:R-:W-:Y:S05]  /*0340*/  BSYNC.RECONVERGENT B0 ;  /* 0x0000000000007941 */ /* 0x000fea0003800200 */
.L_x_4:
[----:B------:R-:W-:Y:S04]  /*0350*/  BSSY.RECONVERGENT B0, `(.L_x_6) ;  /* 0x000000a000007945 */ /* 0x000fe80003800200 */
        /* <DEDUP_REMOVED lines=9> */
.L_x_7:
[----:B------:R-:W-:Y:S05]  /*03f0*/  BSYNC.RECONVERGENT B0 ;  /* 0x0000000000007941 */ /* 0x000fea0003800200 */
.L_x_6:
[----:B------:R-:W3:Y:S01]  /*0400*/  LDCU.64 UR8, c[0x0][0x888] ;  /* 0x00011100ff0877ac */ /* 0x000ee20008000a00 */
[----:B------:R-:W-:Y:S02]  /*0410*/  UISETP.EQ.U32.AND UP1, UPT, UR6, URZ, UPT ;  /* 0x000000ff0600728c */ /* 0x000fe4000bf22070 */
[----:B------:R-:W-:Y:S02]  /*0420*/  UPLOP3.LUT UP5, UPT, UPT, UPT, UPT, 0x80, 0x8 ;  /* 0x000000000008789c */ /* 0x000fe40003faf070 */
[----:B---3--:R-:W-:-:S04]  /*0430*/  UISETP.NE.U32.AND UP0, UPT, UR8, URZ, UPT ;  /* 0x000000ff0800728c */ /* 0x008fc8000bf05070 */
[----:B------:R-:W-:-:S04]  /*0440*/  UISETP.NE.AND.EX UP0, UPT, UR9, URZ, UPT, UP0 ;  /* 0x000000ff0900728c */ /* 0x000fc8000bf05300 */
[----:B------:R-:W-:-:S04]  /*0450*/  UISETP.EQ.OR.EX UP2, UPT, UR7, URZ, !UP0, UP1 ;  /* 0x000000ff0700728c */ /* 0x000fc8000c742710 */
[----:B------:R-:W-:-:S05]  /*0460*/  UP2UR UR50, UPR, URZ, 0x4 ;  /* 0x00000004ff327883 */ /* 0x000fca0008000000 */
[----:B------:R-:W-:Y:S07]  /*0470*/  BRA.U !UP2, `(.L_x_8) ;  /* 0x000000010a207547 */ /* 0x000fee000b800000 */
[----:B------:R-:W-:Y:S01]  /*0480*/  UISETP.NE.U32.AND UP2, UPT, UR6, URZ, UPT ;  /* 0x000000ff0600728c */ /* 0x000fe2000bf45070 */
[----:B-----5:R-:W-:Y:S01]  /*0490*/  FSETP.NEU.AND P0, PT, R49, RZ, PT ;  /* 0x000000ff3100720b */ /* 0x020fe20003f0d000 */
[----:B------:R-:W-:Y:S02]  /*04a0*/  USEL UR6, URZ, 0xffffffff, UP0 ;  /* 0xffffffffff067887 */ /* 0x000fe40008000000 */
[----:B------:R-:W-:-:S10]  /*04b0*/  UISETP.NE.AND.EX UP2, UPT, UR7, URZ, UPT, UP2 ;  /* 0x000000ff0700728c */ /* 0x000fd4000bf45320 */
[----:B------:R-:W-:Y:S01]  /*04c0*/  VOTEU.ANY UP1, P0 ;  /* 0x0000000000ff7886 */ /* 0x000fe20000020100 */
[----:B------:R-:W-:-:S04]  /*04d0*/  @!UP2 USEL UR6, URZ, 0xffffffff, UP1 ;  /* 0xffffffffff06a887 */ /* 0x000fc80008800000 */
[----:B------:R-:W-:-:S04]  /*04e0*/  ULOP3.LUT UR6, UR6, 0x1, URZ, 0xc0, !UPT ;  /* 0x0000000106067892 */ /* 0x000fc8000f8ec0ff */
[----:B------:R-:W-:-:S11]  /*04f0*/  UISETP.NE.U32.AND UP5, UPT, UR6, 0x1, UPT ;  /* 0x000000010600788c */ /* 0x000fd6000bfa5070 */
.L_x_8:
[----:B------:R-:W3:Y:S01]  /*0500*/  SHFL.IDX PT, R0, R110, RZ, 0x1f ;  /* 0x00001fff6e007589 */ /* 0x000ee200000e0000 */
[----:B------:R-:W-:-:S04]  /*0510*/  UISETP.NE.AND UP1, UPT, UR10, 0x2, UPT ;  /* 0x000000020a00788c */ /* 0x000fc8000bf25270 */
[----:B------:R-:W-:Y:S02]  /*0520*/  UISETP.EQ.AND UP2, UPT, UR5, URZ, !UP1 ;  /* 0x000000ff0500728c */ /* 0x000fe4000cf42270 */
[----:B------:R-:W-:-:S04]  /*0530*/  USEL UR6, URZ, 0x1, UP1 ;  /* 0x00000001ff067887 */ /* 0x000fc80008800000 */
[----:B------:R-:W-:Y:S02]  /*0540*/  PLOP3.LUT P5, PT, P1, PT, UP2, 0x80, 0x8 ;  /* 0x000000000008781c */ /* 0x000fe40000faf028 */
[----:B---3--:R-:W-:-:S13]  /*0550*/  ISETP.NE.AND P0, PT, R0, RZ, PT ;  /* 0x000000ff0000720c */ /* 0x008fda0003f05270 */
[----:B------:R-:W-:Y:S05]  /*0560*/  @P0 BRA `(.L_x_9) ;  /* 0x0000000000340947 */ /* 0x000fea0003800000 */
[----:B------:R-:W-:Y:S01]  /*0570*/  UMOV UR8, 0x400 ;  /* 0x0000040000087882 */ /* 0x000fe20000000000 */
[----:B------:R-:W-:Y:S01]  /*0580*/  UMOV UR7, 0x1 ;  /* 0x0000000100077882 */ /* 0x000fe20000000000 */
[----:B------:R-:W-:Y:S02]  /*0590*/  ULEA UR8, UR37, UR8, 0x18 ;  /* 0x0000000825087291 */ /* 0x000fe4000f8ec0ff */
[----:B------:R-:W-:-:S04]  /*05a0*/  UIADD3 UR12, UPT, UPT, -UR7, 0x100000, URZ ;  /* 0x00100000070c7890 */ /* 0x000fc8000fffe1ff */
[----:B------:R-:W-:Y:S02]  /*05b0*/  USHF.L.U32 UR13, UR12, 0xb, URZ ;  /* 0x0000000b0c0d7899 */ /* 0x000fe400080006ff */
[----:B------:R-:W-:Y:S01]  /*05c0*/  USHF.L.U32 UR12, UR12, 0x1, URZ ;  /* 0x000000010c0c7899 */ /* 0x000fe200080006ff */
[----:B------:R-:W-:Y:S01]  /*05d0*/  ELECT P0, URZ, PT ;  /* 0x0000000000ff782f */ /* 0x000fe20003800000 */
[----:B------:R-:W3:Y:S10]  /*05e0*/  FENCE.VIEW.ASYNC.S ;  /* 0x00000000000073c6 */ /* 0x000ef40000000000 */
[----:B---3--:R3:W4:Y:S01]  /*05f0*/  SYNCS.EXCH.64 URZ, [UR8], UR12 ;  /* 0x0000000c08ff75b2 */ /* 0x0087220008000100 */
[----:B------:R3:W1:Y:S01]  /*0600*/  SYNCS.EXCH.64 URZ, [UR8+0x10], UR12 ;  /* 0x0000100c08ff75b2 */ /* 0x0006620008000100 */
[----:B------:R3:W1:Y:S01]  /*0610*/  SYNCS.EXCH.64 URZ, [UR8+0x8], UR12 ;  /* 0x0000080c08ff75b2 */ /* 0x0006620008000100 */
[----:B------:R3:W1:Y:S01]  /*0620*/  SYNCS.EXCH.64 URZ, [UR8+0x18], UR12 ;  /* 0x0000180c08ff75b2 */ /* 0x0006620008000100 */
[----:B------:R-:W-:Y:S01]  /*0630*/  NOP ;  /* 0x0000000000007918 */ /* 0x000fe20000000000 */
.L_x_9:
[----:B------:R-:W2:Y:S01]  /*0640*/  SHFL.IDX PT, R0, R110, RZ, 0x1f ;  /* 0x00001fff6e007589 */ /* 0x000ea200000e0000 */
[----:B------:R-:W-:Y:S01]  /*0650*/  NOP ;  /* 0x0000000000007918 */ /* 0x000fe20000000000 */
[----:B--2---:R-:W-:-:S13]  /*0660*/  ISETP.NE.AND P0, PT, R0, 0x1, PT ;  /* 0x000000010000780c */ /* 0x004fda0003f05270 */
[----:B------:R-:W-:Y:S05]  /*0670*/  @P0 BRA `(.L_x_10) ;  /* 0x0000000000540947 */ /* 0x000fea0003800000 */
[----:B------:R-:W-:Y:S01]  /*0680*/  UMOV UR9, 0x400 ;  /* 0x0000040000097882 */ /* 0x000fe20000000000 */
[----:B---3--:R-:W-:Y:S01]  /*0690*/  UMOV UR8, 0x20 ;  /* 0x0000002000087882 */ /* 0x008fe20000000000 */
[----:B------:R-:W-:Y:S01]  /*06a0*/  UMOV UR7, 0x80 ;  /* 0x0000008000077882 */ /* 0x000fe20000000000 */
[----:B------:R-:W-:Y:S02]  /*06b0*/  ULEA UR9, UR37, UR9, 0x18 ;  /* 0x0000000925097291 */ /* 0x000fe4000f8ec0ff */
[----:B------:R-:W-:-:S04]  /*06c0*/  UIADD3 UR12, UPT, UPT, -UR8, 0x100000, URZ ;  /* 0x00100000080c7890 */ /* 0x000fc8000fffe1ff */
[----:B------:R-:W-:Y:S02]  /*06d0*/  USHF.L.U32 UR13, UR12, 0xb, URZ ;  /* 0x0000000b0c0d7899 */ /* 0x000fe400080006ff */
[----:B------:R-:W-:Y:S02]  /*06e0*/  USHF.L.U32 UR12, UR12, 0x1, URZ ;  /* 0x000000010c0c7899 */ /* 0x000fe400080006ff */
[----:B------:R-:W-:-:S04]  /*06f0*/  UIADD3 UR14, UPT, UPT, -UR7, 0x100000, URZ ;  /* 0x00100000070e7890 */ /* 0x000fc8000fffe1ff */
[----:B------:R-:W-:Y:S02]  /*0700*/  USHF.L.U32 UR15, UR14, 0xb, URZ ;  /* 0x0000000b0e0f7899 */ /* 0x000fe400080006ff */
[----:B------:R-:W-:Y:S01]  /*0710*/  USHF.L.U32 UR14, UR14, 0x1, URZ ;  /* 0x000000010e0e7899 */ /* 0x000fe200080006ff */
[----:B------:R-:W-:Y:S01]  /*0720*/  ELECT P0, URZ, PT ;  /* 0x0000000000ff782f */ /* 0x000fe20003800000 */
[----:B------:R-:W2:Y:S02]  /*0730*/  FENCE.VIEW.ASYNC.S ;  /* 0x00000000000073c6 */ /* 0x000ea40000000000 */
[----:B--2---:R2:W3:Y:S08]  /*0740*/  SYNCS.EXCH.64 URZ, [UR9+0x20], UR12 ;  /* 0x0000200c09ff75b2 */ /* 0x0044f00008000100 */
[----:B------:R2:W1:Y:S01]  /*0750*/  SYNCS.EXCH.64 URZ, [UR9+0x40], UR14 ;  /* 0x0000400e09ff75b2 */ /* 0x0004620008000100 */
[----:B------:R2:W1:Y:S01]  /*0760*/  SYNCS.EXCH.64 URZ, [UR9+0x28], UR12 ;  /* 0x0000280c09ff75b2 */ /* 0x0004620008000100 */
[----:B------:R2:W1:Y:S01]  /*0770*/  SYNCS.EXCH.64 URZ, [UR9+0x48], UR14 ;  /* 0x0000480e09ff75b2 */ /* 0x0004620008000100 */
[----:B------:R2:W1:Y:S01]  /*0780*/  SYNCS.EXCH.64 URZ, [UR9+0x30], UR12 ;  /* 0x0000300c09ff75b2 */ /* 0x0004620008000100 */
[----:B------:R2:W1:Y:S01]  /*0790*/  SYNCS.EXCH.64 URZ, [UR9+0x50], UR14 ;  /* 0x0000500e09ff75b2 */ /* 0x0004620008000100 */
[----:B------:R2:W1:Y:S01]  /*07a0*/  SYNCS.EXCH.64 URZ, [UR9+0x38], UR12 ;  /* 0x0000380c09ff75b2 */ /* 0x0004620008000100 */
[----:B------:R2:W1:Y:S01]  /*07b0*/  SYNCS.EXCH.64 URZ, [UR9+0x58], UR14 ;  /* 0x0000580e09ff75b2 */ /* 0x0004620008000100 */
[----:B------:R-:W-:Y:S01]  /*07c0*/  NOP ;  /* 0x0000000000007918 */ /* 0x000fe20000000000 */
.L_x_10:
[----:B------:R-:W4:Y:S01]  /*07d0*/  SHFL.IDX PT, R0, R110, RZ, 0x1f ;  /* 0x00001fff6e007589 */ /* 0x000f2200000e0000 */
[----:B------:R-:W-:Y:S01]  /*07e0*/  NOP ;  /* 0x0000000000007918 */ /* 0x000fe20000000000 */
[----:B----4-:R-:W-:-:S13]  /*07f0*/  ISETP.NE.AND P0, PT, R0, 0x3, PT ;  /* 0x000000030000780c */ /* 0x010fda0003f05270 */
[----:B------:R-:W-:Y:S05]  /*0800*/  @P0 BRA `(.L_x_11) ;  /* 0x00000000002c0947 */ /* 0x000fea0003800000 */
[----:B---3--:R-:W-:Y:S01]  /*0810*/  UMOV UR8, 0x400 ;  /* 0x0000040000087882 */ /* 0x008fe20000000000 */
[----:B------:R-:W-:Y:S01]  /*0820*/  UMOV UR7, 0x20 ;  /* 0x0000002000077882 */ /* 0x000fe20000000000 */
[----:B------:R-:W-:Y:S02]  /*0830*/  ULEA UR8, UR37, UR8, 0x18 ;  /* 0x0000000825087291 */ /* 0x000fe4000f8ec0ff */
[----:B--2---:R-:W-:-:S04]  /*0840*/  UIADD3 UR12, UPT, UPT, -UR7, 0x100000, URZ ;  /* 0x00100000070c7890 */ /* 0x004fc8000fffe1ff */
[----:B------:R-:W-:Y:S02]  /*0850*/  USHF.L.U32 UR13, UR12, 0xb, URZ ;  /* 0x0000000b0c0d7899 */ /* 0x000fe400080006ff */
[----:B------:R-:W-:Y:S01]  /*0860*/  USHF.L.U32 UR12, UR12, 0x1, URZ ;  /* 0x000000010c0c7899 */ /* 0x000fe200080006ff */
[----:B------:R-:W-:Y:S01]  /*0870*/  ELECT P0, URZ, PT ;  /* 0x0000000000ff782f */ /* 0x000fe20003800000 */
[----:B------:R-:W2:Y:S10]  /*0880*/  FENCE.VIEW.ASYNC.S ;  /* 0x00000000000073c6 */ /* 0x000eb40000000000 */
[----:B--2---:R4:W2:Y:S01]  /*0890*/  SYNCS.EXCH.64 URZ, [UR8+0x60], UR12 ;  /* 0x0000600c08ff75b2 */ /* 0x0048a20008000100 */
[----:B------:R4:W3:Y:S02]  /*08a0*/  SYNCS.EXCH.64 URZ, [UR8+0x68], UR12 ;  /* 0x0000680c08ff75b2 */ /* 0x0008e40008000100 */
[----:B----4-:R-:W-:Y:S01]  /*08b0*/  NOP ;  /* 0x0000000000007918 */ /* 0x010fe20000000000 */
.L_x_11:
[----:B------:R-:W4:Y:S01]  /*08c0*/  SHFL.IDX PT, R0, R110, RZ, 0x1f ;  /* 0x00001fff6e007589 */ /* 0x000f2200000e0000 */
[----:B------:R-:W-:Y:S01]  /*08d0*/  NOP ;  /* 0x0000000000007918 */ /* 0x000fe20000000000 */
[----:B----4-:R-:W-:-:S13]  /*08e0*/  ISETP.NE.AND P0, PT, R0, 0x4, PT ;  /* 0x000000040000780c */ /* 0x010fda0003f05270 */
[----:B------:R-:W-:Y:S05]  /*08f0*/  @P0 BRA `(.L_x_12) ;  /* 0x0000000000480947 */ /* 0x000fea0003800000 */
[----:B--2---:R-:W-:Y:S01]  /*0900*/  UMOV UR9, 0x1e0 ;  /* 0x000001e000097882 */ /* 0x004fe20000000000 */
[----:B---3--:R-:W-:Y:S01]  /*0910*/  UMOV UR8, 0x400 ;  /* 0x0000040000087882 */ /* 0x008fe20000000000 */
[----:B------:R-:W-:Y:S01]  /*0920*/  USEL UR9, UR9, 0x1a0, UP5 ;  /* 0x000001a009097887 */ /* 0x000fe2000a800000 */
        /* <DEDUP_REMOVED lines=10> */
[----:B--2---:R4:W2:Y:S08]  /*09d0*/  SYNCS.EXCH.64 URZ, [UR8+0x70], UR12 ;  /* 0x0000700c08ff75b2 */ /* 0x0048b00008000100 */
[----:B------:R4:W3:Y:S01]  /*09e0*/  SYNCS.EXCH.64 URZ, [UR8+0x80], UR14 ;  /* 0x0000800e08ff75b2 */ /* 0x0008e20008000100 */
[----:B------:R4:W1:Y:S01]  /*09f0*/  SYNCS.EXCH.64 URZ, [UR8+0x78], UR12 ;  /* 0x0000780c08ff75b2 */ /* 0x0008620008000100 */
[----:B------:R4:W1:Y:S02]  /*0a00*/  SYNCS.EXCH.64 URZ, [UR8+0x88], UR14 ;  /* 0x0000880e08ff75b2 */ /* 0x0008640008000100 */
[----:B----4-:R-:W-:Y:S01]  /*0a10*/  NOP ;  /* 0x0000000000007918 */ /* 0x010fe20000000000 */
.L_x_12:
[----:B------:R-:W4:Y:S01]  /*0a20*/  SHFL.IDX PT, R0, R110, RZ, 0x1f ;  /* 0x00001fff6e007589 */ /* 0x000f2200000e0000 */
[----:B------:R-:W-:Y:S01]  /*0a30*/  NOP ;  /* 0x0000000000007918 */ /* 0x000fe20000000000 */
[----:B----4-:R-:W-:-:S13]  /*0a40*/  ISETP.NE.AND P0, PT, R0, 0x5, PT ;  /* 0x000000050000780c */ /* 0x010fda0003f05270 */
[----:B------:R-:W-:Y:S05]  /*0a50*/  @P0 BRA `(.L_x_13) ;  /* 0x0000000000440947 */ /* 0x000fea0003800000 */
[----:B--2---:R-:W-:Y:S01]  /*0a60*/  UMOV UR9, 0x400 ;  /* 0x0000040000097882 */ /* 0x004fe20000000000 */
        /* <DEDUP_REMOVED lines=16> */
.L_x_13:
[----:B------:R-:W4:Y:S01]  /*0b70*/  SHFL.IDX PT, R0, R110, RZ, 0x1f ;  /* 0x00001fff6e007589 */ /* 0x000f2200000e0000 */
[----:B------:R-:W-:Y:S01]  /*0b80*/  ISETP.NE.OR P1, PT, RZ, UR10, !P1 ;  /* 0x0000000aff007c0c */ /* 0x000fe2000cf25670 */
        /* <DEDUP_REMOVED lines=12> */
[----:B------:R4:W3:Y:S01]  /*0c50*/  SYNCS.EXCH.64 URZ, [UR8+0xc0], UR12 ;  /* 0x0000c00c08ff75b2 */ /* 0x0008e20008000100 */
[----:B------:R4:W1:Y:S01]  /*0c60*/  SYNCS.EXCH.64 URZ, [UR8+0xb8], UR12 ;  /* 0x0000b80c08ff75b2 */ /* 0x0008620008000100 */
[----:B------:R4:W1:Y:S02]  /*0c70*/  SYNCS.EXCH.64 URZ, [UR8+0xc8], UR12 ;  /* 0x0000c80c08ff75b2 */ /* 0x0008640008000100 */
[----:B----4-:R-:W-:Y:S01]  /*0c80*/  NOP ;  /* 0x0000000000007918 */ /* 0x010fe20000000000 */
.L_x_14:
[----:B------:R-:W-:Y:S01]  /*0c90*/  VOTEU.ALL UP1, P1 ;  /* 0x0000000000ff7886 */ /* 0x000fe20000820000 */
[----:B---3--:R-:W3:Y:S01]  /*0ca0*/  LDCU UR8, c[0x0][0x36c] ;  /* 0x00006d80ff0877ac */ /* 0x008ee20008000800 */
[----:B------:R-:W-:Y:S01]  /*0cb0*/  NOP ;  /* 0x0000000000007918 */ /* 0x000fe20000000000 */
[----:B------:R-:W-:Y:S01]  /*0cc0*/  LOP3.LUT R10, R117, 0x1f, RZ, 0xc0, !PT ;  /* 0x0000001f750a7812 */ /* 0x000fe200078ec0ff */
[----:B--2---:R-:W-:Y:S01]  /*0cd0*/  UMOV UR12, 0x20 ;  /* 0x00000020000c7882 */ /* 0x004fe20000000000 */
[----:B------:R-:W-:Y:S01]  /*0ce0*/  @!UP1 UMOV UR7, 0x400 ;  /* 0x0000040000079882 */ /* 0x000fe20000000000 */
[----:B------:R-:W-:-:S04]  /*0cf0*/  @!UP1 UIADD3 UR12, UPT, UPT, -UR12, 0x100000, URZ ;  /* 0x001000000c0c9890 */ /* 0x000fc8000fffe1ff */
[----:B------:R-:W-:Y:S02]  /*0d00*/  @!UP1 USHF.L.U32 UR13, UR12, 0xb, URZ ;  /* 0x0000000b0c0d9899 */ /* 0x000fe400080006ff */
[----:B------:R-:W-:Y:S02]  /*0d10*/  @!UP1 USHF.L.U32 UR12, UR12, 0x1, URZ ;  /* 0x000000010c0c9899 */ /* 0x000fe400080006ff */
[----:B------:R-:W-:Y:S01]  /*0d20*/  @!UP1 ULEA UR7, UR37, UR7, 0x18 ;  /* 0x0000000725079291 */ /* 0x000fe2000f8ec0ff */
[----:B------:R-:W-:Y:S01]  /*0d30*/  VOTEU.ALL UP1, P1 ;  /* 0x0000000000ff7886 */ /* 0x000fe20000820000 */
[----:B------:R-:W-:Y:S01]  /*0d40*/  UISETP.NE.AND UP4, UPT, UR10, URZ, UPT ;  /* 0x000000ff0a00728c */ /* 0x000fe2000bf85270 */
[----:B------:R-:W2:Y:S09]  /*0d50*/  FENCE.VIEW.ASYNC.S ;  /* 0x00000000000073c6 */ /* 0x000eb20000000000 */
[----:B--2---:R2:W4:Y:S01]  /*0d60*/  @!UP1 SYNCS.EXCH.64 URZ, [UR7+0xd0], UR12 ;  /* 0x0000d00c07ff95b2 */ /* 0x0045220008000100 */
[----:B---3--:R-:W-:-:S09]  /*0d70*/  UISETP.EQ.U32.AND UP1, UPT, UR8, 0x1, UPT ;  /* 0x000000010800788c */ /* 0x008fd2000bf22070 */
[----:B------:R-:W-:Y:S05]  /*0d80*/  BRA.U !UP1, `(.L_x_15) ;  /* 0x0000000109087547 */ /* 0x000fea000b800000 */
[----:B-1--4-:R-:W-:Y:S01]  /*0d90*/  UCGABAR_ARV ;  /* 0x00000000000079c7 */ /* 0x012fe20008000000 */
[----:B------:R-:W-:Y:S05]  /*0da0*/  BRA `(.L_x_16) ;  /* 0x0000000000047947 */ /* 0x000fea0003800000 */
.L_x_15:
[----:B-1--4-:R-:W-:Y:S01]  /*0db0*/  NOP ;  /* 0x0000000000007918 */ /* 0x012fe20000000000 */
.L_x_16:
[----:B------:R-:W1:Y:S01]  /*0dc0*/  S2R R11, SR_CTAID.X ;  /* 0x00000000000b7919 */ /* 0x000e620000002500 */
[----:B------:R-:W-:-:S05]  /*0dd0*/  CS2R.32 R104, SR_CgaSize ;  /* 0x0000000000687805 */ /* 0x000fca0000008a00 */
[----:B------:R-:W-:-:S05]  /*0de0*/  IMAD R104, R104, -0xa0, RZ ;  /* 0xffffff6068687824 */ /* 0x000fca00078e02ff */
[----:B------:R-:W-:-:S14]  /*0df0*/  R2UR UR8, R104 ;  /* 0x00000000680872ca */ /* 0x000fdc00000e0000 */
[----:B------:R-:W3:Y:S01]  /*0e00*/  LDCU UR8, c[0x0][UR8+0x2b0] ;  /* 0x00005600080877ac */ /* 0x000ee20008000800 */
[----:B------:R-:W-:-:S05]  /*0e10*/  CS2R.32 R0, SR_CgaSize ;  /* 0x0000000000007805 */ /* 0x000fca0000008a00 */
[----:B------:R-:W-:-:S06]  /*0e20*/  IMAD R0, R0, -0xa0, RZ ;  /* 0xffffff6000007824 */ /* 0x000fcc00078e02ff */
[----:B------:R-:W4:Y:S01]  /*0e30*/  LDC R0, c[0x0][R0+0x2a0] ;  /* 0x0000a80000007b82 */ /* 0x000f220000000800 */
[----:B------:R-:W-:Y:S01]  /*0e40*/  PRMT R8, RZ, 0x7610, R8 ;  /* 0x00007610ff087816 */ /* 0x000fe20000000008 */
[----:B------:R-:W3:Y:S01]  /*0e50*/  S2R R20, SR_CTAID.Y ;  /* 0x0000000000147919 */ /* 0x000ee20000002600 */
[----:B------:R-:W-:-:S05]  /*0e60*/  CS2R.32 R104, SR_CgaSize ;  /* 0x0000000000687805 */ /* 0x000fca0000008a00 */
[----:B------:R-:W-:-:S05]  /*0e70*/  IMAD R104, R104, -0xa0, RZ ;  /* 0xffffff6068687824 */ /* 0x000fca00078e02ff */
[----:B--2---:R-:W-:-:S14]  /*0e80*/  R2UR UR7, R104 ;  /* 0x00000000680772ca */ /* 0x004fdc00000e0000 */
[----:B------:R-:W2:Y:S01]  /*0e90*/  LDCU UR7, c[0x0][UR7+0x2b4] ;  /* 0x00005680070777ac */ /* 0x000ea20008000800 */
[----:B------:R-:W-:Y:S01]  /*0ea0*/  UISETP.NE.AND UP2, UPT, UR10, 0x2, UPT ;  /* 0x000000020a00788c */ /* 0x000fe2000bf45270 */
[----:B------:R-:W3:Y:S01]  /*0eb0*/  LDC R9, c[0x0][0xb24] ;  /* 0x0002c900ff097b82 */ /* 0x000ee20000000800 */
[----:B------:R-:W-:-:S05]  /*0ec0*/  CS2R.32 R102, SR_CgaSize ;  /* 0x0000000000667805 */ /* 0x000fca0000008a00 */
[----:B------:R-:W-:-:S06]  /*0ed0*/  IMAD R102, R102, -0xa0, RZ ;  /* 0xffffff6066667824 */ /* 0x000fcc00078e02ff */
[----:B------:R-:W4:Y:S08]  /*0ee0*/  LDC R102, c[0x0][R102+0x2a4] ;  /* 0x0000a90066667b82 */ /* 0x000f300000000800 */
[----:B------:R-:W4:Y:S01]  /*0ef0*/  LDC R40, c[0x0][0xb24] ;  /* 0x0002c900ff287b82 */ /* 0x000f220000000800 */
[----:B-1----:R-:W-:Y:S01]  /*0f00*/  I2FP.F32.U32 R4, R11 ;  /* 0x0000000b00047245 */ /* 0x002fe20000201000 */
[----:B------:R-:W-:-:S06]  /*0f10*/  IMAD.MOV.U32 R21, RZ, RZ, R11 ;  /* 0x000000ffff157224 */ /* 0x000fcc00078e000b */
[----:B------:R-:W1:Y:S01]  /*0f20*/  S2UR UR36, SR_CTAID.Z ;  /* 0x00000000002479c3 */ /* 0x000e620000002700 */
[----:B---3--:R-:W-:Y:S02]  /*0f30*/  ISETP.GE.AND P0, PT, R9, 0x1, PT ;  /* 0x000000010900780c */ /* 0x008fe40003f06270 */
[----:B------:R-:W-:Y:S01]  /*0f40*/  I2FP.F32.U32 R2, R20 ;  /* 0x0000001400027245 */ /* 0x000fe20000201000 */
[----:B------:R-:W-:-:S04]  /*0f50*/  FMUL R4, R4, UR8 ;  /* 0x0000000804047c20 */ /* 0x000fc80008400000 */
[----:B--2---:R-:W-:Y:S01]  /*0f60*/  FMUL R2, R2, UR7 ;  /* 0x0000000702027c20 */ /* 0x004fe20008400000 */
[----:B------:R-:W2:Y:S01]  /*0f70*/  F2I.U32.TRUNC.NTZ R104, R4 ;  /* 0x0000000400687305 */ /* 0x000ea2000020f000 */
[----:B------:R-:W3:Y:S07]  /*0f80*/  LDCU UR7, c[0x0][0xb30] ;  /* 0x00016600ff0777ac */ /* 0x000eee0008000800 */
[----:B------:R-:W1:Y:S01]  /*0f90*/  F2I.U32.TRUNC.NTZ R3, R2 ;  /* 0x0000000200037305 */ /* 0x000e62000020f000 */
[----:B--2---:R-:W-:-:S04]  /*0fa0*/  IMAD.MOV R104, RZ, RZ, -R104 ;  /* 0x000000ffff687224 */ /* 0x004fc800078e0a68 */
[----:B----4-:R-:W-:Y:S01]  /*0fb0*/  IMAD R104, R0, R104, R11 ;  /* 0x0000006800687224 */ /* 0x010fe200078e020b */
[----:B------:R-:W-:Y:S01]  /*0fc0*/  PRMT R0, RZ, 0x7610, R0 ;  /* 0x00007610ff007816 */ /* 0x000fe20000000000 */
[----:B---3--:R-:W-:Y:S01]  /*0fd0*/  UISETP.NE.AND UP3, UPT, UR7, 0x1, UPT ;  /* 0x000000010700788c */ /* 0x008fe2000bf65270 */
[----:B-1----:R-:W-:-:S05]  /*0fe0*/  IADD3 R3, PT, PT, -R3, RZ, RZ ;  /* 0x000000ff03037210 */ /* 0x002fca0007ffe1ff */
[----:B------:R-:W-:Y:S01]  /*0ff0*/  IMAD R102, R102, R3, R20 ;  /* 0x0000000366667224 */ /* 0x000fe200078e0214 */
[----:B------:R-:W-:Y:S06]  /*1000*/  BRA.U UP4, `(.L_x_17) ;  /* 0x0000000104247547 */ /* 0x000fec000b800000 */
[----:B------:R-:W-:Y:S01]  /*1010*/  ISETP.NE.AND P1, PT, R102, RZ, PT ;  /* 0x000000ff6600720c */ /* 0x000fe20003f25270 */
[----:B------:R-:W-:Y:S01]  /*1020*/  IMAD.MOV.U32 R0, RZ, RZ, 0x3 ;  /* 0x00000003ff007424 */ /* 0x000fe200078e00ff */
[C---:B------:R-:W-:Y:S02]  /*1030*/  LOP3.LUT R3, R104.reuse, 0xfffffffe, RZ, 0xc0, !PT ;  /* 0xfffffffe68037812 */ /* 0x040fe400078ec0ff */
[----:B------:R-:W-:Y:S02]  /*1040*/  ISETP.LT.U32.OR P1, PT, R104, 0x2, !P1 ;  /* 0x000000026800780c */ /* 0x000fe40004f21470 */
[----:B------:R-:W-:Y:S02]  /*1050*/  SHF.L.U32 R0, R0, R3, RZ ;  /* 0x0000000300007219 */ /* 0x000fe400000006ff */
[----:B------:R-:W-:Y:S02]  /*1060*/  SEL R5, RZ, 0x1, !P1 ;  /* 0x00000001ff057807 */ /* 0x000fe40004800000 */
[----:B------:R-:W-:-:S05]  /*1070*/  SEL R2, RZ, 0x2, !P1 ;  /* 0x00000002ff027807 */ /* 0x000fca0004800000 */
[----:B------:R-:W-:-:S05]  /*1080*/  IMAD.IADD R2, R5, 0x1, R2 ;  /* 0x0000000105027824 */ /* 0x000fca00078e0202 */
[----:B------:R-:W-:Y:S02]  /*1090*/  PRMT R8, R2, 0x7610, R8 ;  /* 0x0000761002087816 */ /* 0x000fe40000000008 */
.L_x_17:
[----:B------:R-:W-:Y:S05]  /*10a0*/  @!P0 BRA `(.L_x_18) ;  /* 0x0000000000b88947 */ /* 0x000fea0003800000 */
[----:B------:R-:W1:Y:S01]  /*10b0*/  LDC.64 R4, c[0x0][0xb18] ;  /* 0x0002c600ff047b82 */ /* 0x000e620000000a00 */
[----:B------:R-:W-:-:S07]  /*10c0*/  ISETP.NE.AND P0, PT, R9, 0x1, PT ;  /* 0x000000010900780c */ /* 0x000fce0003f05270 */
[----:B------:R-:W2:Y:S08]  /*10d0*/  LDC R14, c[0x0][0xb0c] ;  /* 0x0002c300ff0e7b82 */ /* 0x000eb00000000800 */
[----:B------:R-:W3:Y:S08]  /*10e0*/  LDC R13, c[0x0][0x370] ;  /* 0x0000dc00ff0d7b82 */ /* 0x000ef00000000800 */
[----:B------:R-:W4:Y:S01]  /*10f0*/  LDC R16, c[0x0][0x374] ;  /* 0x0000dd00ff107b82 */ /* 0x000f220000000800 */
[----:B-1----:R-:W-:-:S07]  /*1100*/  ISETP.NE.AND P1, PT, R4, 0x1, PT ;  /* 0x000000010400780c */ /* 0x002fce0003f25270 */
[----:B------:R-:W3:Y:S01]  /*1110*/  LDC.64 R6, c[0x0][0xb10] ;  /* 0x0002c400ff067b82 */ /* 0x000ee20000000a00 */
[----:B--2---:R-:W-:-:S07]  /*1120*/  ISETP.NE.AND P2, PT, R14, 0x1, PT ;  /* 0x000000010e00780c */ /* 0x004fce0003f45270 */
[----:B------:R-:W1:Y:S08]  /*1130*/  LDC R12, c[0x0][0xb20] ;  /* 0x0002c800ff0c7b82 */ /* 0x000e700000000800 */
[----:B------:R-:W2:Y:S01]  /*1140*/  LDC.64 R2, c[0x0][0xb28] ;  /* 0x0002ca00ff027b82 */ /* 0x000ea20000000a00 */
[----:B----4-:R-:W-:-:S04]  /*1150*/  IMAD.HI.U32 R15, R16, R5, RZ ;  /* 0x00000005100f7227 */ /* 0x010fc800078e00ff */
[----:B------:R-:W-:-:S04]  /*1160*/  IMAD.HI.U32 R5, R20, R5, RZ ;  /* 0x0000000514057227 */ /* 0x000fc800078e00ff */
[----:B---3--:R-:W-:-:S04]  /*1170*/  IMAD.HI.U32 R18, R13, R6, RZ ;  /* 0x000000060d127227 */ /* 0x008fc800078e00ff */
[C---:B------:R-:W-:Y:S01]  /*1180*/  IMAD.HI.U32 R22, R11.reuse, R6, RZ ;  /* 0x000000060b167227 */ /* 0x040fe200078e00ff */
[-C--:B------:R-:W-:Y:S02]  /*1190*/  @P2 SHF.R.U32.HI R13, RZ, R7.reuse, R18 ;  /* 0x00000007ff0d2219 */ /* 0x080fe40000011612 */
[-C--:B-1----:R-:W-:Y:S02]  /*11a0*/  @P1 SHF.R.U32.HI R16, RZ, R12.reuse, R15 ;  /* 0x0000000cff101219 */ /* 0x082fe4000001160f */
[----:B------:R-:W-:Y:S02]  /*11b0*/  SHF.R.U32.HI R5, RZ, R12, R5 ;  /* 0x0000000cff057219 */ /* 0x000fe40000011605 */
[----:B------:R-:W-:Y:S02]  /*11c0*/  SHF.R.U32.HI R22, RZ, R7, R22 ;  /* 0x00000007ff167219 */ /* 0x000fe40000011616 */
[----:B------:R-:W-:Y:S01]  /*11d0*/  SEL R5, R20, R5, !P1 ;  /* 0x0000000514057207 */ /* 0x000fe20004800000 */
[----:B--2---:R-:W-:Y:S01]  /*11e0*/  IMAD.HI.U32 R18, R16, R2, RZ ;  /* 0x0000000210127227 */ /* 0x004fe200078e00ff */
[----:B------:R-:W-:-:S02]  /*11f0*/  SEL R21, R11, R22, !P2 ;  /* 0x000000160b157207 */ /* 0x000fc40005000000 */
[----:B------:R-:W-:Y:S01]  /*1200*/  IADD3 R7, PT, PT, -R5, RZ, RZ ;  /* 0x000000ff05077210 */ /* 0x000fe20007ffe1ff */
[----:B------:R-:W-:Y:S01]  /*1210*/  IMAD.HI.U32 R6, R13, R2, RZ ;  /* 0x000000020d067227 */ /* 0x000fe200078e00ff */
[----:B------:R-:W-:-:S03]  /*1220*/  @P0 SHF.R.U32.HI R16, RZ, R3, R18 ;  /* 0x00000003ff100219 */ /* 0x000fc60000011612 */
[----:B------:R-:W-:Y:S01]  /*1230*/  IMAD R7, R4, R7, R20 ;  /* 0x0000000704077224 */ /* 0x000fe200078e0214 */
[----:B------:R-:W-:Y:S01]  /*1240*/  @P0 SHF.R.U32.HI R13, RZ, R3, R6 ;  /* 0x00000003ff0d0219 */ /* 0x000fe20000011606 */
[----:B------:R-:W-:-:S04]  /*1250*/  IMAD R16, R16, R9, RZ ;  /* 0x0000000910107224 */ /* 0x000fc800078e02ff */
[----:B------:R-:W-:Y:S01]  /*1260*/  IMAD R6, R13, R9, RZ ;  /* 0x000000090d067224 */ /* 0x000fe200078e02ff */
[----:B------:R-:W-:-:S04]  /*1270*/  ISETP.GE.AND P1, PT, R5, R16, PT ;  /* 0x000000100500720c */ /* 0x000fc80003f26270 */
[----:B------:R-:W-:Y:S01]  /*1280*/  ISETP.GE.OR P1, PT, R21, R6, P1 ;  /* 0x000000061500720c */ /* 0x000fe20000f26670 */
[----:B------:R-:W-:-:S05]  /*1290*/  IMAD.HI.U32 R6, R5, R2, RZ ;  /* 0x0000000205067227 */ /* 0x000fca00078e00ff */
[----:B------:R-:W-:-:S04]  /*12a0*/  SHF.R.U32.HI R6, RZ, R3, R6 ;  /* 0x00000003ff067219 */ /* 0x000fc80000011606 */
[----:B------:R-:W-:-:S03]  /*12b0*/  SEL R6, R5, R6, !P0 ;  /* 0x0000000605067207 */ /* 0x000fc60004000000 */
[----:B------:R-:W-:Y:S01]  /*12c0*/  @!P1 IMAD.HI.U32 R12, R21, R2, RZ ;  /* 0x00000002150c9227 */ /* 0x000fe200078e00ff */
[----:B------:R-:W-:-:S04]  /*12d0*/  IADD3 R2, PT, PT, -R6, RZ, RZ ;  /* 0x000000ff06027210 */ /* 0x000fc80007ffe1ff */
[----:B------:R-:W-:Y:S01]  /*12e0*/  @!P1 SHF.R.U32.HI R12, RZ, R3, R12 ;  /* 0x00000003ff0c9219 */ /* 0x000fe2000001160c */
[----:B------:R-:W-:-:S03]  /*12f0*/  IMAD R2, R9, R2, R5 ;  /* 0x0000000209027224 */ /* 0x000fc600078e0205 */
[----:B------:R-:W-:-:S05]  /*1300*/  @!P1 SEL R3, R21, R12, !P0 ;  /* 0x0000000c15039207 */ /* 0x000fca0004000000 */
[--C-:B------:R-:W-:Y:S02]  /*1310*/  @!P1 IMAD.IADD R6, R6, 0x1, -R3.reuse ;  /* 0x0000000106069824 */ /* 0x100fe400078e0a03 */
[----:B------:R-:W-:Y:S01]  /*1320*/  @!P1 IMAD R3, R2, R13, R3 ;  /* 0x0000000d02039224 */ /* 0x000fe200078e0203 */
[----:B------:R-:W-:Y:S01]  /*1330*/  IADD3 R2, PT, PT, -R21, RZ, RZ ;  /* 0x000000ff15027210 */ /* 0x000fe20007ffe1ff */
[----:B------:R-:W-:Y:S02]  /*1340*/  @!P1 IMAD R5, R6, R9, R21 ;  /* 0x0000000906059224 */ /* 0x000fe400078e0215 */
[----:B------:R-:W-:Y:S02]  /*1350*/  @!P1 IMAD.MOV.U32 R21, RZ, RZ, R3 ;  /* 0x000000ffff159224 */ /* 0x000fe400078e0003 */
[----:B------:R-:W-:Y:S02]  /*1360*/  IMAD R2, R14, R2, R11 ;  /* 0x000000020e027224 */ /* 0x000fe400078e020b */
[----:B------:R-:W-:-:S02]  /*1370*/  IMAD R20, R5, R4, R7 ;  /* 0x0000000405147224 */ /* 0x000fc400078e0207 */
[----:B------:R-:W-:Y:S02]  /*1380*/  IMAD R21, R21, R14, R2 ;  /* 0x0000000e15157224 */ /* 0x000fe400078e0202 */
.L_x_18:
[----:B------:R-:W-:Y:S05]  /*1390*/  BRA.U UP3, `(.L_x_19) ;  /* 0x0000000103407547 */ /* 0x000fea000b800000 */
[----:B------:R-:W1:Y:S08]  /*13a0*/  LDC.64 R4, c[0x0][0xb10] ;  /* 0x0002c400ff047b82 */ /* 0x000e700000000a00 */
[----:B------:R-:W2:Y:S08]  /*13b0*/  LDC.64 R2, c[0x0][0xb18] ;  /* 0x0002c600ff027b82 */ /* 0x000eb00000000a00 */
[----:B------:R-:W3:Y:S08]  /*13c0*/  LDC R6, c[0x0][0xb20] ;  /* 0x0002c800ff067b82 */ /* 0x000ef00000000800 */
[----:B------:R-:W4:Y:S01]  /*13d0*/  LDC R12, c[0x0][0xb0c] ;  /* 0x0002c300ff0c7b82 */ /* 0x000f220000000800 */
[----:B-1----:R-:W-:-:S05]  /*13e0*/  IMAD.HI.U32 R4, R21, R4, RZ ;  /* 0x0000000415047227 */ /* 0x002fca00078e00ff */
[----:B------:R-:W-:Y:S01]  /*13f0*/  SHF.R.U32.HI R4, RZ, R5, R4 ;  /* 0x00000005ff047219 */ /* 0x000fe20000011604 */
[----:B--2---:R-:W-:Y:S01]  /*1400*/  IMAD.HI.U32 R3, R20, R3, RZ ;  /* 0x0000000314037227 */ /* 0x004fe200078e00ff */
[----:B------:R-:W-:-:S04]  /*1410*/  ISETP.NE.AND P0, PT, R2, 0x1, PT ;  /* 0x000000010200780c */ /* 0x000fc80003f05270 */
[----:B---3--:R-:W-:-:S04]  /*1420*/  SHF.R.U32.HI R3, RZ, R6, R3 ;  /* 0x00000006ff037219 */ /* 0x008fc80000011603 */
[----:B------:R-:W-:Y:S02]  /*1430*/  SEL R3, R20, R3, !P0 ;  /* 0x0000000314037207 */ /* 0x000fe40004000000 */
[----:B----4-:R-:W-:-:S04]  /*1440*/  ISETP.NE.AND P1, PT, R12, 0x1, PT ;  /* 0x000000010c00780c */ /* 0x010fc80003f25270 */
[----:B------:R-:W-:-:S05]  /*1450*/  SEL R6, R21, R4, !P1 ;  /* 0x0000000415067207 */ /* 0x000fca0004800000 */
[----:B------:R-:W-:Y:S02]  /*1460*/  IMAD.IADD R4, R3, 0x1, -R6 ;  /* 0x0000000103047824 */ /* 0x000fe400078e0a06 */
[----:B------:R-:W-:Y:S02]  /*1470*/  IMAD.IADD R3, R6, 0x1, -R3 ;  /* 0x0000000106037824 */ /* 0x000fe400078e0a03 */
[----:B------:R-:W-:Y:S02]  /*1480*/  IMAD R21, R4, R12, R21 ;  /* 0x0000000c04157224 */ /* 0x000fe400078e0215 */
[----:B------:R-:W-:Y:S02]  /*1490*/  IMAD R20, R3, R2, R20 ;  /* 0x0000000203147224 */ /* 0x000fe400078e0214 */
.L_x_19:
[----:B------:R-:W-:Y:S05]  /*14a0*/  BRA.U !UP1, `(.L_x_20) ;  /* 0x00000001090c7547 */ /* 0x000fea000b800000 */
[----:B------:R-:W-:Y:S01]  /*14b0*/  UCGABAR_WAIT ;  /* 0x0000000000007dc7 */ /* 0x000fe20008000000 */
[----:B------:R-:W-:Y:S01]  /*14c0*/  CCTL.IVALL ;  /* 0x00000000ff00798f */ /* 0x000fe20002000000 */
[----:B------:R-:W-:Y:S05]  /*14d0*/  BRA `(.L_x_21) ;  /* 0x0000000000047947 */ /* 0x000fea0003800000 */
.L_x_20:
[----:B------:R-:W-:Y:S06]  /*14e0*/  BAR.SYNC.DEFER_BLOCKING 0x0 ;  /* 0x0000000000007b1d */ /* 0x000fec0000010000 */
.L_x_21:
[----:B------:R-:W-:Y:S05]  /*14f0*/  BRA.U UP2, `(.L_x_22) ;  /* 0x0000001102b87547 */ /* 0x000fea000b800000 */
[----:B------:R-:W1:Y:S01]  /*1500*/  LDCU UR4, c[0x0][0x38c] ;  /* 0x00007180ff0477ac */ /* 0x000e620008000800 */
[----:B------:R-:W2:Y:S01]  /*1510*/  LDC R9, c[0x0][0x370] ;  /* 0x0000dc00ff097b82 */ /* 0x000ea20000000800 */
[----:B------:R-:W-:Y:S01]  /*1520*/  IMAD.SHL.U32 R16, R11, 0x80, RZ ;  /* 0x000000800b107824 */ /* 0x000fe200078e00ff */
[----:B------:R-:W-:Y:S01]  /*1530*/  PLOP3.LUT P1, PT, PT, PT, UP5, 0x80, 0x8 ;  /* 0x000000000008781c */ /* 0x000fe20003f2f058 */
[----:B------:R-:W-:Y:S01]  /*1540*/  HFMA2 R12, -RZ, RZ, 0, 0 ;  /* 0x00000000ff0c7431 */ /* 0x000fe200000001ff */
[----:B------:R-:W-:Y:S01]  /*1550*/  UISETP.NE.AND UP1, UPT, UR10, URZ, UPT ;  /* 0x000000ff0a00728c */ /* 0x000fe2000bf25270 */
[----:B------:R-:W-:Y:S01]  /*1560*/  ISETP.NE.AND P4, PT, R10, RZ, P5 ;  /* 0x000000ff0a00720c */ /* 0x000fe20002f85270 */
[----:B------:R-:W-:Y:S01]  /*1570*/  IMAD.MOV.U32 R15, RZ, RZ, 0x1 ;  /* 0x00000001ff0f7424 */ /* 0x000fe200078e00ff */
[----:B------:R-:W-:Y:S01]  /*1580*/  PLOP3.LUT P1, PT, P1, PT, PT, 0x8, 0x80 ;  /* 0x000000000080781c */ /* 0x000fe20000f2e170 */
[----:B------:R-:W3:Y:S01]  /*1590*/  LDC R0, c[0x0][0x374] ;  /* 0x0000dd00ff007b82 */ /* 0x000ee20000000800 */
[----:B------:R-:W-:Y:S01]  /*15a0*/  IMAD.MOV.U32 R14, RZ, RZ, RZ ;  /* 0x000000ffff0e7224 */ /* 0x000fe200078e00ff */
[----:B------:R-:W-:Y:S01]  /*15b0*/  MOV R8, 0x1 ;  /* 0x0000000100087802 */ /* 0x000fe20000000f00 */
[----:B------:R-:W-:Y:S01]  /*15c0*/  IMAD.MOV.U32 R10, RZ, RZ, RZ ;  /* 0x000000ffff0a7224 */ /* 0x000fe200078e00ff */
[----:B------:R-:W-:Y:S01]  /*15d0*/  LOP3.LUT R16, R16, 0x80, RZ, 0xc0, !PT ;  /* 0x0000008010107812 */ /* 0x000fe200078ec0ff */
[----:B------:R-:W4:Y:S01]  /*15e0*/  LDCU.64 UR14, c[0x0][0x348] ;  /* 0x00006900ff0e77ac */ /* 0x000f220008000a00 */
[----:B-1----:R-:W-:-:S02]  /*15f0*/  UIADD3 UR5, UPT, UPT, UR4, 0x3f, URZ ;  /* 0x0000003f04057890 */ /* 0x002fc4000fffe0ff */
[----:B------:R-:W-:Y:S02]  /*1600*/  USEL UR22, UR6, 0x2, UP1 ;  /* 0x0000000206167887 */ /* 0x000fe40008800000 */
[----:B------:R-:W-:Y:S01]  /*1610*/  USHF.R.S32.HI UR7, URZ, 0x1f, UR5 ;  /* 0x0000001fff077899 */ /* 0x000fe20008011405 */
[----:B------:R-:W-:-:S03]  /*1620*/  UMOV UR23, URZ ;  /* 0x000000ff00177c82 */ /* 0x000fc60008000000 */
[----:B------:R-:W-:Y:S02]  /*1630*/  ULEA.HI UR7, UR7, UR5, URZ, 0x6 ;  /* 0x0000000507077291 */ /* 0x000fe4000f8f30ff */
[----:B------:R-:W-:Y:S02]  /*1640*/  UIADD3 UR5, UPT, UPT, UR4, -0x1, URZ ;  /* 0xffffffff04057890 */ /* 0x000fe4000fffe0ff */
[----:B------:R-:W-:Y:S02]  /*1650*/  USHF.R.S32.HI UR7, URZ, 0x6, UR7 ;  /* 0x00000006ff077899 */ /* 0x000fe40008011407 */
[----:B------:R-:W-:Y:S02]  /*1660*/  UISETP.GE.U32.AND UP2, UPT, UR5, -0x7f, UPT ;  /* 0xffffff810500788c */ /* 0x000fe4000bf46070 */
[----:B------:R-:W-:Y:S02]  /*1670*/  UISETP.LT.U32.AND UP0, UPT, UR7, 0x2, UPT ;  /* 0x000000020700788c */ /* 0x000fe4000bf01070 */
[----:B------:R-:W-:-:S02]  /*1680*/  UIADD3 UR4, UPT, UPT, UR4, 0x7e, URZ ;  /* 0x0000007e04047890 */ /* 0x000fc4000fffe0ff */
[----:B------:R-:W-:-:S04]  /*1690*/  USEL UR5, UR7, 0x2, UP0 ;  /* 0x0000000207057887 */ /* 0x000fc80008000000 */
[----:B------:R-:W-:Y:S02]  /*16a0*/  UIADD3 UR21, UPT, UPT, UR5, -0x1, URZ ;  /* 0xffffffff05157890 */ /* 0x000fe4000fffe0ff */
[----:B------:R-:W-:Y:S02]  /*16b0*/  @UP2 UIADD3 UR21, UPT, UPT, UR5, URZ, URZ ;  /* 0x000000ff05152290 */ /* 0x000fe4000fffe0ff */
[----:B------:R-:W-:Y:S02]  /*16c0*/  UIADD3 UR29, UPT, UPT, UR7, -UR5, URZ ;  /* 0x80000005071d7290 */ /* 0x000fe4000fffe0ff */
[----:B------:R-:W-:Y:S02]  /*16d0*/  UIADD3 UR13, UPT, UPT, UR21, 0x1, URZ ;  /* 0x00000001150d7890 */ /* 0x000fe4000fffe0ff */
[----:B--2-4-:R-:W-:-:S12]  /*16e0*/  UIADD3 UR21, UPT, UPT, -UR21, URZ, URZ ;  /* 0x000000ff15157290 */ /* 0x014fd8000fffe1ff */
.L_x_42:
[----:B------:R-:W-:Y:S01]  /*16f0*/  UISETP.NE.AND UP0, UPT, UR37, URZ, UPT ;  /* 0x000000ff2500728c */ /* 0x000fe2000bf05270 */
[----:B------:R-:W1:Y:S08]  /*1700*/  S2UR UR37, SR_CgaCtaId ;  /* 0x00000000002579c3 */ /* 0x000e700000008800 */
[----:B------:R-:W-:Y:S05]  /*1710*/  BRA.U UP0, `(.L_x_23) ;  /* 0x0000000100347547 */ /* 0x000fea000b800000 */
[----:B------:R-:W2:Y:S01]  /*1720*/  S2R R2, SR_CgaCtaId ;  /* 0x0000000000027919 */ /* 0x000ea20000008800 */
[----:B------:R-:W-:-:S04]  /*1730*/  MOV R3, 0x400 ;  /* 0x0000040000037802 */ /* 0x000fc80000000f00 */
[----:B--2---:R-:W-:Y:S02]  /*1740*/  LEA R3, R2, R3, 0x18 ;  /* 0x0000000302037211 */ /* 0x004fe400078ec0ff */
[----:B------:R-:W-:-:S03]  /*1750*/  SHF.L.U32 R2, R8, 0x1f, RZ ;  /* 0x0000001f08027819 */ /* 0x000fc600000006ff */
[----:B------:R-:W-:-:S04]  /*1760*/  IMAD R3, R10, 0x8, R3 ;  /* 0x000000080a037824 */ /* 0x000fc800078e0203 */
[----:B------:R-:W2:Y:S02]  /*1770*/  SYNCS.PHASECHK.TRANS64.TRYWAIT P0, [R3+URZ+0xc0], R2 ;  /* 0x0000c002030075a7 */ /* 0x000ea400080011ff */
[----:B--2---:R-:W-:Y:S05]  /*1780*/  @!P0 BRA `(.L_x_24) ;  /* 0x000000c400608947 */ /* 0x004fea0003800000 */
.L_x_181:
[----:B------:R-:W-:Y:S01]  /*1790*/  VIADD R10, R10, 0x1 ;  /* 0x000000010a0a7836 */ /* 0x000fe20000000000 */
[----:B------:R2:W-:Y:S04]  /*17a0*/  SYNCS.ARRIVE.TRANS64.A1T0 RZ, [R3+URZ+0xb0], RZ ;  /* 0x0000b0ff03ff79a7 */ /* 0x0005e800081000ff */
[----:B------:R-:W-:-:S04]  /*17b0*/  ISETP.NE.AND P0, PT, R10, 0x2, PT ;  /* 0x000000020a00780c */ /* 0x000fc80003f05270 */
[----:B------:R-:W-:Y:S02]  /*17c0*/  SEL R10, R10, RZ, P0 ;  /* 0x000000ff0a0a7207 */ /* 0x000fe40000000000 */
[----:B--2---:R-:W-:-:S04]  /*17d0*/  SEL R3, RZ, 0x1, P0 ;  /* 0x00000001ff037807 */ /* 0x004fc80000000000 */
[----:B------:R-:W-:-:S07]  /*17e0*/  LOP3.LUT R8, R8, R3, RZ, 0x3c, !PT ;  /* 0x0000000308087212 */ /* 0x000fce00078e3cff */
.L_x_23:
[----:B------:R-:W-:Y:S01]  /*17f0*/  UMOV UR6, 0x400 ;  /* 0x0000040000067882 */ /* 0x000fe20000000000 */
[----:B------:R-:W-:Y:S01]  /*1800*/  LEA.HI R3, R21, R21, RZ, 0x1 ;  /* 0x0000001515037211 */ /* 0x000fe200078f08ff */
[----:B-1----:R-:W-:Y:S01]  /*1810*/  ULEA UR6, UR37, UR6, 0x18 ;  /* 0x0000000625067291 */ /* 0x002fe2000f8ec0ff */
[----:B------:R-:W-:Y:S01]  /*1820*/  SHF.L.U32 R2, R15, 0x1f, RZ ;  /* 0x0000001f0f027819 */ /* 0x000fe200000006ff */
[----:B------:R-:W-:Y:S01]  /*1830*/  UISETP.GE.U32.AND UP0, UPT, UR4, 0x7f, UPT ;  /* 0x0000007f0400788c */ /* 0x000fe2000bf06070 */
[C---:B------:R-:W-:Y:S01]  /*1840*/  R2UR UR9, R16.reuse ;  /* 0x00000000100972ca */ /* 0x040fe200000e0000 */
[----:B------:R-:W-:Y:S01]  /*1850*/  ULEA UR8, UR23, UR6, 0x3 ;  /* 0x0000000617087291 */ /* 0x000fe2000f8e18ff */
[----:B------:R-:W-:Y:S01]  /*1860*/  IMAD.SHL.U32 R3, R3, 0x80, RZ ;  /* 0x0000008003037824 */ /* 0x000fe200078e00ff */
[----:B------:R-:W-:Y:S01]  /*1870*/  R2UR UR19, R16 ;  /* 0x00000000101372ca */ /* 0x000fe200000e0000 */
[----:B------:R-:W-:-:S03]  /*1880*/  UMOV UR30, URZ ;  /* 0x000000ff001e7c82 */ /* 0x000fc60008000000 */
[----:B------:R-:W-:-:S03]  /*1890*/  R2UR UR35, R3 ;  /* 0x00000000032372ca */ /* 0x000fc600000e0000 */
[----:B------:R1:W2:Y:S01]  /*18a0*/  SYNCS.PHASECHK.TRANS64.TRYWAIT P0, [UR8+0x10], R2 ;  /* 0x00001002ff0075a7 */ /* 0x0002a20008001108 */
[----:B------:R-:W-:-:S09]  /*18b0*/  R2UR UR8, R20 ;  /* 0x00000000140872ca */ /* 0x000fd200000e0000 */
[----:B------:R-:W-:-:S04]  /*18c0*/  ULOP3.LUT UR35, UR9, 0xffffff00, UR35, 0xf8, !UPT ;  /* 0xffffff0009237892 */ /* 0x000fc8000f8ef823 */
[----:B------:R-:W-:Y:S01]  /*18d0*/  ULEA UR19, UR8, UR19, 0x8 ;  /* 0x0000001308137291 */ /* 0x000fe2000f8e40ff */
[----:B------:R-:W-:Y:S11]  /*18e0*/  BRA.U !UP0, `(.L_x_25) ;  /* 0x0000000108ec7547 */ /* 0x000ff6000b800000 */
[----:B------:R-:W-:Y:S01]  /*18f0*/  UMOV UR31, UR21 ;  /* 0x00000015001f7c82 */ /* 0x000fe20008000000 */
[----:B------:R-:W-:Y:S01]  /*1900*/  UMOV UR44, UR23 ;  /* 0x00000017002c7c82 */ /* 0x000fe20008000000 */
[----:B------:R-:W-:-:S05]  /*1910*/  UMOV UR26, 0x20 ;  /* 0x00000020001a7882 */ /* 0x000fca0000000000 */
.L_x_31:
[----:B------:R-:W-:Y:S01]  /*1920*/  ULEA UR33, UR44, UR6, 0x3 ;  /* 0x000000062c217291 */ /* 0x000fe2000f8e18ff */
[----:B------:R-:W-:Y:S01]  /*1930*/  @P5 MOV R3, 0x20000 ;  /* 0x0002000000035802 */ /* 0x000fe20000000f00 */
[----:B-12---:R-:W-:Y:S10]  /*1940*/  @P0 BRA `(.L_x_26) ;  /* 0x00000000000c0947 */ /* 0x006ff40003800000 */
[----:B------:R-:W-:-:S04]  /*1950*/  SHF.L.U32 R5, R15, 0x1f, RZ ;  /* 0x0000001f0f057819 */ /* 0x000fc800000006ff */
[----:B------:R-:W2:Y:S02]  /*1960*/  SYNCS.PHASECHK.TRANS64.TRYWAIT P0, [UR33+0x10], R5 ;  /* 0x00001005ff0075a7 */ /* 0x000ea40008001121 */
[----:B--2---:R-:W-:Y:S05]  /*1970*/  @!P0 BRA `(.L_x_27) ;  /* 0x000000c000f88947 */ /* 0x004fea0003800000 */
.L_x_26:
[----:B------:R2:W-:Y:S01]  /*1980*/  @P5 SYNCS.ARRIVE.TRANS64 RZ, [UR33], R3 ;  /* 0x00000003ffff59a7 */ /* 0x0005e20008000021 */
[----:B------:R-:W-:Y:S02]  /*1990*/  ULOP3.LUT UR8, UR22, 0x2, URZ, 0xfc, !UPT ;  /* 0x0000000216087892 */ /* 0x000fe4000f8efcff */
[----:B------:R-:W-:Y:S02]  /*19a0*/  UIADD3 UR31, UPT, UPT, UR31, 0x1, URZ ;  /* 0x000000011f1f7890 */ /* 0x000fe4000fffe0ff */
[----:B------:R-:W-:Y:S02]  /*19b0*/  UISETP.NE.AND UP0, UPT, UR8, 0x2, UPT ;  /* 0x000000020800788c */ /* 0x000fe4000bf05270 */
[----:B------:R-:W-:-:S07]  /*19c0*/  UISETP.NE.AND UP2, UPT, UR31, 0x1, UPT ;  /* 0x000000011f00788c */ /* 0x000fce000bf45270 */
[----:B------:R-:W-:Y:S05]  /*19d0*/  BRA.U UP0, `(.L_x_28) ;  /* 0x0000000100047547 */ /* 0x000fea000b800000 */
[----:B------:R-:W-:Y:S05]  /*19e0*/  BPT.TRAP 0x1 ;  /* 0x000000040000795c */ /* 0x000fea0000300000 */
.L_x_28:
[----:B------:R-:W-:Y:S04]  /*19f0*/  BSSY.RECONVERGENT B0, `(.L_x_29) ;  /* 0x0000003000007945 */ /* 0x000fe80003800200 */
[----:B------:R-:W-:Y:S05]  /*1a00*/  @!P4 BRA `(.L_x_30) ;  /* 0x000000000004c947 */ /* 0x000fea0003800000 */
[----:B------:R-:W-:Y:S05]  /*1a10*/  BPT.TRAP 0x1 ;  /* 0x000000040000795c */ /* 0x000fea0000300000 */
.L_x_30:
[----:B------:R-:W-:Y:S05]  /*1a20*/  BSYNC.RECONVERGENT B0 ;  /* 0x0000000000007941 */ /* 0x000fea0003800200 */
.L_x_29:
[----:B------:R-:W-:Y:S02]  /*1a30*/  UIADD3 UR23, UPT, UPT, UR44, 0x1, URZ ;  /* 0x000000012c177890 */ /* 0x000fe4000fffe0ff */
[----:B------:R-:W-:Y:S02]  /*1a40*/  UIADD3 UR42, UP1, UPT, UR14, 0x80, URZ ;  /* 0x000000800e2a7890 */ /* 0x000fe4000ff3e0ff */
[----:B------:R-:W-:Y:S02]  /*1a50*/  UISETP.NE.AND UP0, UPT, UR23, 0x2, UPT ;  /* 0x000000021700788c */ /* 0x000fe4000bf05270 */
[----:B------:R-:W-:Y:S02]  /*1a60*/  UIADD3 UR34, UPT, UPT, UR26, -0x20, URZ ;  /* 0xffffffe01a227890 */ /* 0x000fe4000fffe0ff */
[----:B------:R-:W-:Y:S02]  /*1a70*/  USEL UR9, URZ, 0x1, UP0 ;  /* 0x00000001ff097887 */ /* 0x000fe40008000000 */
[----:B------:R-:W-:-:S02]  /*1a80*/  USEL UR23, UR23, URZ, UP0 ;  /* 0x000000ff17177287 */ /* 0x000fc40008000000 */
[----:B------:R-:W-:Y:S02]  /*1a90*/  UIADD3 UR40, UP0, UPT, UR14, 0x180, URZ ;  /* 0x000001800e287890 */ /* 0x000fe4000ff1e0ff */
[----:B------:R-:W-:Y:S01]  /*1aa0*/  ULEA UR8, UR23, UR6, 0x3 ;  /* 0x0000000617087291 */ /* 0x000fe2000f8e18ff */
[----:B------:R-:W-:Y:S01]  /*1ab0*/  LOP3.LUT R15, R15, UR9, RZ, 0x3c, !PT ;  /* 0x000000090f0f7c12 */ /* 0x000fe2000f8e3cff */
[----:B------:R-:W-:Y:S02]  /*1ac0*/  ULOP3.LUT UR33, UR33, 0xfefffff8, URZ, 0xc0, !UPT ;  /* 0xfefffff821217892 */ /* 0x000fe4000f8ec0ff */
[----:B------:R-:W-:Y:S01]  /*1ad0*/  UIADD3.X UR43, UPT, UPT, URZ, UR15, URZ, UP1, !UPT ;  /* 0x0000000fff2b7290 */ /* 0x000fe20008ffe4ff */
[----:B-1----:R-:W-:Y:S01]  /*1ae0*/  SHF.L.U32 R2, R15, 0x1f, RZ ;  /* 0x0000001f0f027819 */ /* 0x002fe200000006ff */
[----:B------:R-:W-:Y:S01]  /*1af0*/  UIADD3.X UR41, UPT, UPT, URZ, UR15, URZ, UP0, !UPT ;  /* 0x0000000fff297290 */ /* 0x000fe200087fe4ff */
[----:B------:R-:W-:Y:S02]  /*1b00*/  UMOV UR38, 0x0 ;  /* 0x0000000000267882 */ /* 0x000fe40000000000 */
[----:B------:R4:W1:Y:S01]  /*1b10*/  SYNCS.PHASECHK.TRANS64.TRYWAIT P0, [UR8+0x10], R2 ;  /* 0x00001002ff0075a7 */ /* 0x0008620008001108 */
[----:B------:R-:W-:Y:S01]  /*1b20*/  ULEA UR8, UR44, UR6, 0xf ;  /* 0x000000062c087291 */ /* 0x000fe2000f8e78ff */
[----:B------:R-:W-:Y:S01]  /*1b30*/  UMOV UR39, 0x10000000 ;  /* 0x1000000000277882 */ /* 0x000fe20000000000 */
[----:B------:R-:W-:-:S02]  /*1b40*/  UMOV UR27, UR35 ;  /* 0x00000023001b7c82 */ /* 0x000fc40008000000 */
[----:B------:R-:W-:Y:S02]  /*1b50*/  UIADD3 UR32, UPT, UPT, UR8, 0x10800, URZ ;  /* 0x0001080008207890 */ /* 0x000fe4000fffe0ff */
[----:B------:R-:W-:Y:S02]  /*1b60*/  UIADD3 UR24, UPT, UPT, UR8, 0x14800, URZ ;  /* 0x0001480008187890 */ /* 0x000fe4000fffe0ff */
[----:B------:R-:W-:Y:S02]  /*1b70*/  UIADD3 UR16, UPT, UPT, UR8, 0x20800, URZ ;  /* 0x0002080008107890 */ /* 0x000fe4000fffe0ff */
[----:B------:R-:W-:Y:S01]  /*1b80*/  UIADD3 UR8, UPT, UPT, UR8, 0x24800, URZ ;  /* 0x0002480008087890 */ /* 0x000fe2000fffe0ff */
[----:B------:R-:W-:Y:S01]  /*1b90*/  UMOV UR28, UR36 ;  /* 0x00000024001c7c82 */ /* 0x000fe20008000000 */
[----:B------:R-:W-:Y:S01]  /*1ba0*/  UMOV UR25, UR33 ;  /* 0x0000002100197c82 */ /* 0x000fe20008000000 */
[----:B------:R-:W-:Y:S01]  /*1bb0*/  UMOV UR20, UR36 ;  /* 0x0000002400147c82 */ /* 0x000fe20008000000 */
[----:B------:R-:W-:Y:S01]  /*1bc0*/  UMOV UR17, UR33 ;  /* 0x0000002100117c82 */ /* 0x000fe20008000000 */
[----:B------:R-:W-:Y:S01]  /*1bd0*/  UMOV UR18, UR34 ;  /* 0x0000002200127c82 */ /* 0x000fe20008000000 */
[----:B------:R-:W-:Y:S01]  /*1be0*/  UTMALDG.3D.2CTA [UR32], [UR42], desc[UR38] ;  /* 0x000026202a0075b4 */ /* 0x000fe20008211000 */
[----:B------:R-:W-:Y:S01]  /*1bf0*/  UMOV UR10, UR26 ;  /* 0x0000001a000a7c82 */ /* 0x000fe20008000000 */
[----:B------:R-:W-:Y:S01]  /*1c00*/  UMOV UR11, UR19 ;  /* 0x00000013000b7c82 */ /* 0x000fe20008000000 */
[----:B------:R-:W-:Y:S01]  /*1c10*/  UMOV UR12, UR36 ;  /* 0x00000024000c7c82 */ /* 0x000fe20008000000 */
[----:B------:R-:W-:Y:S01]  /*1c20*/  UMOV UR9, UR33 ;  /* 0x0000002100097c82 */ /* 0x000fe20008000000 */
[----:B------:R-:W-:Y:S01]  /*1c30*/  UMOV UR30, UR13 ;  /* 0x0000000d001e7c82 */ /* 0x000fe20008000000 */
[----:B------:R-:W-:Y:S01]  /*1c40*/  UMOV UR44, UR23 ;  /* 0x00000017002c7c82 */ /* 0x000fe20008000000 */
[----:B------:R2:W-:Y:S01]  /*1c50*/  UTMALDG.3D.2CTA [UR24], [UR42], desc[UR38] ;  /* 0x000026182a0075b4 */ /* 0x0005e20008211000 */
[----:B------:R4:W-:Y:S01]  /*1c60*/  UTMALDG.3D.2CTA [UR16], [UR40], desc[UR38] ;  /* 0x00002610280075b4 */ /* 0x0009e20008211000 */
[----:B------:R4:W-:Y:S01]  /*1c70*/  UTMALDG.3D.2CTA [UR8], [UR40], desc[UR38] ;  /* 0x00002608280075b4 */ /* 0x0009e20008211000 */
[----:B--2---:R-:W-:Y:S01]  /*1c80*/  UIADD3 UR26, UPT, UPT, UR26, 0x40, URZ ;  /* 0x000000401a1a7890 */ /* 0x004fe2000fffe0ff */
[----:B----4-:R-:W-:Y:S11]  /*1c90*/  BRA.U UP2, `(.L_x_31) ;  /* 0xfffffffd02207547 */ /* 0x010ff6000b83ffff */
.L_x_25:
[----:B------:R-:W-:Y:S01]  /*1ca0*/  ULEA UR8, UR23, UR6, 0x3 ;  /* 0x0000000617087291 */ /* 0x000fe2000f8e18ff */
[----:B-1----:R-:W-:Y:S01]  /*1cb0*/  SHF.L.U32 R2, R15, 0x1f, RZ ;  /* 0x0000001f0f027819 */ /* 0x002fe200000006ff */
[----:B------:R-:W-:Y:S01]  /*1cc0*/  @!P1 SYNCS.ARRIVE.TRANS64.A1T0 RZ, [UR6+0x68], RZ ;  /* 0x000068ffffff99a7 */ /* 0x000fe20008100006 */
[----:B------:R-:W-:-:S06]  /*1cd0*/  UISETP.GT.AND UP0, UPT, UR7, UR5, UPT ;  /* 0x000000050700728c */ /* 0x000fcc000bf04270 */
[----:B--2---:R1:W2:Y:S03]  /*1ce0*/  SYNCS.PHASECHK.TRANS64.TRYWAIT P0, [UR8+0x10], R2 ;  /* 0x00001002ff0075a7 */ /* 0x0042a60008001108 */
[----:B------:R-:W-:Y:S05]  /*1cf0*/  BRA.U !UP0, `(.L_x_32) ;  /* 0x0000000108e47547 */ /* 0x000fea000b800000 */
[----:B------:R-:W-:Y:S01]  /*1d00*/  UIADD3 UR31, UPT, UPT, UR29, UR30, URZ ;  /* 0x0000001e1d1f7290 */ /* 0x000fe2000fffe0ff */
[----:B------:R-:W-:-:S11]  /*1d10*/  UMOV UR44, UR23 ;  /* 0x00000017002c7c82 */ /* 0x000fd60008000000 */
.L_x_38:
[----:B------:R-:W-:Y:S01]  /*1d20*/  ULEA UR33, UR44, UR6, 0x3 ;  /* 0x000000062c217291 */ /* 0x000fe2000f8e18ff */
[----:B--2---:R-:W-:Y:S01]  /*1d30*/  @P5 MOV R3, 0x20000 ;  /* 0x0002000000035802 */ /* 0x004fe20000000f00 */
[----:B-12---:R-:W-:Y:S10]  /*1d40*/  @P0 BRA `(.L_x_33) ;  /* 0x00000000000c0947 */ /* 0x006ff40003800000 */
[----:B------:R-:W-:-:S04]  /*1d50*/  SHF.L.U32 R5, R15, 0x1f, RZ ;  /* 0x0000001f0f057819 */ /* 0x000fc800000006ff */
[----:B------:R-:W2:Y:S02]  /*1d60*/  SYNCS.PHASECHK.TRANS64.TRYWAIT P0, [UR33+0x10], R5 ;  /* 0x00001005ff0075a7 */ /* 0x000ea40008001121 */
[----:B--2---:R-:W-:Y:S05]  /*1d70*/  @!P0 BRA `(.L_x_34) ;  /* 0x000000c000108947 */ /* 0x004fea0003800000 */
.L_x_33:
[----:B------:R2:W-:Y:S01]  /*1d80*/  @P5 SYNCS.ARRIVE.TRANS64 RZ, [UR33], R3 ;  /* 0x00000003ffff59a7 */ /* 0x0005e20008000021 */
[----:B------:R-:W-:-:S04]  /*1d90*/  ULOP3.LUT UR8, UR22, 0x2, URZ, 0xfc, !UPT ;  /* 0x0000000216087892 */ /* 0x000fc8000f8efcff */
[----:B------:R-:W-:-:S09]  /*1da0*/  UISETP.NE.AND UP0, UPT, UR8, 0x2, UPT ;  /* 0x000000020800788c */ /* 0x000fd2000bf05270 */
[----:B------:R-:W-:Y:S05]  /*1db0*/  BRA.U UP0, `(.L_x_35) ;  /* 0x0000000100047547 */ /* 0x000fea000b800000 */
[----:B------:R-:W-:Y:S05]  /*1dc0*/  BPT.TRAP 0x1 ;  /* 0x000000040000795c */ /* 0x000fea0000300000 */
.L_x_35:
[----:B------:R-:W-:Y:S04]  /*1dd0*/  BSSY.RECONVERGENT B0, `(.L_x_36) ;  /* 0x0000003000007945 */ /* 0x000fe80003800200 */
[----:B------:R-:W-:Y:S05]  /*1de0*/  @!P4 BRA `(.L_x_37) ;  /* 0x000000000004c947 */ /* 0x000fea0003800000 */
[----:B------:R-:W-:Y:S05]  /*1df0*/  BPT.TRAP 0x1 ;  /* 0x000000040000795c */ /* 0x000fea0000300000 */
.L_x_37:
[----:B------:R-:W-:Y:S05]  /*1e00*/  BSYNC.RECONVERGENT B0 ;  /* 0x0000000000007941 */ /* 0x000fea0003800200 */
.L_x_36:
[----:B------:R-:W-:Y:S02]  /*1e10*/  UIADD3 UR23, UPT, UPT, UR44, 0x1, URZ ;  /* 0x000000012c177890 */ /* 0x000fe4000fffe0ff */
[----:B------:R-:W-:Y:S02]  /*1e20*/  UIADD3 UR42, UP1, UPT, UR14, 0x80, URZ ;  /* 0x000000800e2a7890 */ /* 0x000fe4000ff3e0ff */
[----:B------:R-:W-:Y:S02]  /*1e30*/  UISETP.NE.AND UP0, UPT, UR23, 0x2, UPT ;  /* 0x000000021700788c */ /* 0x000fe4000bf05270 */
[----:B------:R-:W-:Y:S02]  /*1e40*/  USHF.L.U32 UR34, UR30, 0x6, URZ ;  /* 0x000000061e227899 */ /* 0x000fe400080006ff */
        /* <DEDUP_REMOVED lines=8> */
[----:B------:R-:W-:Y:S02]  /*1ed0*/  UIADD3 UR26, UPT, UPT, UR34, 0x20, URZ ;  /* 0x00000020221a7890 */ /* 0x000fe4000fffe0ff */
[----:B------:R-:W-:Y:S01]  /*1ee0*/  UIADD3.X UR41, UPT, UPT, URZ, UR15, URZ, UP0, !UPT ;  /* 0x0000000fff297290 */ /* 0x000fe200087fe4ff */
[----:B------:R4:W1:Y:S01]  /*1ef0*/  SYNCS.PHASECHK.TRANS64.TRYWAIT P0, [UR8+0x10], R2 ;  /* 0x00001002ff0075a7 */ /* 0x0008620008001108 */
[----:B------:R-:W-:Y:S01]  /*1f00*/  ULEA UR8, UR44, UR6, 0xf ;  /* 0x000000062c087291 */ /* 0x000fe2000f8e78ff */
[----:B------:R-:W-:Y:S01]  /*1f10*/  UMOV UR38, 0x0 ;  /* 0x0000000000267882 */ /* 0x000fe20000000000 */
[----:B------:R-:W-:-:S02]  /*1f20*/  UMOV UR39, 0x10000000 ;  /* 0x1000000000277882 */ /* 0x000fc40000000000 */
        /* <DEDUP_REMOVED lines=9> */
[----:B------:R-:W-:Y:S01]  /*1fc0*/  UMOV UR18, UR34 ;  /* 0x0000002200127c82 */ /* 0x000fe20008000000 */
[----:B------:R4:W-:Y:S01]  /*1fd0*/  UTMALDG.3D.2CTA [UR32], [UR42], desc[UR38] ;  /* 0x000026202a0075b4 */ /* 0x0009e20008211000 */
[----:B------:R-:W-:Y:S01]  /*1fe0*/  UMOV UR11, UR19 ;  /* 0x00000013000b7c82 */ /* 0x000fe20008000000 */
[----:B------:R-:W-:Y:S01]  /*1ff0*/  UMOV UR12, UR36 ;  /* 0x00000024000c7c82 */ /* 0x000fe20008000000 */
[----:B------:R-:W-:Y:S01]  /*2000*/  UMOV UR9, UR33 ;  /* 0x0000002100097c82 */ /* 0x000fe20008000000 */
[----:B------:R-:W-:Y:S01]  /*2010*/  UMOV UR10, UR26 ;  /* 0x0000001a000a7c82 */ /* 0x000fe20008000000 */
[----:B------:R-:W-:Y:S01]  /*2020*/  UIADD3 UR30, UPT, UPT, UR30, 0x1, URZ ;  /* 0x000000011e1e7890 */ /* 0x000fe2000fffe0ff */
[----:B------:R-:W-:Y:S01]  /*2030*/  UMOV UR44, UR23 ;  /* 0x00000017002c7c82 */ /* 0x000fe20008000000 */
[----:B------:R4:W-:Y:S02]  /*2040*/  UTMALDG.3D.2CTA [UR24], [UR42], desc[UR38] ;  /* 0x000026182a0075b4 */ /* 0x0009e40008211000 */
[----:B------:R-:W-:Y:S01]  /*2050*/  UISETP.NE.AND UP0, UPT, UR30, UR31, UPT ;  /* 0x0000001f1e00728c */ /* 0x000fe2000bf05270 */
[----:B------:R4:W-:Y:S01]  /*2060*/  UTMALDG.3D.2CTA [UR16], [UR40], desc[UR38] ;  /* 0x00002610280075b4 */ /* 0x0009e20008211000 */
[----:B------:R4:W-:Y:S07]  /*2070*/  UTMALDG.3D.2CTA [UR8], [UR40], desc[UR38] ;  /* 0x00002608280075b4 */ /* 0x0009ee0008211000 */
[----:B----4-:R-:W-:Y:S05]  /*2080*/  BRA.U UP0, `(.L_x_38) ;  /* 0xfffffffd00247547 */ /* 0x010fea000b83ffff */
.L_x_32:
[----:B-1----:R-:W-:Y:S01]  /*2090*/  LEA R2, R14, UR6, 0x3 ;  /* 0x000000060e027c11 */ /* 0x002fe2000f8e18ff */
[----:B------:R-:W-:Y:S01]  /*20a0*/  NOP ;  /* 0x0000000000007918 */ /* 0x000fe20000000000 */
[----:B--2---:R-:W-:Y:S02]  /*20b0*/  SHF.L.U32 R3, R12, 0x1f, RZ ;  /* 0x0000001f0c037819 */ /* 0x004fe400000006ff */
[----:B------:R-:W-:Y:S02]  /*20c0*/  LEA R4, R14, UR6, 0x4 ;  /* 0x000000060e047c11 */ /* 0x000fe4000f8e20ff */
[----:B------:R-:W1:Y:S02]  /*20d0*/  SYNCS.PHASECHK.TRANS64.TRYWAIT P0, [R2+URZ+0x70], R3 ;  /* 0x00007003020075a7 */ /* 0x000e6400080011ff */
[----:B-1----:R-:W-:Y:S05]  /*20e0*/  @!P0 BRA `(.L_x_39) ;  /* 0x000000bc004c8947 */ /* 0x002fea0003800000 */
.L_x_184:
[----:B------:R-:W2:Y:S01]  /*20f0*/  LDS.128 R4, [R4+0xe0] ;  /* 0x0000e00004047984 */ /* 0x000ea20000000c00 */
[----:B------:R-:W-:Y:S01]  /*2100*/  ISETP.GE.AND P0, PT, R40, 0x1, PT ;  /* 0x000000012800780c */ /* 0x000fe20003f06270 */
[----:B-1----:R-:W-:Y:S01]  /*2110*/  VIADD R2, R2, 0x80 ;  /* 0x0000008002027836 */ /* 0x002fe20000000000 */
[----:B------:R-:W-:Y:S01]  /*2120*/  @!PT LDS RZ, [RZ] ;  /* 0x00000000fffff984 */ /* 0x000fe20000000800 */
[----:B------:R-:W-:Y:S01]  /*2130*/  @!PT LDS RZ, [RZ] ;  /* 0x00000000fffff984 */ /* 0x000fe20000000800 */
[----:B------:R-:W-:Y:S01]  /*2140*/  @!PT LDS RZ, [RZ] ;  /* 0x00000000fffff984 */ /* 0x000fe20000000800 */
[----:B------:R-:W-:Y:S01]  /*2150*/  @!PT LDS RZ, [RZ] ;  /* 0x00000000fffff984 */ /* 0x000fe20000000800 */
[----:B------:R1:W-:Y:S06]  /*2160*/  MEMBAR.ALL.CTA ;  /* 0x0000000000007992 */ /* 0x0003ec0000008000 */
[----:B-1----:R-:W1:Y:S01]  /*2170*/  FENCE.VIEW.ASYNC.S ;  /* 0x00000000000073c6 */ /* 0x002e620000000000 */
[----:B------:R-:W-:-:S04]  /*2180*/  PRMT R2, RZ, 0x654, R2 ;  /* 0x00000654ff027816 */ /* 0x000fc80000000002 */
[----:B-1----:R1:W-:Y:S01]  /*2190*/  SYNCS.ARRIVE.TRANS64.RED.A1T0 RZ, [R2+URZ], RZ ;  /* 0x000000ff02ff79a7 */ /* 0x0023e200081004ff */
[----:B--2---:R-:W-:-:S13]  /*21a0*/  LOP3.LUT P2, RZ, R6, 0x1, RZ, 0xc0, !PT ;  /* 0x0000000106ff7812 */ /* 0x004fda000784c0ff */
[----:B------:R-:W-:Y:S01]  /*21b0*/  @P2 SHF.R.U32.HI R3, RZ, 0x10, R5 ;  /* 0x00000010ff032819 */ /* 0x000fe20000011605 */
[----:B------:R-:W-:Y:S01]  /*21c0*/  VOTEU.ANY UP0, P2 ;  /* 0x0000000000ff7886 */ /* 0x000fe20001000100 */
[----:B------:R-:W-:Y:S02]  /*21d0*/  @P2 MOV R13, R4 ;  /* 0x00000004000d2202 */ /* 0x000fe40000000f00 */
[----:B------:R-:W-:Y:S02]  /*21e0*/  @P2 R2UR.BROADCAST UR8, R3 ;  /* 0x00000000030822ca */ /* 0x000fe400008e0000 */
[----:B------:R-:W-:-:S11]  /*21f0*/  @P2 LOP3.LUT R11, R5, 0xffff, RZ, 0xc0, !PT ;  /* 0x0000ffff050b2812 */ /* 0x000fd600078ec0ff */
[----:B------:R-:W-:Y:S01]  /*2200*/  @UP0 UMOV UR36, UR8 ;  /* 0x0000000800240c82 */ /* 0x000fe20008000000 */
[----:B-1----:R-:W-:Y:S05]  /*2210*/  @!P0 BRA `(.L_x_40) ;  /* 0x0000000000b88947 */ /* 0x002fea0003800000 */
[----:B------:R-:W3:Y:S01]  /*2220*/  LDC.64 R4, c[0x0][0xb18] ;  /* 0x0002c600ff047b82 */ /* 0x000ee20000000a00 */
[----:B------:R-:W-:-:S07]  /*2230*/  ISETP.NE.AND P3, PT, R40, 0x1, PT ;  /* 0x000000012800780c */ /* 0x000fce0003f65270 */
[----:B------:R-:W1:Y:S08]  /*2240*/  LDC.64 R6, c[0x0][0xb10] ;  /* 0x0002c400ff067b82 */ /* 0x000e700000000a00 */
[----:B------:R-:W2:Y:S08]  /*2250*/  LDC R17, c[0x0][0xb20] ;  /* 0x0002c800ff117b82 */ /* 0x000eb00000000800 */
[----:B------:R-:W4:Y:S01]  /*2260*/  LDC R18, c[0x0][0xb0c] ;  /* 0x0002c300ff127b82 */ /* 0x000f220000000800 */
[----:B---3--:R-:W-:Y:S01]  /*2270*/  IMAD.HI.U32 R22, R0, R5, RZ ;  /* 0x0000000500167227 */ /* 0x008fe200078e00ff */
[----:B------:R-:W-:-:S06]  /*2280*/  ISETP.NE.AND P0, PT, R4, 0x1, PT ;  /* 0x000000010400780c */ /* 0x000fcc0003f05270 */
[----:B------:R-:W3:Y:S01]  /*2290*/  LDC.64 R2, c[0x0][0xb28] ;  /* 0x0002ca00ff027b82 */ /* 0x000ee20000000a00 */
[----:B-1----:R-:W-:-:S04]  /*22a0*/  IMAD.HI.U32 R20, R9, R6, RZ ;  /* 0x0000000609147227 */ /* 0x002fc800078e00ff */
[----:B------:R-:W-:Y:S01]  /*22b0*/  IMAD.HI.U32 R24, R13, R6, RZ ;  /* 0x000000060d187227 */ /* 0x000fe200078e00ff */
[----:B------:R-:W-:Y:S02]  /*22c0*/  SHF.R.U32.HI R20, RZ, R7, R20 ;  /* 0x00000007ff147219 */ /* 0x000fe40000011614 */
[----:B--2---:R-:W-:Y:S01]  /*22d0*/  SHF.R.U32.HI R19, RZ, R17, R22 ;  /* 0x00000011ff137219 */ /* 0x004fe20000011616 */
[----:B------:R-:W-:Y:S01]  /*22e0*/  IMAD.HI.U32 R22, R11, R5, RZ ;  /* 0x000000050b167227 */ /* 0x000fe200078e00ff */
[----:B------:R-:W-:Y:S02]  /*22f0*/  SHF.R.U32.HI R24, RZ, R7, R24 ;  /* 0x00000007ff187219 */ /* 0x000fe40000011618 */
[----:B------:R-:W-:Y:S02]  /*2300*/  SEL R19, R0, R19, !P0 ;  /* 0x0000001300137207 */ /* 0x000fe40004000000 */
[----:B------:R-:W-:Y:S02]  /*2310*/  SHF.R.U32.HI R22, RZ, R17, R22 ;  /* 0x00000011ff167219 */ /* 0x000fe40000011616 */
[----:B----4-:R-:W-:-:S02]  /*2320*/  ISETP.NE.AND P1, PT, R18, 0x1, PT ;  /* 0x000000011200780c */ /* 0x010fc40003f25270 */
[----:B------:R-:W-:Y:S02]  /*2330*/  SEL R5, R11, R22, !P0 ;  /* 0x000000160b057207 */ /* 0x000fe40004000000 */
[----:B------:R-:W-:Y:S02]  /*2340*/  SEL R21, R9, R20, !P1 ;  /* 0x0000001409157207 */ /* 0x000fe40004800000 */
[----:B------:R-:W-:Y:S01]  /*2350*/  SEL R7, R13, R24, !P1 ;  /* 0x000000180d077207 */ /* 0x000fe20004800000 */
[----:B---3--:R-:W-:Y:S01]  /*2360*/  IMAD.HI.U32 R20, R19, R2, RZ ;  /* 0x0000000213147227 */ /* 0x008fe200078e00ff */
[----:B------:R-:W-:-:S03]  /*2370*/  IADD3 R17, PT, PT, -R5, RZ, RZ ;  /* 0x000000ff05117210 */ /* 0x000fc60007ffe1ff */
        /* <DEDUP_REMOVED lines=11> */
[----:B------:R-:W-:-:S04]  /*2430*/  @!P0 IMAD.HI.U32 R20, R7, R2, RZ ;  /* 0x0000000207148227 */ /* 0x000fc800078e00ff */
[----:B------:R-:W-:Y:S01]  /*2440*/  IMAD.MOV R2, RZ, RZ, -R6 ;  /* 0x000000ffff027224 */ /* 0x000fe200078e0a06 */
[----:B------:R-:W-:-:S03]  /*2450*/  @!P0 SHF.R.U32.HI R20, RZ, R3, R20 ;  /* 0x00000003ff148219 */ /* 0x000fc60000011614 */
[----:B------:R-:W-:Y:S01]  /*2460*/  IMAD R2, R40, R2, R5 ;  /* 0x0000000228027224 */ /* 0x000fe200078e0205 */
        /* <DEDUP_REMOVED lines=9> */
.L_x_40:
[----:B------:R-:W1:Y:S02]  /*2500*/  LDCU UR8, c[0x0][0xb30] ;  /* 0x00016600ff0877ac */ /* 0x000e640008000800 */
[----:B-1----:R-:W-:-:S09]  /*2510*/  UISETP.NE.AND UP0, UPT, UR8, 0x1, UPT ;  /* 0x000000010800788c */ /* 0x002fd2000bf05270 */
[----:B------:R-:W-:Y:S05]  /*2520*/  BRA.U UP0, `(.L_x_41) ;  /* 0x0000000100407547 */ /* 0x000fea000b800000 */
[----:B------:R-:W1:Y:S08]  /*2530*/  LDC.64 R4, c[0x0][0xb10] ;  /* 0x0002c400ff047b82 */ /* 0x000e700000000a00 */
[----:B------:R-:W2:Y:S08]  /*2540*/  LDC.64 R2, c[0x0][0xb18] ;  /* 0x0002c600ff027b82 */ /* 0x000eb00000000a00 */
[----:B------:R-:W4:Y:S08]  /*2550*/  LDC R6, c[0x0][0xb20] ;  /* 0x0002c800ff067b82 */ /* 0x000f300000000800 */
[----:B------:R-:W3:Y:S01]  /*2560*/  LDC R18, c[0x0][0xb0c] ;  /* 0x0002c300ff127b82 */ /* 0x000ee20000000800 */
[----:B-1----:R-:W-:-:S05]  /*2570*/  IMAD.HI.U32 R4, R13, R4, RZ ;  /* 0x000000040d047227 */ /* 0x002fca00078e00ff */
[----:B------:R-:W-:Y:S01]  /*2580*/  SHF.R.U32.HI R4, RZ, R5, R4 ;  /* 0x00000005ff047219 */ /* 0x000fe20000011604 */
[----:B--2---:R-:W-:Y:S01]  /*2590*/  IMAD.HI.U32 R3, R11, R3, RZ ;  /* 0x000000030b037227 */ /* 0x004fe200078e00ff */
[----:B------:R-:W-:-:S04]  /*25a0*/  ISETP.NE.AND P0, PT, R2, 0x1, PT ;  /* 0x000000010200780c */ /* 0x000fc80003f05270 */
[----:B----4-:R-:W-:-:S04]  /*25b0*/  SHF.R.U32.HI R6, RZ, R6, R3 ;  /* 0x00000006ff067219 */ /* 0x010fc80000011603 */
[----:B------:R-:W-:Y:S02]  /*25c0*/  SEL R3, R11, R6, !P0 ;  /* 0x000000060b037207 */ /* 0x000fe40004000000 */
[----:B---3--:R-:W-:-:S04]  /*25d0*/  ISETP.NE.AND P1, PT, R18, 0x1, PT ;  /* 0x000000011200780c */ /* 0x008fc80003f25270 */
[----:B------:R-:W-:-:S05]  /*25e0*/  SEL R4, R13, R4, !P1 ;  /* 0x000000040d047207 */ /* 0x000fca0004800000 */
[----:B------:R-:W-:Y:S02]  /*25f0*/  IMAD.IADD R5, R3, 0x1, -R4 ;  /* 0x0000000103057824 */ /* 0x000fe400078e0a04 */
[----:B------:R-:W-:Y:S02]  /*2600*/  IMAD.IADD R3, R4, 0x1, -R3 ;  /* 0x0000000104037824 */ /* 0x000fe400078e0a03 */
[----:B------:R-:W-:Y:S02]  /*2610*/  IMAD R13, R5, R18, R13 ;  /* 0x00000012050d7224 */ /* 0x000fe400078e020d */
[----:B------:R-:W-:-:S07]  /*2620*/  IMAD R11, R3, R2, R11 ;  /* 0x00000002030b7224 */ /* 0x000fce00078e020b */
.L_x_41:
[----:B------:R-:W-:Y:S01]  /*2630*/  VIADD R14, R14, 0x1 ;  /* 0x000000010e0e7836 */ /* 0x000fe20000000000 */
[----:B------:R-:W-:Y:S01]  /*2640*/  PLOP3.LUT P1, PT, PT, PT, PT, 0x80, 0x8 ;  /* 0x000000000008781c */ /* 0x000fe20003f2f070 */
[----:B------:R-:W-:Y:S02]  /*2650*/  IMAD.IADD R21, R13, 0x1, R104 ;  /* 0x000000010d157824 */ /* 0x000fe400078e0268 */
[----:B------:R-:W-:Y:S01]  /*2660*/  IMAD.IADD R20, R11, 0x1, R102 ;  /* 0x000000010b147824 */ /* 0x000fe200078e0266 */
[----:B------:R-:W-:-:S04]  /*2670*/  ISETP.NE.AND P0, PT, R14, 0x2, PT ;  /* 0x000000020e00780c */ /* 0x000fc80003f05270 */
[----:B------:R-:W-:Y:S02]  /*2680*/  SEL R3, RZ, 0x1, P0 ;  /* 0x00000001ff037807 */ /* 0x000fe40000000000 */
[----:B------:R-:W-:Y:S02]  /*2690*/  SEL R14, R14, RZ, P0 ;  /* 0x000000ff0e0e7207 */ /* 0x000fe40000000000 */
[----:B------:R-:W-:Y:S01]  /*26a0*/  LOP3.LUT R12, R12, R3, RZ, 0x3c, !PT ;  /* 0x000000030c0c7212 */ /* 0x000fe200078e3cff */
[----:B------:R-:W-:Y:S06]  /*26b0*/  @P2 BRA `(.L_x_42) ;  /* 0xfffffff0000c2947 */ /* 0x000fec000383ffff */
[----:B------:R-:W-:Y:S01]  /*26c0*/  UIADD3 UR6, UPT, UPT, UR6, 0x10, URZ ;  /* 0x0000001006067890 */ /* 0x000fe2000fffe0ff */
[----:B------:R-:W-:-:S03]  /*26d0*/  SHF.L.U32 R3, R15, 0x1f, RZ ;  /* 0x0000001f0f037819 */ /* 0x000fc600000006ff */
[----:B------:R-:W-:-:S09]  /*26e0*/  ULEA UR4, UR23, UR6, 0x3 ;  /* 0x0000000617047291 */ /* 0x000fd2000f8e18ff */
[----:B------:R-:W1:Y:S02]  /*26f0*/  SYNCS.PHASECHK.TRANS64.TRYWAIT P0, [UR4], R3 ;  /* 0x00000003ff0075a7 */ /* 0x000e640008001104 */
[----:B-1----:R-:W-:Y:S05]  /*2700*/  @!P0 BRA `(.L_x_43) ;  /* 0x000000b400d88947 */ /* 0x002fea0003800000 */
.L_x_186:
[----:B------:R-:W-:-:S04]  /*2710*/  UIADD3 UR5, UPT, UPT, UR23, 0x1, URZ ;  /* 0x0000000117057890 */ /* 0x000fc8000fffe0ff */
[----:B------:R-:W-:-:S04]  /*2720*/  UISETP.NE.AND UP0, UPT, UR5, 0x2, UPT ;  /* 0x000000020500788c */ /* 0x000fc8000bf05270 */
[----:B------:R-:W-:Y:S02]  /*2730*/  USEL UR4, URZ, 0x1, UP0 ;  /* 0x00000001ff047887 */ /* 0x000fe40008000000 */
[----:B------:R-:W-:-:S04]  /*2740*/  USEL UR5, UR5, URZ, UP0 ;  /* 0x000000ff05057287 */ /* 0x000fc80008000000 */
[----:B------:R-:W-:Y:S01]  /*2750*/  ULEA UR5, UR5, UR6, 0x3 ;  /* 0x0000000605057291 */ /* 0x000fe2000f8e18ff */
[----:B-1----:R-:W-:-:S04]  /*2760*/  LOP3.LUT R3, R15, UR4, RZ, 0x3c, !PT ;  /* 0x000000040f037c12 */ /* 0x002fc8000f8e3cff */
[----:B------:R-:W-:Y:S01]  /*2770*/  SHF.L.U32 R3, R3, 0x1f, RZ ;  /* 0x0000001f03037819 */ /* 0x000fe200000006ff */
[----:B---3--:R-:W-:-:S07]  /*2780*/  IMAD.U32 R0, RZ, RZ, UR5 ;  /* 0x00000005ff007e24 */ /* 0x008fce000f8e00ff */
.L_x_44:
[----:B-1----:R1:W2:Y:S02]  /*2790*/  SYNCS.PHASECHK.TRANS64.TRYWAIT P0, [R0+URZ], R3 ;  /* 0x00000003000075a7 */ /* 0x0022a400080011ff */
[----:B--2---:R-:W-:Y:S05]  /*27a0*/  @!P0 NANOSLEEP.SYNCS 0x989680 ;  /* 0x009896800000895d */ /* 0x004fea0003900000 */
[----:B------:R-:W2:Y:S02]  /*27b0*/  @!P0 SYNCS.PHASECHK.TRANS64 P0, [R0+URZ], R3 ;  /* 0x00000003000085a7 */ /* 0x000ea400080010ff */
[----:B--2---:R-:W-:Y:S05]  /*27c0*/  @P0 EXIT ;  /* 0x000000000000094d */ /* 0x004fea0003800000 */
[----:B------:R-:W-:Y:S05]  /*27d0*/  BRA `(.L_x_44) ;  /* 0xfffffffc00ec7947 */ /* 0x000fea000383ffff */
.L_x_22:
[----:B------:R-:W-:-:S04]  /*27e0*/  UISETP.NE.AND UP1, UPT, UR37, URZ, UPT ;  /* 0x000000ff2500728c */ /* 0x000fc8000bf25270 */
[----:B------:R-:W-:-:S09]  /*27f0*/  UISETP.NE.OR UP1, UPT, UR10, 0x1, UP1 ;  /* 0x000000010a00788c */ /* 0x000fd20008f25670 */
[----:B------:R-:W-:Y:S05]  /*2800*/  BRA.U UP1, `(.L_x_45) ;  /* 0x00000005014c7547 */ /* 0x000fea000b800000 */
[----:B------:R-:W-:Y:S01]  /*2810*/  HFMA2 R11, -RZ, RZ, 0, 0 ;  /* 0x00000000ff0b7431 */ /* 0x000fe200000001ff */
[----:B------:R-:W-:Y:S01]  /*2820*/  ISETP.GE.U32.AND P2, PT, R10, 0x2, PT ;  /* 0x000000020a00780c */ /* 0x000fe20003f46070 */
[----:B------:R-:W-:Y:S01]  /*2830*/  IMAD.MOV.U32 R12, RZ, RZ, 0x1 ;  /* 0x00000001ff0c7424 */ /* 0x000fe200078e00ff */
[----:B------:R-:W-:Y:S01]  /*2840*/  CS2R R8, SRZ ;  /* 0x0000000000087805 */ /* 0x000fe2000001ff00 */
[----:B------:R-:W-:Y:S01]  /*2850*/  IMAD.MOV.U32 R3, RZ, RZ, RZ ;  /* 0x000000ffff037224 */ /* 0x000fe200078e00ff */
[----:B------:R-:W-:Y:S01]  /*2860*/  UMOV UR4, 0x400 ;  /* 0x0000040000047882 */ /* 0x000fe20000000000 */
[----:B------:R-:W-:Y:S01]  /*2870*/  UMOV UR6, URZ ;  /* 0x000000ff00067c82 */ /* 0x000fe20008000000 */
[----:B------:R-:W-:-:S12]  /*2880*/  ULEA UR37, UR37, UR4, 0x18 ;  /* 0x0000000425257291 */ /* 0x000fd8000f8ec0ff */
.L_x_49:
[----:B------:R-:W-:Y:S02]  /*2890*/  LEA R0, R3, UR37, 0x3 ;  /* 0x0000002503007c11 */ /* 0x000fe4000f8e18ff */
[----:B------:R-:W-:-:S03]  /*28a0*/  SHF.L.U32 R5, R8, 0x1f, RZ ;  /* 0x0000001f08057819 */ /* 0x000fc600000006ff */
[----:B------:R-:W-:Y:S01]  /*28b0*/  VIADD R4, R0, 0xc0 ;  /* 0x000000c000047836 */ /* 0x000fe20000000000 */
[----:B------:R-:W1:Y:S02]  /*28c0*/  SYNCS.PHASECHK.TRANS64.TRYWAIT P0, [R0+URZ+0xb0], R5 ;  /* 0x0000b005000075a7 */ /* 0x000e6400080011ff */
[----:B-1----:R-:W-:Y:S05]  /*28d0*/  @!P0 BRA `(.L_x_46) ;  /* 0x000000b4007c8947 */ /* 0x002fea0003800000 */
.L_x_187:
[----:B------:R-:W-:Y:S01]  /*28e0*/  ULEA UR5, UR6, UR37, 0x3 ;  /* 0x0000002506057291 */ /* 0x000fe2000f8e18ff */
[----:B------:R-:W-:Y:S01]  /*28f0*/  PRMT R4, RZ, 0x654, R4 ;  /* 0x00000654ff047816 */ /* 0x000fe20000000004 */
[----:B-1----:R-:W-:Y:S01]  /*2900*/  @!P2 IMAD.MOV.U32 R5, RZ, RZ, 0x10 ;  /* 0x00000010ff05a424 */ /* 0x002fe200078e00ff */
[----:B------:R-:W-:Y:S01]  /*2910*/  SHF.L.U32 R7, R12, 0x1f, RZ ;  /* 0x0000001f0c077819 */ /* 0x000fe200000006ff */
[----:B------:R-:W-:Y:S01]  /*2920*/  UIADD3 UR4, UPT, UPT, UR5, 0x70, URZ ;  /* 0x0000007005047890 */ /* 0x000fe2000fffe0ff */
[----:B------:R1:W-:Y:S05]  /*2930*/  SYNCS.ARRIVE.TRANS64.RED.A1T0 RZ, [R4+URZ], RZ ;  /* 0x000000ff04ff79a7 */ /* 0x0003ea00081004ff */
[----:B------:R-:W-:Y:S01]  /*2940*/  IMAD.U32 R13, RZ, RZ, UR4 ;  /* 0x00000004ff0d7e24 */ /* 0x000fe2000f8e00ff */
[----:B------:R-:W2:Y:S04]  /*2950*/  SYNCS.PHASECHK.TRANS64.TRYWAIT P0, [UR5+0x80], R7 ;  /* 0x00008007ff0075a7 */ /* 0x000ea80008001105 */
[----:B------:R-:W-:Y:S01]  /*2960*/  PRMT R13, R10, 0x654, R13 ;  /* 0x000006540a0d7816 */ /* 0x000fe2000000000d */
[----:B-12---:R-:W-:Y:S06]  /*2970*/  @!P0 BRA `(.L_x_47) ;  /* 0x000000b400688947 */ /* 0x006fec0003800000 */
.L_x_189:
[----:B------:R-:W-:Y:S01]  /*2980*/  ULEA UR4, UR6, UR37, 0x4 ;  /* 0x0000002506047291 */ /* 0x000fe2000f8e20ff */
[----:B------:R-:W-:Y:S01]  /*2990*/  SEL R2, R13, R2, !P2 ;  /* 0x000000020d027207 */ /* 0x000fe20005000000 */
[----:B------:R-:W-:Y:S01]  /*29a0*/  UIADD3 UR5, UPT, UPT, UR5, 0x70, URZ ;  /* 0x0000007005057890 */ /* 0x000fe2000fffe0ff */
[----:B-1----:R-:W-:Y:S01]  /*29b0*/  LEA R0, R11, UR37, 0x3 ;  /* 0x000000250b007c11 */ /* 0x002fe2000f8e18ff */
[----:B------:R-:W-:Y:S01]  /*29c0*/  UIADD3 UR4, UPT, UPT, UR4, 0xe0, URZ ;  /* 0x000000e004047890 */ /* 0x000fe2000fffe0ff */
[----:B------:R1:W-:Y:S01]  /*29d0*/  @!P2 SYNCS.ARRIVE.TRANS64.RED RZ, [R2+URZ], R5 ;  /* 0x0000000502ffa9a7 */ /* 0x0003e200080004ff */
[----:B------:R-:W-:Y:S01]  /*29e0*/  UIADD3 UR6, UPT, UPT, UR6, 0x1, URZ ;  /* 0x0000000106067890 */ /* 0x000fe2000fffe0ff */
[----:B------:R-:W-:-:S03]  /*29f0*/  VIADD R3, R3, 0x1 ;  /* 0x0000000103037836 */ /* 0x000fc60000000000 */
[----:B------:R-:W-:Y:S02]  /*2a00*/  UISETP.NE.AND UP0, UPT, UR6, 0x2, UPT ;  /* 0x000000020600788c */ /* 0x000fe4000bf05270 */
[----:B------:R-:W-:Y:S01]  /*2a10*/  ISETP.NE.AND P0, PT, R3, 0x2, PT ;  /* 0x000000020300780c */ /* 0x000fe20003f05270 */
[----:B------:R-:W-:Y:S06]  /*2a20*/  UGETNEXTWORKID.BROADCAST [UR4], [UR5] ;  /* 0x00000000040073ca */ /* 0x000fec0008000100 */
[----:B------:R-:W-:Y:S02]  /*2a30*/  USEL UR4, URZ, 0x1, UP0 ;  /* 0x00000001ff047887 */ /* 0x000fe40008000000 */
[----:B------:R-:W-:-:S04]  /*2a40*/  USEL UR6, UR6, URZ, UP0 ;  /* 0x000000ff06067287 */ /* 0x000fc80008000000 */
[----:B------:R-:W-:Y:S02]  /*2a50*/  LOP3.LUT R12, R12, UR4, RZ, 0x3c, !PT ;  /* 0x000000040c0c7c12 */ /* 0x000fe4000f8e3cff */
[----:B-1----:R-:W-:-:S04]  /*2a60*/  SHF.L.U32 R5, R9, 0x1f, RZ ;  /* 0x0000001f09057819 */ /* 0x002fc800000006ff */
[----:B------:R-:W1:Y:S02]  /*2a70*/  SYNCS.PHASECHK.TRANS64.TRYWAIT P1, [R0+URZ+0x70], R5 ;  /* 0x00007005000075a7 */ /* 0x000e6400080211ff */
[----:B-1----:R-:W-:Y:S05]  /*2a80*/  @!P1 BRA `(.L_x_48) ;  /* 0x000000b4003c9947 */ /* 0x002fea0003800000 */
.L_x_190:
[----:B------:R-:W-:Y:S01]  /*2a90*/  LEA R4, R11, UR37, 0x4 ;  /* 0x000000250b047c11 */ /* 0x000fe2000f8e20ff */
[----:B-1----:R-:W-:Y:S01]  /*2aa0*/  VIADD R0, R0, 0x80 ;  /* 0x0000008000007836 */ /* 0x002fe20000000000 */
[----:B------:R-:W-:Y:S01]  /*2ab0*/  SEL R3, R3, RZ, P0 ;  /* 0x000000ff03037207 */ /* 0x000fe20000000000 */
[----:B------:R-:W-:-:S03]  /*2ac0*/  VIADD R11, R11, 0x1 ;  /* 0x000000010b0b7836 */ /* 0x000fc60000000000 */
[----:B------:R-:W1:Y:S01]  /*2ad0*/  LDS.128 R4, [R4+0xe0] ;  /* 0x0000e00004047984 */ /* 0x000e620000000c00 */
[----:B------:R-:W-:Y:S02]  /*2ae0*/  PRMT R0, RZ, 0x654, R0 ;  /* 0x00000654ff007816 */ /* 0x000fe40000000000 */
[C---:B------:R-:W-:Y:S01]  /*2af0*/  ISETP.NE.AND P1, PT, R11.reuse, 0x2, PT ;  /* 0x000000020b00780c */ /* 0x040fe20003f25270 */
[----:B------:R-:W-:Y:S01]  /*2b00*/  @!PT LDS RZ, [RZ] ;  /* 0x00000000fffff984 */ /* 0x000fe20000000800 */
[----:B------:R-:W-:Y:S01]  /*2b10*/  @!PT LDS RZ, [RZ] ;  /* 0x00000000fffff984 */ /* 0x000fe20000000800 */
[----:B------:R-:W-:Y:S01]  /*2b20*/  @!PT LDS RZ, [RZ] ;  /* 0x00000000fffff984 */ /* 0x000fe20000000800 */
[----:B------:R-:W-:Y:S01]  /*2b30*/  @!PT LDS RZ, [RZ] ;  /* 0x00000000fffff984 */ /* 0x000fe20000000800 */
[----:B------:R2:W-:Y:S06]  /*2b40*/  MEMBAR.ALL.CTA ;  /* 0x0000000000007992 */ /* 0x0005ec0000008000 */
[----:B--2---:R-:W2:Y:S01]  /*2b50*/  FENCE.VIEW.ASYNC.S ;  /* 0x00000000000073c6 */ /* 0x004ea20000000000 */
[----:B------:R-:W-:Y:S01]  /*2b60*/  SEL R11, R11, RZ, P1 ;  /* 0x000000ff0b0b7207 */ /* 0x000fe20000800000 */
[----:B--2---:R2:W-:Y:S01]  /*2b70*/  SYNCS.ARRIVE.TRANS64.RED.A1T0 RZ, [R0+URZ], RZ ;  /* 0x000000ff00ff79a7 */ /* 0x0045e200081004ff */
[----:B-1----:R-:W-:-:S02]  /*2b80*/  LOP3.LUT P3, RZ, R6, 0x1, RZ, 0xc0, !PT ;  /* 0x0000000106ff7812 */ /* 0x002fc4000786c0ff */
[----:B------:R-:W-:-:S04]  /*2b90*/  SEL R5, RZ, 0x1, P0 ;  /* 0x00000001ff057807 */ /* 0x000fc80000000000 */
[----:B------:R-:W-:Y:S02]  /*2ba0*/  LOP3.LUT R8, R8, R5, RZ, 0x3c, !PT ;  /* 0x0000000508087212 */ /* 0x000fe400078e3cff */
[----:B--2---:R-:W-:-:S04]  /*2bb0*/  SEL R0, RZ, 0x1, P1 ;  /* 0x00000001ff007807 */ /* 0x004fc80000800000 */
[----:B------:R-:W-:Y:S01]  /*2bc0*/  LOP3.LUT R9, R9, R0, RZ, 0x3c, !PT ;  /* 0x0000000009097212 */ /* 0x000fe200078e3cff */
[----:B------:R-:W-:Y:S06]  /*2bd0*/  @P3 BRA `(.L_x_49) ;  /* 0xfffffffc002c3947 */ /* 0x000fec000383ffff */
[----:B------:R-:W-:Y:S01]  /*2be0*/  ULEA UR5, UR6, UR37, 0x3 ;  /* 0x0000002506057291 */ /* 0x000fe2000f8e18ff */
[----:B------:R-:W-:-:S08]  /*2bf0*/  SHF.L.U32 R3, R12, 0x1f, RZ ;  /* 0x0000001f0c037819 */ /* 0x000fd000000006ff */
[----:B------:R-:W1:Y:S02]  /*2c00*/  SYNCS.PHASECHK.TRANS64 P0, [UR5+0x80], R3 ;  /* 0x00008003ff0075a7 */ /* 0x000e640008001005 */
[----:B-1----:R-:W-:Y:S05]  /*2c10*/  @P0 BRA `(.L_x_50) ;  /* 0x0000000000080947 */ /* 0x002fea0003800000 */
[----:B------:R-:W1:Y:S02]  /*2c20*/  SYNCS.PHASECHK.TRANS64.TRYWAIT P0, [UR5+0x80], R3 ;  /* 0x00008003ff0075a7 */ /* 0x000e640008001105 */
[----:B-1----:R-:W-:Y:S05]  /*2c30*/  @!P0 BRA `(.L_x_51) ;  /* 0x000000b000e48947 */ /* 0x002fea0003800000 */
.L_x_50:
[----:B------:R-:W-:-:S04]  /*2c40*/  UIADD3 UR4, UPT, UPT, UR6, 0x1, URZ ;  /* 0x0000000106047890 */ /* 0x000fc8000fffe0ff */
[----:B------:R-:W-:-:S04]  /*2c50*/  UISETP.NE.AND UP0, UPT, UR4, 0x2, UPT ;  /* 0x000000020400788c */ /* 0x000fc8000bf05270 */
[----:B------:R-:W-:Y:S02]  /*2c60*/  USEL UR7, URZ, 0x1, UP0 ;  /* 0x00000001ff077887 */ /* 0x000fe40008000000 */
[----:B------:R-:W-:-:S04]  /*2c70*/  USEL UR4, UR4, URZ, UP0 ;  /* 0x000000ff04047287 */ /* 0x000fc80008000000 */
[----:B------:R-:W-:Y:S01]  /*2c80*/  ULEA UR4, UR4, UR37, 0x3 ;  /* 0x0000002504047291 */ /* 0x000fe2000f8e18ff */
[----:B-1----:R-:W-:-:S04]  /*2c90*/  LOP3.LUT R3, R12, UR7, RZ, 0x3c, !PT ;  /* 0x000000070c037c12 */ /* 0x002fc8000f8e3cff */
[----:B------:R-:W-:-:S04]  /*2ca0*/  SHF.L.U32 R0, R3, 0x1f, RZ ;  /* 0x0000001f03007819 */ /* 0x000fc800000006ff */
[----:B------:R-:W1:Y:S02]  /*2cb0*/  SYNCS.PHASECHK.TRANS64 P0, [UR4+0x80], R0 ;  /* 0x00008000ff0075a7 */ /* 0x000e640008001004 */
[----:B-1----:R-:W-:Y:S05]  /*2cc0*/  @P0 EXIT ;  /* 0x000000000000094d */ /* 0x002fea0003800000 */
[----:B------:R-:W-:Y:S02]  /*2cd0*/  SHF.L.U32 R3, R3, 0x1f, RZ ;  /* 0x0000001f03037819 */ /* 0x000fe400000006ff */
[----:B------:R-:W-:-:S07]  /*2ce0*/  MOV R0, UR4 ;  /* 0x0000000400007c02 */ /* 0x000fce0008000f00 */
.L_x_52:
[----:B-1----:R1:W2:Y:S02]  /*2cf0*/  SYNCS.PHASECHK.TRANS64.TRYWAIT P0, [R0+URZ+0x80], R3 ;  /* 0x00008003000075a7 */ /* 0x0022a400080011ff */
[----:B--2---:R-:W-:Y:S05]  /*2d00*/  @!P0 NANOSLEEP.SYNCS 0x989680 ;  /* 0x009896800000895d */ /* 0x004fea0003900000 */
[----:B------:R-:W2:Y:S02]  /*2d10*/  @!P0 SYNCS.PHASECHK.TRANS64 P0, [R0+URZ+0x80], R3 ;  /* 0x00008003000085a7 */ /* 0x000ea400080010ff */
[----:B--2---:R-:W-:Y:S05]  /*2d20*/  @P0 EXIT ;  /* 0x000000000000094d */ /* 0x004fea0003800000 */
[----:B------:R-:W-:Y:S05]  /*2d30*/  BRA `(.L_x_52) ;  /* 0xfffffffc00ec7947 */ /* 0x000fea000383ffff */
.L_x_45:
[----:B------:R-:W-:Y:S05]  /*2d40*/  BRA.U UP4, `(.L_x_53) ;  /* 0x0000001504007547 */ /* 0x000fea000b800000 */
[----:B------:R-:W-:Y:S01]  /*2d50*/  UMOV UR6, 0x40 ;  /* 0x0000004000067882 */ /* 0x000fe20000000000 */
[----:B------:R-:W-:Y:S01]  /*2d60*/  NOP ;  /* 0x0000000000007918 */ /* 0x000fe20000000000 */
[----:B------:R-:W-:Y:S01]  /*2d70*/  ULEA UR6, UR37, UR6, 0x18 ;  /* 0x0000000625067291 */ /* 0x000fe2000f8ec0ff */
[----:B------:R-:W-:Y:S02]  /*2d80*/  UMOV UR7, 0x400 ;  /* 0x0000040000077882 */ /* 0x000fe40000000000 */
[----:B------:R-:W-:-:S06]  /*2d90*/  ULEA UR37, UR37, UR7, 0x18 ;  /* 0x0000000725257291 */ /* 0x000fcc000f8ec0ff */
[----:B------:R-:W1:Y:S02]  /*2da0*/  LDS.U8 R2, [UR6+0x1c] ;  /* 0x00001c06ff027984 */ /* 0x000e640008000000 */
[----:B-1----:R-:W-:-:S13]  /*2db0*/  ISETP.NE.AND P0, PT, R2, RZ, PT ;  /* 0x000000ff0200720c */ /* 0x002fda0003f05270 */
[----:B------:R-:W-:Y:S05]  /*2dc0*/  @P0 BRA `(.L_x_54) ;  /* 0x0000000400080947 */ /* 0x000fea0003800000 */
[----:B------:R-:W-:Y:S02]  /*2dd0*/  UISETP.NE.U32.AND UP0, UPT, UR5, 0x1, UPT ;  /* 0x000000010500788c */ /* 0x000fe4000bf05070 */
[----:B------:R-:W-:-:S07]  /*2de0*/  UIADD3 UR8, UPT, UPT, UR6, 0x8, URZ ;  /* 0x0000000806087890 */ /* 0x000fce000fffe0ff */
[----:B------:R-:W-:Y:S05]  /*2df0*/  BRA.U !UP0, `(.L_x_55) ;  /* 0x00000001089c7547 */ /* 0x000fea000b800000 */
[----:B------:R-:W-:Y:S01]  /*2e00*/  ELECT P0, URZ, PT ;  /* 0x0000000000ff782f */ /* 0x000fe20003800000 */
[----:B------:R-:W-:-:S12]  /*2e10*/  BSSY B0, `(.L_x_55) ;  /* 0x0000025000007945 */ /* 0x000fd80003800000 */
[----:B------:R-:W-:Y:S05]  /*2e20*/  @!P0 BRA `(.L_x_56) ;  /* 0x00000000008c8947 */ /* 0x000fea0003800000 */
[----:B------:R-:W-:-:S05]  /*2e30*/  UMOV UR7, 0x10 ;  /* 0x0000001000077882 */ /* 0x000fca0000000000 */
[----:B------:R-:W-:Y:S04]  /*2e40*/  DEPBAR.LE SB1, 0x36 ;  /* 0x00009d800000791a */ /* 0x000fe80000000000 */
[----:B------:R-:W1:Y:S02]  /*2e50*/  UTCATOMSWS.2CTA.FIND_AND_SET.ALIGN UP1, UR7, UR7 ;  /* 0x00000007000775e3 */ /* 0x000e640008220800 */
[----:B-1----:R-:W-:Y:S01]  /*2e60*/  MOV R11, UR7 ;  /* 0x00000007000b7c02 */ /* 0x002fe20008000f00 */
[----:B------:R-:W-:Y:S06]  /*2e70*/  BRA.U UP1, `(.L_x_57) ;  /* 0x0000000101187547 */ /* 0x000fec000b800000 */
.L_x_58:
[----:B------:R-:W-:Y:S05]  /*2e80*/  NANOSLEEP 0x64 ;  /* 0x000000640000795d */ /* 0x000fea0003800000 */
[----:B------:R-:W-:-:S05]  /*2e90*/  UMOV UR7, 0x10 ;  /* 0x0000001000077882 */ /* 0x000fca0000000000 */
[----:B------:R-:W-:Y:S04]  /*2ea0*/  DEPBAR.LE SB1, 0x36 ;  /* 0x00009d800000791a */ /* 0x000fe80000000000 */
[----:B------:R-:W1:Y:S02]  /*2eb0*/  UTCATOMSWS.2CTA.FIND_AND_SET.ALIGN UP1, UR7, UR7 ;  /* 0x00000007000775e3 */ /* 0x000e640008220800 */
[----:B-1----:R-:W-:Y:S01]  /*2ec0*/  MOV R11, UR7 ;  /* 0x00000007000b7c02 */ /* 0x002fe20008000f00 */
[----:B------:R-:W-:Y:S05]  /*2ed0*/  BRA.U !UP1, `(.L_x_58) ;  /* 0xfffffffd09e87547 */ /* 0x000fea000b83ffff */
.L_x_57:
[----:B------:R-:W1:Y:S01]  /*2ee0*/  LDS R5, [UR6+0x10] ;  /* 0x00001006ff057984 */ /* 0x000e620008000800 */
[----:B------:R-:W-:Y:S01]  /*2ef0*/  IMAD.U32 R3, RZ, RZ, UR37 ;  /* 0x00000025ff037e24 */ /* 0x000fe2000f8e00ff */
[----:B------:R-:W-:-:S03]  /*2f00*/  MOV R2, UR4 ;  /* 0x0000000400027c02 */ /* 0x000fc60008000f00 */
[----:B------:R-:W-:Y:S01]  /*2f10*/  VIADD R3, R3, 0x100 ;  /* 0x0000010003037836 */ /* 0x000fe20000000000 */
[----:B-1----:R-:W-:-:S04]  /*2f20*/  SHF.L.U32 R5, R5, 0x1f, RZ ;  /* 0x0000001f05057819 */ /* 0x002fc800000006ff */
[----:B------:R-:W1:Y:S02]  /*2f30*/  SYNCS.PHASECHK.TRANS64.TRYWAIT P0, [UR6+0x8], R5 ;  /* 0x00000805ff0075a7 */ /* 0x000e640008001106 */
[----:B-1----:R-:W-:Y:S05]  /*2f40*/  @P0 BRA `(.L_x_59) ;  /* 0x0000000000080947 */ /* 0x002fea0003800000 */
[----:B------:R-:W1:Y:S02]  /*2f50*/  SYNCS.PHASECHK.TRANS64.TRYWAIT P0, [UR6+0x8], R5 ;  /* 0x00000805ff0075a7 */ /* 0x000e640008001106 */
[----:B-1----:R-:W-:Y:S05]  /*2f60*/  @!P0 BRA `(.L_x_60) ;  /* 0x000000b000308947 */ /* 0x002fea0003800000 */
.L_x_59:
[----:B-1----:R-:W-:Y:S01]  /*2f70*/  HFMA2 R4, -RZ, RZ, 0, 5.9604644775390625e-08 ;  /* 0x00000001ff047431 */ /* 0x002fe200000001ff */
[----:B------:R-:W-:Y:S01]  /*2f80*/  UPRMT UR7, UR4, 0x654, UR8 ;  /* 0x0000065404077896 */ /* 0x000fe20008000008 */
[----:B------:R-:W-:Y:S01]  /*2f90*/  IMAD.MOV.U32 R6, RZ, RZ, 0xffff ;  /* 0x0000ffffff067424 */ /* 0x000fe200078e00ff */
[----:B------:R-:W-:Y:S01]  /*2fa0*/  PRMT R2, R2, 0x654, R3 ;  /* 0x0000065402027816 */ /* 0x000fe20000000003 */
[----:B------:R-:W-:Y:S02]  /*2fb0*/  IMAD.MOV.U32 R5, RZ, RZ, 0x4 ;  /* 0x00000004ff057424 */ /* 0x000fe400078e00ff */
[----:B------:R-:W-:Y:S01]  /*2fc0*/  IMAD.SHL.U32 R9, R11, 0x20, RZ ;  /* 0x000000200b097824 */ /* 0x000fe200078e00ff */
[----:B------:R-:W-:Y:S02]  /*2fd0*/  MOV R3, UR7 ;  /* 0x0000000700037c02 */ /* 0x000fe40008000f00 */
[-C--:B------:R-:W-:Y:S01]  /*2fe0*/  SHF.L.U32 R7, R6, R11.reuse, RZ ;  /* 0x0000000b06077219 */ /* 0x080fe200000006ff */
[----:B------:R1:W-:Y:S01]  /*2ff0*/  SYNCS.ARRIVE.TRANS64.RED RZ, [UR7], R5 ;  /* 0x00000005ffff79a7 */ /* 0x0003e20008000407 */
[----:B------:R-:W-:Y:S01]  /*3000*/  SHF.L.U32 R6, R4, R11, RZ ;  /* 0x0000000b04067219 */ /* 0x000fe200000006ff */
[----:B------:R1:W-:Y:S04]  /*3010*/  STS [UR37+0x100], R9 ;  /* 0x00010009ff007988 */ /* 0x0003e80008000825 */
[----:B------:R1:W-:Y:S04]  /*3020*/  STAS [R2.64], R11 ;  /* 0x0000000b02007dbd */ /* 0x0003e8000c0008ff */
[----:B------:R1:W-:Y:S04]  /*3030*/  ATOMS.OR RZ, [UR6+0x14], R7 ;  /* 0x00001407ffff798c */ /* 0x0003e8000b000006 */
[----:B------:R1:W-:Y:S04]  /*3040*/  ATOMS.OR RZ, [UR6+0x18], R6 ;  /* 0x00001806ffff798c */ /* 0x0003e8000b000006 */
[----:B------:R1:W-:Y:S02]  /*3050*/  ATOMS.XOR RZ, [UR6+0x10], R4 ;  /* 0x00001004ffff798c */ /* 0x0003e4000b800006 */
.L_x_56:
[----:B------:R-:W-:Y:S05]  /*3060*/  BSYNC B0 ;  /* 0x0000000000007941 */ /* 0x000fea0003800000 */
.L_x_55:
[----:B------:R-:W-:Y:S05]  /*3070*/  BRA.U UP0, `(.L_x_61) ;  /* 0x00000001006c7547 */ /* 0x000fea000b800000 */
[----:B------:R-:W-:-:S03]  /*3080*/  UMOV UR7, 0xffffffff ;  /* 0xffffffff00077882 */ /* 0x000fc60000000000 */
[----:B------:R-:W-:Y:S05]  /*3090*/  BRA.DIV UR7, `(.L_x_62) ;  /* 0x000000ae07fc7947 */ /* 0x000fea000b800000 */
[----:B------:R-:W-:-:S13]  /*30a0*/  ELECT P6, URZ, PT ;  /* 0x0000000000ff782f */ /* 0x000fda00038c0000 */
.L_x_194:
[----:B------:R-:W-:Y:S05]  /*30b0*/  @!P6 BRA `(.L_x_61) ;  /* 0x00000000005ce947 */ /* 0x000fea0003800000 */
[----:B-1----:R-:W1:Y:S02]  /*30c0*/  LDS R3, [UR6+0x10] ;  /* 0x00001006ff037984 */ /* 0x002e640008000800 */
[----:B-1----:R-:W-:-:S04]  /*30d0*/  SHF.L.U32 R3, R3, 0x1f, RZ ;  /* 0x0000001f03037819 */ /* 0x002fc800000006ff */
[----:B------:R-:W1:Y:S02]  /*30e0*/  SYNCS.PHASECHK.TRANS64.TRYWAIT P0, [UR6+0x8], R3 ;  /* 0x00000803ff0075a7 */ /* 0x000e640008001106 */
[----:B-1----:R-:W-:Y:S05]  /*30f0*/  @P0 BRA `(.L_x_63) ;  /* 0x0000000000080947 */ /* 0x002fea0003800000 */
[----:B------:R-:W1:Y:S02]  /*3100*/  SYNCS.PHASECHK.TRANS64.TRYWAIT P0, [UR6+0x8], R3 ;  /* 0x00000803ff0075a7 */ /* 0x000e640008001106 */
[----:B-1----:R-:W-:Y:S05]  /*3110*/  @!P0 BRA `(.L_x_64) ;  /* 0x000000ac00fc8947 */ /* 0x002fea0003800000 */
.L_x_63:
[----:B------:R-:W2:Y:S01]  /*3120*/  LDS R5, [UR37+0x100] ;  /* 0x00010025ff057984 */ /* 0x000ea20008000800 */
[----:B-1----:R-:W-:Y:S02]  /*3130*/  HFMA2 R2, -RZ, RZ, 0, 5.9604644775390625e-08 ;  /* 0x00000001ff027431 */ /* 0x002fe400000001ff */
[----:B------:R-:W-:Y:S01]  /*3140*/  IMAD.MOV.U32 R3, RZ, RZ, 0xffff ;  /* 0x0000ffffff037424 */ /* 0x000fe200078e00ff */
[----:B------:R-:W-:Y:S01]  /*3150*/  UPRMT UR7, UR4, 0x654, UR8 ;  /* 0x0000065404077896 */ /* 0x000fe20008000008 */
[----:B--2---:R-:W-:-:S03]  /*3160*/  IMAD.SHL.U32 R4, R5, 0x20, RZ ;  /* 0x0000002005047824 */ /* 0x004fc600078e00ff */
[-C--:B------:R-:W-:Y:S02]  /*3170*/  SHF.L.U32 R3, R3, R5.reuse, RZ ;  /* 0x0000000503037219 */ /* 0x080fe400000006ff */
[----:B------:R-:W-:Y:S01]  /*3180*/  SHF.L.U32 R5, R2, R5, RZ ;  /* 0x0000000502057219 */ /* 0x000fe200000006ff */
[----:B------:R2:W-:Y:S04]  /*3190*/  STS [UR37+0x100], R4 ;  /* 0x00010004ff007988 */ /* 0x0005e80008000825 */
[----:B------:R2:W-:Y:S04]  /*31a0*/  ATOMS.OR RZ, [UR6+0x14], R3 ;  /* 0x00001403ffff798c */ /* 0x0005e8000b000006 */
[----:B------:R2:W-:Y:S01]  /*31b0*/  ATOMS.OR RZ, [UR6+0x18], R5 ;  /* 0x00001805ffff798c */ /* 0x0005e2000b000006 */
[----:B------:R-:W-:Y:S03]  /*31c0*/  SYNCS.ARRIVE.TRANS64.RED.A1T0 RZ, [UR7], RZ ;  /* 0x000000ffffff79a7 */ /* 0x000fe60008100407 */
[----:B------:R2:W-:Y:S01]  /*31d0*/  ATOMS.XOR RZ, [UR6+0x10], R2 ;  /* 0x00001002ffff798c */ /* 0x0005e2000b800006 */
[----:B------:R-:W-:Y:S05]  /*31e0*/  BRA `(.L_x_61) ;  /* 0x0000000000107947 */ /* 0x000fea0003800000 */
.L_x_54:
[----:B------:R-:W-:-:S05]  /*31f0*/  MOV R2, 0xffffffff ;  /* 0xffffffff00027802 */ /* 0x000fca0000000f00 */
[----:B------:R1:W-:Y:S02]  /*3200*/  STS [UR37+0x100], R2 ;  /* 0x00010002ff007988 */ /* 0x0003e40008000825 */
[----:B-1----:R-:W-:Y:S02]  /*3210*/  MOV R2, 0x3230 ;  /* 0x0000323000027802 */ /* 0x002fe40000000f00 */
[----:B-----5:R-:W-:Y:S05]  /*3220*/  CALL.REL.NOINC `($__internal_1_$__cuda_sm10x_tcgen05_guardrail_trap_phase_invalid_during_alloc) ;  /* 0x000000b800507944 */ /* 0x020fea0003c00000 */
.L_x_61:
[----:B------:R-:W-:Y:S05]  /*3230*/  WARPSYNC.ALL ;  /* 0x0000000000007948 */ /* 0x000fea0003800000 */
[----:B------:R-:W3:Y:S01]  /*3240*/  S2UR UR7, SR_CgaCtaId ;  /* 0x00000000000779c3 */ /* 0x000ee20000008800 */
[----:B------:R-:W-:Y:S01]  /*3250*/  UMOV UR6, 0x400 ;  /* 0x0000040000067882 */ /* 0x000fe20000000000 */
[----:B------:R-:W-:-:S06]  /*3260*/  NOP ;  /* 0x0000000000007918 */ /* 0x000fcc0000000000 */
[----:B------:R-:W-:Y:S06]  /*3270*/  BAR.ARV 0x6, 0xa0 ;  /* 0x0182800000007b1d */ /* 0x000fec0000002000 */
[----:B------:R-:W4:Y:S01]  /*3280*/  LDCU UR8, c[0x0][0x38c] ;  /* 0x00007180ff0877ac */ /* 0x000f220008000800 */
[----:B------:R-:W-:Y:S01]  /*3290*/  LOP3.LUT R0, R0, 0xffff, RZ, 0xc0, !PT ;  /* 0x0000ffff00007812 */ /* 0x000fe200078ec0ff */
[----:B-1----:R-:W-:Y:S01]  /*32a0*/  IMAD.MOV.U32 R9, RZ, RZ, 0x1 ;  /* 0x00000001ff097424 */ /* 0x002fe200078e00ff */
[----:B------:R-:W-:Y:S01]  /*32b0*/  LOP3.LUT R8, R8, 0xffff, RZ, 0xc0, !PT ;  /* 0x0000ffff08087812 */ /* 0x000fe200078ec0ff */
[----:B------:R-:W-:Y:S01]  /*32c0*/  UMOV UR19, URZ ;  /* 0x000000ff00137c82 */ /* 0x000fe20008000000 */
[----:B------:R-:W-:Y:S01]  /*32d0*/  R2UR UR10, R0 ;  /* 0x00000000000a72ca */ /* 0x000fe200000e0000 */
[----:B------:R-:W-:Y:S01]  /*32e0*/  UMOV UR18, URZ ;  /* 0x000000ff00127c82 */ /* 0x000fe20008000000 */
[----:B------:R-:W-:Y:S01]  /*32f0*/  R2UR UR11, R8 ;  /* 0x00000000080b72ca */ /* 0x000fe200000e0000 */
[----:B------:R-:W-:Y:S01]  /*3300*/  IMAD.MOV.U32 R8, RZ, RZ, RZ ;  /* 0x000000ffff087224 */ /* 0x000fe200078e00ff */
[----:B------:R-:W-:Y:S01]  /*3310*/  UMOV UR17, URZ ;  /* 0x000000ff00117c82 */ /* 0x000fe20008000000 */
[----:B---3--:R-:W-:-:S02]  /*3320*/  ULEA UR7, UR7, UR6, 0x18 ;  /* 0x0000000607077291 */ /* 0x008fc4000f8ec0ff */
[----:B------:R-:W-:Y:S02]  /*3330*/  UISETP.NE.AND UP2, UPT, UR5, URZ, UPT ;  /* 0x000000ff0500728c */ /* 0x000fe4000bf45270 */
[----:B------:R-:W-:Y:S02]  /*3340*/  UIADD3 UR12, UPT, UPT, UR7, 0x10800, URZ ;  /* 0x00010800070c7890 */ /* 0x000fe4000fffe0ff */
[----:B------:R-:W-:Y:S02]  /*3350*/  UIADD3 UR13, UPT, UPT, UR7, 0x20800, URZ ;  /* 0x00020800070d7890 */ /* 0x000fe4000fffe0ff */
[----:B----4-:R-:W-:Y:S01]  /*3360*/  UIADD3 UR8, UPT, UPT, UR8, 0x3f, URZ ;  /* 0x0000003f08087890 */ /* 0x010fe2000fffe0ff */
[----:B--2---:R-:W1:Y:S01]  /*3370*/  LDS R2, [UR7+0x100] ;  /* 0x00010007ff027984 */ /* 0x004e620008000800 */
[----:B------:R-:W-:Y:S02]  /*3380*/  USHF.R.U32.HI UR12, URZ, 0x4, UR12 ;  /* 0x00000004ff0c7899 */ /* 0x000fe4000801160c */
[----:B------:R-:W-:-:S02]  /*3390*/  USHF.R.S32.HI UR6, URZ, 0x1f, UR8 ;  /* 0x0000001fff067899 */ /* 0x000fc40008011408 */
[----:B------:R-:W-:Y:S02]  /*33a0*/  USHF.R.U32.HI UR13, URZ, 0x4, UR13 ;  /* 0x00000004ff0d7899 */ /* 0x000fe4000801160d */
[----:B------:R-:W-:Y:S02]  /*33b0*/  ULEA.HI UR6, UR6, UR8, URZ, 0x6 ;  /* 0x0000000806067291 */ /* 0x000fe4000f8f30ff */
[----:B------:R-:W-:Y:S02]  /*33c0*/  ULOP3.LUT UR12, UR12, 0x3fff, URZ, 0xc0, !UPT ;  /* 0x00003fff0c0c7892 */ /* 0x000fe4000f8ec0ff */
[----:B------:R-:W-:Y:S02]  /*33d0*/  USHF.R.S32.HI UR6, URZ, 0x6, UR6 ;  /* 0x00000006ff067899 */ /* 0x000fe40008011406 */
[----:B------:R-:W-:Y:S02]  /*33e0*/  ULOP3.LUT UR13, UR13, 0x3fff, URZ, 0xc0, !UPT ;  /* 0x00003fff0d0d7892 */ /* 0x000fe4000f8ec0ff */
[----:B------:R-:W-:Y:S01]  /*33f0*/  UISETP.LT.AND UP0, UPT, UR6, 0x1, UPT ;  /* 0x000000010600788c */ /* 0x000fe2000bf01270 */
[----:B------:R-:W-:Y:S01]  /*3400*/  UMOV UR36, 0x0 ;  /* 0x0000000000247882 */ /* 0x000fe20000000000 */
        /* <DEDUP_REMOVED lines=9> */
[----:B------:R-:W-:-:S02]  /*34a0*/  ULOP3.LUT UR12, UR12, 0x10000, URZ, 0xfc, !UPT ;  /* 0x000100000c0c7892 */ /* 0x000fc4000f8efcff */
[----:B------:R-:W-:Y:S02]  /*34b0*/  ULOP3.LUT UR13, UR13, 0x10000, URZ, 0xfc, !UPT ;  /* 0x000100000d0d7892 */ /* 0x000fe4000f8efcff */
[----:B------:R-:W-:Y:S01]  /*34c0*/  USEL UR20, UR6, 0x1, !UP0 ;  /* 0x0000000106147887 */ /* 0x000fe2000c000000 */
[----:B------:R-:W-:Y:S01]  /*34d0*/  UMOV UR26, 0x0 ;  /* 0x00000000001a7882 */ /* 0x000fe20000000000 */
[----:B------:R-:W-:Y:S01]  /*34e0*/  UMOV UR27, 0x10400910 ;  /* 0x10400910001b7882 */ /* 0x000fe20000000000 */
[----:B------:R-:W-:Y:S01]  /*34f0*/  UMOV UR24, 0x0 ;  /* 0x0000000000187882 */ /* 0x000fe20000000000 */
[----:B------:R-:W-:Y:S01]  /*3500*/  UMOV UR25, 0x10400910 ;  /* 0x1040091000197882 */ /* 0x000fe20000000000 */
[----:B------:R-:W-:Y:S01]  /*3510*/  UMOV UR22, 0x0 ;  /* 0x0000000000167882 */ /* 0x000fe20000000000 */
[----:B------:R-:W-:Y:S01]  /*3520*/  UMOV UR23, 0x10400910 ;  /* 0x1040091000177882 */ /* 0x000fe20000000000 */
[----:B-1----:R-:W-:Y:S02]  /*3530*/  R2UR UR21, R2 ;  /* 0x00000000021572ca */ /* 0x002fe400000e0000 */
[----:B------:R-:W-:-:S13]  /*3540*/  CS2R R2, SRZ ;  /* 0x0000000000027805 */ /* 0x000fda000001ff00 */
.L_x_72:
[C---:B------:R-:W-:Y:S02]  /*3550*/  LEA R0, R8.reuse, UR7, 0x3 ;  /* 0x0000000708007c11 */ /* 0x040fe4000f8e18ff */
[----:B------:R-:W-:Y:S02]  /*3560*/  SHF.L.U32 R5, R3, 0x1f, RZ ;  /* 0x0000001f03057819 */ /* 0x000fe400000006ff */
[----:B------:R-:W-:Y:S02]  /*3570*/  LEA R4, R8, UR7, 0x4 ;  /* 0x0000000708047c11 */ /* 0x000fe4000f8e20ff */
[----:B------:R-:W1:Y:S02]  /*3580*/  SYNCS.PHASECHK.TRANS64.TRYWAIT P0, [R0+URZ+0x70], R5 ;  /* 0x00007005000075a7 */ /* 0x000e6400080011ff */
[----:B-1-3--:R-:W-:Y:S05]  /*3590*/  @!P0 BRA `(.L_x_65) ;  /* 0x000000a800f48947 */ /* 0x00afea0003800000 */
.L_x_195:
[----:B-1----:R-:W1:Y:S01]  /*35a0*/  LDS.128 R4, [R4+0xe0] ;  /* 0x0000e00004047984 */ /* 0x002e620000000c00 */
[----:B------:R-:W-:Y:S02]  /*35b0*/  VIADD R0, R0, 0x80 ;  /* 0x0000008000007836 */ /* 0x000fe40000000000 */
[----:B------:R-:W-:Y:S01]  /*35c0*/  VIADD R8, R8, 0x1 ;  /* 0x0000000108087836 */ /* 0x000fe20000000000 */
[----:B------:R-:W-:Y:S01]  /*35d0*/  @!PT LDS RZ, [RZ] ;  /* 0x00000000fffff984 */ /* 0x000fe20000000800 */
[----:B------:R-:W-:Y:S01]  /*35e0*/  @!PT LDS RZ, [RZ] ;  /* 0x00000000fffff984 */ /* 0x000fe20000000800 */
[----:B------:R-:W-:Y:S01]  /*35f0*/  @!PT LDS RZ, [RZ] ;  /* 0x00000000fffff984 */ /* 0x000fe20000000800 */
[----:B------:R-:W-:Y:S01]  /*3600*/  @!PT LDS RZ, [RZ] ;  /* 0x00000000fffff984 */ /* 0x000fe20000000800 */
[----:B------:R2:W-:Y:S06]  /*3610*/  MEMBAR.ALL.CTA ;  /* 0x0000000000007992 */ /* 0x0005ec0000008000 */
[----:B--2---:R-:W2:Y:S01]  /*3620*/  FENCE.VIEW.ASYNC.S ;  /* 0x00000000000073c6 */ /* 0x004ea20000000000 */
[----:B------:R-:W-:-:S04]  /*3630*/  PRMT R0, RZ, 0x654, R0 ;  /* 0x00000654ff007816 */ /* 0x000fc80000000000 */
[----:B--2---:R2:W-:Y:S01]  /*3640*/  SYNCS.ARRIVE.TRANS64.RED.A1T0 RZ, [R0+URZ], RZ ;  /* 0x000000ff00ff79a7 */ /* 0x0045e200081004ff */
[----:B-1----:R-:W-:Y:S01]  /*3650*/  LOP3.LUT P1, RZ, R6, 0x1, RZ, 0xc0, !PT ;  /* 0x0000000106ff7812 */ /* 0x002fe2000782c0ff */
[----:B--2---:R-:W-:-:S12]  /*3660*/  BRA.U UP2, `(.L_x_66) ;  /* 0x0000000502587547 */ /* 0x004fd8000b800000 */
[----:B------:R-:W1:Y:S01]  /*3670*/  LDCU UR8, c[0x0][0x38c] ;  /* 0x00007180ff0877ac */ /* 0x000e620008000800 */
[----:B------:R-:W-:Y:S02]  /*3680*/  PLOP3.LUT P2, PT, PT, PT, PT, 0x80, 0x8 ;  /* 0x000000000008781c */ /* 0x000fe40003f4f070 */
[----:B------:R-:W-:Y:S01]  /*3690*/  SHF.L.U32 R5, R9, 0x1f, RZ ;  /* 0x0000001f09057819 */ /* 0x000fe200000006ff */
[----:B-1----:R-:W-:Y:S02]  /*36a0*/  UISETP.GE.AND UP0, UPT, UR8, 0x1, UPT ;  /* 0x000000010800788c */ /* 0x002fe4000bf06270 */
[----:B------:R-:W-:-:S04]  /*36b0*/  ULEA UR8, UR19, UR7, 0x3 ;  /* 0x0000000713087291 */ /* 0x000fc8000f8e18ff */
[----:B------:R-:W-:-:S05]  /*36c0*/  PLOP3.LUT P0, PT, PT, PT, UP0, 0x80, 0x8 ;  /* 0x000000000008781c */ /* 0x000fca0003f0f008 */
[----:B------:R-:W-:-:S08]  /*36d0*/  @UP0 ULEA UR9, UR18, UR7, 0x3 ;  /* 0x0000000712090291 */ /* 0x000fd0000f8e18ff */
[----:B------:R-:W-:-:S04]  /*36e0*/  @P0 SHF.L.U32 R0, R2, 0x1f, RZ ;  /* 0x0000001f02000819 */ /* 0x000fc800000006ff */
[----:B------:R1:W2:Y:S01]  /*36f0*/  @P0 SYNCS.PHASECHK.TRANS64.TRYWAIT P2, [UR9], R0 ;  /* 0x00000000ff0005a7 */ /* 0x0002a20008041109 */
[----:B------:R-:W-:Y:S01]  /*3700*/  ULEA UR9, UR19, UR21, 0x8 ;  /* 0x0000001513097291 */ /* 0x000fe2000f8e40ff */
[----:B------:R-:W3:Y:S02]  /*3710*/  SYNCS.PHASECHK.TRANS64.TRYWAIT P0, [UR8+0xa0], R5 ;  /* 0x0000a005ff0075a7 */ /* 0x000ee40008001108 */
[----:B-123--:R-:W-:Y:S09]  /*3720*/  @!P0 BRA `(.L_x_67) ;  /* 0x000000a800a48947 */ /* 0x00eff20003800000 */
.L_x_197:
[----:B------:R-:W-:Y:S01]  /*3730*/  UMOV UR16, UR17 ;  /* 0x0000001100107c82 */ /* 0x000fe20008000000 */
[----:B------:R-:W-:Y:S05]  /*3740*/  BRA.U !UP0, `(.L_x_68) ;  /* 0x0000000508107547 */ /* 0x000fea000b800000 */
[----:B------:R-:W-:Y:S02]  /*3750*/  UIADD3 UR16, UPT, UPT, UR20, UR17, URZ ;  /* 0x0000001114107290 */ /* 0x000fe4000fffe0ff */
[----:B------:R-:W-:Y:S01]  /*3760*/  UPLOP3.LUT UP3, UPT, UPT, UPT, UPT, 0x40, 0x4 ;  /* 0x000000000004789c */ /* 0x000fe20003f6e870 */
[----:B------:R-:W-:Y:S01]  /*3770*/  UMOV UR15, UR6 ;  /* 0x00000006000f7c82 */ /* 0x000fe20008000000 */
[----:B------:R-:W-:-:S09]  /*3780*/  UMOV UR58, UR18 ;  /* 0x00000012003a7c82 */ /* 0x000fd20008000000 */
.L_x_71:
[----:B--2---:R-:W-:Y:S01]  /*3790*/  ULEA UR14, UR58, UR7, 0x3 ;  /* 0x000000073a0e7291 */ /* 0x004fe2000f8e18ff */
[----:B---3--:R-:W-:Y:S11]  /*37a0*/  @P2 BRA `(.L_x_69) ;  /* 0x00000000000c2947 */ /* 0x008ff60003800000 */
[----:B-1----:R-:W-:Y:S04]  /*37b0*/  SHF.L.U32 R5, R2, 0x1f, RZ ;  /* 0x0000001f02057819 */ /* 0x002fe800000006ff */
[----:B------:R-:W1:Y:S02]  /*37c0*/  SYNCS.PHASECHK.TRANS64.TRYWAIT P0, [UR14], R5 ;  /* 0x00000005ff0075a7 */ /* 0x000e64000800110e */
[----:B-1----:R-:W-:Y:S05]  /*37d0*/  @!P0 BRA `(.L_x_70) ;  /* 0x000000a800908947 */ /* 0x002fea0003800000 */
.L_x_69:
[----:B------:R-:W-:Y:S01]  /*37e0*/  UISETP.NE.AND UP0, UPT, UR15, 0x1, UPT ;  /* 0x000000010f00788c */ /* 0x000fe2000bf05270 */
[----:B------:R-:W-:Y:S01]  /*37f0*/  PLOP3.LUT P2, PT, PT, PT, PT, 0x80, 0x8 ;  /* 0x000000000008781c */ /* 0x000fe20003f4f070 */
[----:B------:R-:W-:Y:S02]  /*3800*/  UIADD3 UR18, UPT, UPT, UR58, 0x1, URZ ;  /* 0x000000013a127890 */ /* 0x000fe4000fffe0ff */
[----:B------:R-:W-:Y:S02]  /*3810*/  ULEA UR68, UR58, UR13, 0xb ;  /* 0x0000000d3a447291 */ /* 0x000fe4000f8e58ff */
[----:B------:R-:W-:Y:S01]  /*3820*/  UISETP.NE.AND UP1, UPT, UR18, 0x2, UPT ;  /* 0x000000021200788c */ /* 0x000fe2000bf25270 */
[----:B------:R-:W-:Y:S01]  /*3830*/  PLOP3.LUT P0, PT, PT, PT, UP0, 0x80, 0x8 ;  /* 0x000000000008781c */ /* 0x000fe20003f0f008 */
[----:B------:R-:W-:Y:S02]  /*3840*/  ULEA UR66, UR58, UR12, 0xb ;  /* 0x0000000c3a427291 */ /* 0x000fe4000f8e58ff */
[----:B------:R-:W-:Y:S02]  /*3850*/  USEL UR39, URZ, 0x1, UP1 ;  /* 0x00000001ff277887 */ /* 0x000fe40008800000 */
[----:B------:R-:W-:Y:S02]  /*3860*/  USEL UR18, UR18, URZ, UP1 ;  /* 0x000000ff12127287 */ /* 0x000fe40008800000 */
[----:B------:R-:W-:Y:S02]  /*3870*/  UIADD3 UR64, UPT, UPT, UR68, 0x2, URZ ;  /* 0x0000000244407890 */ /* 0x000fe4000fffe0ff */
[----:B------:R-:W-:Y:S01]  /*3880*/  @UP0 ULEA UR38, UR18, UR7, 0x3 ;  /* 0x0000000712260291 */ /* 0x000fe2000f8e18ff */
[----:B------:R-:W-:Y:S01]  /*3890*/  LOP3.LUT R2, R2, UR39, RZ, 0x3c, !PT ;  /* 0x0000002702027c12 */ /* 0x000fe2000f8e3cff */
[----:B------:R-:W-:Y:S02]  /*38a0*/  UIADD3 UR62, UPT, UPT, UR66, 0x2, URZ ;  /* 0x00000002423e7890 */ /* 0x000fe4000fffe0ff */
[----:B------:R-:W-:Y:S01]  /*38b0*/  UIADD3 UR60, UPT, UPT, UR68, 0x4, URZ ;  /* 0x00000004443c7890 */ /* 0x000fe2000fffe0ff */
[----:B-1----:R-:W-:Y:S01]  /*38c0*/  @P0 SHF.L.U32 R0, R2, 0x1f, RZ ;  /* 0x0000001f02000819 */ /* 0x002fe200000006ff */
[----:B------:R-:W-:Y:S02]  /*38d0*/  UIADD3 UR58, UPT, UPT, UR66, 0x4, URZ ;  /* 0x00000004423a7890 */ /* 0x000fe4000fffe0ff */
[----:B------:R-:W-:Y:S01]  /*38e0*/  UIADD3 UR56, UPT, UPT, UR68, 0x6, URZ ;  /* 0x0000000644387890 */ /* 0x000fe2000fffe0ff */
[----:B------:R2:W3:Y:S01]  /*38f0*/  @P0 SYNCS.PHASECHK.TRANS64.TRYWAIT P2, [UR38], R0 ;  /* 0x00000000ff0005a7 */ /* 0x0004e20008041126 */
[----:B------:R-:W-:Y:S02]  /*3900*/  UIADD3 UR54, UPT, UPT, UR66, 0x6, URZ ;  /* 0x0000000642367890 */ /* 0x000fe4000fffe0ff */
        /* <DEDUP_REMOVED lines=10> */
[----:B------:R-:W-:Y:S02]  /*39b0*/  UIADD3 UR15, UPT, UPT, UR15, -0x1, URZ ;  /* 0xffffffff0f0f7890 */ /* 0x000fe4000fffe0ff */
[----:B------:R-:W-:Y:S01]  /*39c0*/  UISETP.NE.AND UP0, UPT, UR17, UR16, UPT ;  /* 0x000000101100728c */ /* 0x000fe2000bf05270 */
[----:B------:R-:W-:Y:S01]  /*39d0*/  UMOV UR69, 0x40004040 ;  /* 0x4000404000457882 */ /* 0x000fe20000000000 */
[----:B------:R-:W-:Y:S01]  /*39e0*/  UMOV UR67, 0x40004040 ;  /* 0x4000404000437882 */ /* 0x000fe20000000000 */
[----:B------:R-:W-:Y:S01]  /*39f0*/  UMOV UR65, 0x40004040 ;  /* 0x4000404000417882 */ /* 0x000fe20000000000 */
[----:B------:R-:W-:Y:S01]  /*3a00*/  UTCHMMA.2CTA gdesc[UR66], gdesc[UR68], tmem[UR9], tmem[UR36], idesc[UR37], UP3 ;  /* 0x00ff2444420075ea */ /* 0x000fe20009a00009 */
[----:B------:R-:W-:Y:S01]  /*3a10*/  UPLOP3.LUT UP3, UPT, UPT, UPT, UPT, 0x80, 0x8 ;  /* 0x000000000008789c */ /* 0x000fe20003f6f070 */
[----:B------:R-:W-:Y:S01]  /*3a20*/  UMOV UR63, 0x40004040 ;  /* 0x40004040003f7882 */ /* 0x000fe20000000000 */
[----:B------:R-:W-:Y:S01]  /*3a30*/  UMOV UR61, 0x40004040 ;  /* 0x40004040003d7882 */ /* 0x000fe20000000000 */
[----:B------:R-:W-:Y:S01]  /*3a40*/  UTCHMMA.2CTA gdesc[UR62], gdesc[UR64], tmem[UR9], tmem[UR34], idesc[UR35], UPT ;  /* 0x00ff22403e0075ea */ /* 0x000fe2000ba00009 */
[----:B------:R-:W-:Y:S01]  /*3a50*/  UMOV UR59, 0x40004040 ;  /* 0x40004040003b7882 */ /* 0x000fe20000000000 */
[----:B------:R-:W-:Y:S01]  /*3a60*/  UMOV UR57, 0x40004040 ;  /* 0x4000404000397882 */ /* 0x000fe20000000000 */
[----:B------:R1:W-:Y:S01]  /*3a70*/  UTCHMMA.2CTA gdesc[UR58], gdesc[UR60], tmem[UR9], tmem[UR32], idesc[UR33], UPT ;  /* 0x00ff203c3a0075ea */ /* 0x0003e2000ba00009 */
        /* <DEDUP_REMOVED lines=11> */
[----:B------:R-:W-:Y:S01]  /*3b30*/  UMOV UR39, 0x40004040 ;  /* 0x4000404000277882 */ /* 0x000fe20000000000 */
[----:B------:R2:W-:Y:S01]  /*3b40*/  UTCHMMA.2CTA gdesc[UR42], gdesc[UR44], tmem[UR9], tmem[UR24], idesc[UR25], UPT ;  /* 0x00ff182c2a0075ea */ /* 0x0005e2000ba00009 */
[----:B------:R2:W-:Y:S01]  /*3b50*/  UTCHMMA.2CTA gdesc[UR38], gdesc[UR40], tmem[UR9], tmem[UR22], idesc[UR23], UPT ;  /* 0x00ff1628260075ea */ /* 0x0005e2000ba00009 */
[----:B------:R2:W-:Y:S01]  /*3b60*/  UTCBAR.2CTA.MULTICAST [UR14], URZ, UR11 ;  /* 0x000000ff0e0073e9 */ /* 0x0005e2000820080b */
[----:B-1----:R-:W-:Y:S01]  /*3b70*/  UMOV UR58, UR18 ;  /* 0x00000012003a7c82 */ /* 0x002fe20008000000 */
[----:B------:R-:W-:Y:S05]  /*3b80*/  BRA.U UP0, `(.L_x_71) ;  /* 0xfffffffd00007547 */ /* 0x000fea000b83ffff */
.L_x_68:
[----:B------:R-:W-:Y:S01]  /*3b90*/  UIADD3 UR8, UPT, UPT, UR8, 0x90, URZ ;  /* 0x0000009008087890 */ /* 0x000fe2000fffe0ff */
[----:B------:R-:W-:-:S08]  /*3ba0*/  UMOV UR17, UR16 ;  /* 0x0000001000117c82 */ /* 0x000fd00008000000 */
[----:B------:R4:W-:Y:S01]  /*3bb0*/  UTCBAR.2CTA.MULTICAST [UR8], URZ, UR10 ;  /* 0x000000ff080073e9 */ /* 0x0009e2000820080a */
[----:B------:R-:W-:Y:S02]  /*3bc0*/  NOP ;  /* 0x0000000000007918 */ /* 0x000fe40000000000 */
.L_x_66:
[----:B------:R-:W-:Y:S01]  /*3bd0*/  UIADD3 UR19, UPT, UPT, UR19, 0x1, URZ ;  /* 0x0000000113137890 */ /* 0x000fe2000fffe0ff */
[----:B------:R-:W-:-:S03]  /*3be0*/  ISETP.NE.AND P0, PT, R8, 0x2, PT ;  /* 0x000000020800780c */ /* 0x000fc60003f05270 */
[----:B------:R-:W-:Y:S01]  /*3bf0*/  UISETP.NE.AND UP0, UPT, UR19, 0x2, UPT ;  /* 0x000000021300788c */ /* 0x000fe2000bf05270 */
[----:B-12---:R-:W-:Y:S02]  /*3c00*/  SEL R0, RZ, 0x1, P0 ;  /* 0x00000001ff007807 */ /* 0x006fe40000000000 */
[----:B------:R-:W-:Y:S01]  /*3c10*/  SEL R8, R8, RZ, P0 ;  /* 0x000000ff08087207 */ /* 0x000fe20000000000 */
[----:B----4-:R-:W-:Y:S01]  /*3c20*/  USEL UR8, URZ, 0x1, UP0 ;  /* 0x00000001ff087887 */ /* 0x010fe20008000000 */
[----:B------:R-:W-:Y:S01]  /*3c30*/  LOP3.LUT R3, R3, R0, RZ, 0x3c, !PT ;  /* 0x0000000003037212 */ /* 0x000fe200078e3cff */
[----:B------:R-:W-:-:S04]  /*3c40*/  USEL UR19, UR19, URZ, UP0 ;  /* 0x000000ff13137287 */ /* 0x000fc80008000000 */
[----:B------:R-:W-:Y:S01]  /*3c50*/  LOP3.LUT R9, R9, UR8, RZ, 0x3c, !PT ;  /* 0x0000000809097c12 */ /* 0x000fe2000f8e3cff */
[----:B------:R-:W-:Y:S07]  /*3c60*/  @P1 BRA `(.L_x_72) ;  /* 0xfffffff800381947 */ /* 0x000fee000383ffff */
[----:B------:R-:W1:Y:S01]  /*3c70*/  S2UR UR6, SR_CgaCtaId ;  /* 0x00000000000679c3 */ /* 0x000e620000008800 */
[----:B------:R-:W-:Y:S01]  /*3c80*/  ELECT P0, URZ, PT ;  /* 0x0000000000ff782f */ /* 0x000fe20003800000 */
[----:B------:R-:W-:Y:S01]  /*3c90*/  HFMA2 R0, -RZ, RZ, 0, 5.9604644775390625e-08 ;  /* 0x00000001ff007431 */ /* 0x000fe200000001ff */
[----:B------:R-:W-:-:S05]  /*3ca0*/  UMOV UR8, 0x40 ;  /* 0x0000004000087882 */ /* 0x000fca0000000000 */
[----:B------:R-:W-:Y:S01]  /*3cb0*/  UVIRTCOUNT.DEALLOC.SMPOOL 0x80 ;  /* 0x000000800000784c */ /* 0x000fe20000000000 */
[----:B------:R-:W-:Y:S02]  /*3cc0*/  UISETP.NE.AND UP0, UPT, UR5, URZ, UPT ;  /* 0x000000ff0500728c */ /* 0x000fe4000bf05270 */
[----:B-1----:R-:W-:-:S09]  /*3cd0*/  ULEA UR6, UR6, UR8, 0x18 ;  /* 0x0000000806067291 */ /* 0x002fd2000f8ec0ff */
[----:B------:R1:W-:Y:S01]  /*3ce0*/  @P0 STS.U8 [UR6+0x1c], R0 ;  /* 0x00001c00ff000988 */ /* 0x0003e20008000006 */
[----:B------:R-:W-:Y:S05]  /*3cf0*/  BRA.U UP0, `(.L_x_73) ;  /* 0x0000000100587547 */ /* 0x000fea000b800000 */
[----:B------:R-:W-:Y:S01]  /*3d00*/  UIADD3 UR8, UPT, UPT, UR7, 0xa0, URZ ;  /* 0x000000a007087890 */ /* 0x000fe2000fffe0ff */
[----:B------:R-:W-:-:S03]  /*3d10*/  SHF.L.U32 R3, R9, 0x1f, RZ ;  /* 0x0000001f09037819 */ /* 0x000fc600000006ff */
[----:B------:R-:W-:-:S09]  /*3d20*/  ULEA UR5, UR19, UR8, 0x3 ;  /* 0x0000000813057291 */ /* 0x000fd2000f8e18ff */
[----:B------:R-:W2:Y:S02]  /*3d30*/  SYNCS.PHASECHK.TRANS64.TRYWAIT P0, [UR5], R3 ;  /* 0x00000003ff0075a7 */ /* 0x000ea40008001105 */
[----:B--2---:R-:W-:Y:S05]  /*3d40*/  @!P0 BRA `(.L_x_74) ;  /* 0x000000a4004c8947 */ /* 0x004fea0003800000 */
.L_x_200:
[----:B------:R-:W-:-:S04]  /*3d50*/  UIADD3 UR9, UPT, UPT, UR19, 0x1, URZ ;  /* 0x0000000113097890 */ /* 0x000fc8000fffe0ff */
[----:B------:R-:W-:-:S04]  /*3d60*/  UISETP.NE.AND UP1, UPT, UR9, 0x2, UPT ;  /* 0x000000020900788c */ /* 0x000fc8000bf25270 */
[----:B------:R-:W-:Y:S02]  /*3d70*/  USEL UR5, URZ, 0x1, UP1 ;  /* 0x00000001ff057887 */ /* 0x000fe40008800000 */
[----:B------:R-:W-:-:S04]  /*3d80*/  USEL UR9, UR9, URZ, UP1 ;  /* 0x000000ff09097287 */ /* 0x000fc80008800000 */
[----:B------:R-:W-:Y:S01]  /*3d90*/  ULEA UR9, UR9, UR8, 0x3 ;  /* 0x0000000809097291 */ /* 0x000fe2000f8e18ff */
[----:B-1----:R-:W-:-:S04]  /*3da0*/  LOP3.LUT R3, R9, UR5, RZ, 0x3c, !PT ;  /* 0x0000000509037c12 */ /* 0x002fc8000f8e3cff */
[----:B------:R-:W-:Y:S01]  /*3db0*/  SHF.L.U32 R3, R3, 0x1f, RZ ;  /* 0x0000001f03037819 */ /* 0x000fe200000006ff */
[----:B------:R-:W-:-:S04]  /*3dc0*/  IMAD.U32 R0, RZ, RZ, UR9 ;  /* 0x00000009ff007e24 */ /* 0x000fc8000f8e00ff */
[----:B------:R1:W2:Y:S03]  /*3dd0*/  SYNCS.PHASECHK.TRANS64.TRYWAIT P0, [R0+URZ], R3 ;  /* 0x00000003000075a7 */ /* 0x0002a600080011ff */
[----:B--2---:R-:W-:Y:S05]  /*3de0*/  @!P0 NANOSLEEP.SYNCS 0x989680 ;  /* 0x009896800000895d */ /* 0x004fea0003900000 */
[----:B------:R-:W2:Y:S02]  /*3df0*/  @!P0 SYNCS.PHASECHK.TRANS64 P0, [R0+URZ], R3 ;  /* 0x00000003000085a7 */ /* 0x000ea400080010ff */
[----:B--2---:R-:W-:Y:S05]  /*3e00*/  @P0 BRA `(.L_x_75) ;  /* 0x0000000000200947 */ /* 0x004fea0003800000 */
.L_x_76:
[----:B--2---:R2:W4:Y:S02]  /*3e10*/  SYNCS.PHASECHK.TRANS64.TRYWAIT P0, [R0+URZ], R3 ;  /* 0x00000003000075a7 */ /* 0x00452400080011ff */
[----:B----4-:R-:W-:Y:S05]  /*3e20*/  @!P0 NANOSLEEP.SYNCS 0x989680 ;  /* 0x009896800000895d */ /* 0x010fea0003900000 */
[----:B------:R-:W4:Y:S02]  /*3e30*/  @!P0 SYNCS.PHASECHK.TRANS64 P0, [R0+URZ], R3 ;  /* 0x00000003000085a7 */ /* 0x000f2400080010ff */
[----:B----4-:R-:W-:Y:S05]  /*3e40*/  @!P0 BRA `(.L_x_76) ;  /* 0xfffffffc00f08947 */ /* 0x010fea000383ffff */
[----:B------:R-:W-:Y:S05]  /*3e50*/  BRA `(.L_x_75) ;  /* 0x00000000000c7947 */ /* 0x000fea0003800000 */
.L_x_73:
[----:B------:R-:W-:-:S04]  /*3e60*/  UIADD3 UR5, UPT, UPT, UR7, 0xd0, URZ ;  /* 0x000000d007057890 */ /* 0x000fc8000fffe0ff */
[----:B------:R-:W-:-:S09]  /*3e70*/  UPRMT UR5, UR4, 0x654, UR5 ;  /* 0x0000065404057896 */ /* 0x000fd20008000005 */
[----:B------:R-:W-:Y:S03]  /*3e80*/  SYNCS.ARRIVE.TRANS64.RED.A1T0 RZ, [UR5], RZ ;  /* 0x000000ffffff79a7 */ /* 0x000fe60008100405 */
.L_x_75:
[----:B-12---:R-:W-:Y:S01]  /*3e90*/  SHF.L.U32 R3, RZ, 0x1f, RZ ;  /* 0x0000001fff037819 */ /* 0x006fe200000006ff */
[----:B------:R-:W-:Y:S01]  /*3ea0*/  UIADD3 UR5, UPT, UPT, UR7, 0xd0, URZ ;  /* 0x000000d007057890 */ /* 0x000fe2000fffe0ff */
[----:B------:R-:W-:Y:S02]  /*3eb0*/  PLOP3.LUT P0, PT, PT, PT, UP0, 0x80, 0x8 ;  /* 0x000000000008781c */ /* 0x000fe40003f0f008 */
[----:B------:R-:W1:Y:S02]  /*3ec0*/  SYNCS.PHASECHK.TRANS64.TRYWAIT P1, [UR7+0xd0], R3 ;  /* 0x0000d003ff0075a7 */ /* 0x000e640008021107 */
[----:B-1----:R-:W-:Y:S09]  /*3ed0*/  @!P1 BRA `(.L_x_77) ;  /* 0x000000a400009947 */ /* 0x002ff20003800000 */
.L_x_202:
[----:B------:R-:W-:Y:S01]  /*3ee0*/  @!UP0 UPRMT UR5, UR4, 0x654, UR5 ;  /* 0x0000065404058896 */ /* 0x000fe20008000005 */
[----:B------:R-:W-:Y:S02]  /*3ef0*/  UMOV UR8, 0xffff ;  /* 0x0000ffff00087882 */ /* 0x000fe40000000000 */
[----:B------:R-:W-:-:S06]  /*3f00*/  UMOV UR4, 0x1 ;  /* 0x0000000100047882 */ /* 0x000fcc0000000000 */
[----:B------:R-:W-:Y:S01]  /*3f10*/  @!P0 SYNCS.ARRIVE.TRANS64.RED.A1T0 RZ, [UR5], RZ ;  /* 0x000000ffffff89a7 */ /* 0x000fe20008100405 */
[----:B------:R-:W-:Y:S01]  /*3f20*/  NOP ;  /* 0x0000000000007918 */ /* 0x000fe20000000000 */
[----:B-1----:R-:W1:Y:S01]  /*3f30*/  LDS R0, [UR6+0x14] ;  /* 0x00001406ff007984 */ /* 0x002e620008000800 */
[----:B------:R-:W-:-:S04]  /*3f40*/  ULOP3.LUT UR5, UR21, 0xffff, URZ, 0xc0, !UPT ;  /* 0x0000ffff15057892 */ /* 0x000fc8000f8ec0ff */
[----:B------:R-:W-:-:S04]  /*3f50*/  USHF.R.U32.HI UR5, URZ, 0x5, UR5 ;  /* 0x00000005ff057899 */ /* 0x000fc80008011605 */
[----:B------:R-:W-:Y:S02]  /*3f60*/  USHF.L.U32 UR8, UR8, UR5, URZ ;  /* 0x0000000508087299 */ /* 0x000fe400080006ff */
[----:B------:R-:W-:-:S04]  /*3f70*/  USHF.L.U32 UR4, UR4, UR5, URZ ;  /* 0x0000000504047299 */ /* 0x000fc800080006ff */
[----:B-1----:R-:W-:-:S04]  /*3f80*/  LOP3.LUT R0, R0, UR8, RZ, 0xc0, !PT ;  /* 0x0000000800007c12 */ /* 0x002fc8000f8ec0ff */
[----:B------:R-:W-:-:S13]  /*3f90*/  ISETP.NE.AND P0, PT, R0, UR8, PT ;  /* 0x0000000800007c0c */ /* 0x000fda000bf05270 */
[----:B------:R-:W-:Y:S05]  /*3fa0*/  @P0 BRA `(.L_x_78) ;  /* 0x0000000000580947 */ /* 0x000fea0003800000 */
[----:B------:R-:W1:Y:S02]  /*3fb0*/  LDS R0, [UR6+0x18] ;  /* 0x00001806ff007984 */ /* 0x000e640008000800 */
[----:B-1----:R-:W-:-:S04]  /*3fc0*/  LOP3.LUT R0, R0, UR4, RZ, 0xc0, !PT ;  /* 0x0000000400007c12 */ /* 0x002fc8000f8ec0ff */
[----:B------:R-:W-:-:S13]  /*3fd0*/  ISETP.NE.AND P0, PT, R0, UR4, PT ;  /* 0x0000000400007c0c */ /* 0x000fda000bf05270 */
[----:B------:R-:W-:Y:S05]  /*3fe0*/  @P0 BRA `(.L_x_79) ;  /* 0x00000000003c0947 */ /* 0x000fea0003800000 */
[----:B------:R-:W1:Y:S01]  /*3ff0*/  S2R R2, SR_LANEID ;  /* 0x0000000000027919 */ /* 0x000e620000000000 */
[----:B------:R-:W-:Y:S01]  /*4000*/  ULOP3.LUT UR8, URZ, UR8, URZ, 0x33, !UPT ;  /* 0x00000008ff087292 */ /* 0x000fe2000f8e33ff */
[----:B------:R-:W-:Y:S01]  /*4010*/  LOP3.LUT R4, RZ, UR4, RZ, 0x33, !PT ;  /* 0x00000004ff047c12 */ /* 0x000fe2000f8e33ff */
[----:B------:R-:W-:Y:S02]  /*4020*/  VOTEU.ANY UR7, UPT, PT ;  /* 0x0000000000077886 */ /* 0x000fe400038e0100 */
[----:B------:R-:W-:Y:S01]  /*4030*/  UFLO.U32 UR7, UR7 ;  /* 0x00000007000772bd */ /* 0x000fe200080e0000 */
[----:B------:R-:W2:Y:S01]  /*4040*/  REDUX UR4, R4 ;  /* 0x00000000040473c4 */ /* 0x000ea20000000000 */
[----:B------:R-:W-:-:S06]  /*4050*/  IMAD.U32 R0, RZ, RZ, UR8 ;  /* 0x00000008ff007e24 */ /* 0x000fcc000f8e00ff */
[----:B------:R4:W-:Y:S01]  /*4060*/  UTCATOMSWS.AND URZ, UR8 ;  /* 0x0000000800ff79e3 */ /* 0x0009e20008000000 */
[----:B------:R-:W3:Y:S01]  /*4070*/  REDUX UR5, R0 ;  /* 0x00000000000573c4 */ /* 0x000ee20000000000 */
[----:B-1----:R-:W-:Y:S01]  /*4080*/  ISETP.EQ.U32.AND P0, PT, R2, UR7, PT ;  /* 0x0000000702007c0c */ /* 0x002fe2000bf02070 */
[----:B--2---:R-:W-:Y:S01]  /*4090*/  IMAD.U32 R2, RZ, RZ, UR4 ;  /* 0x00000004ff027e24 */ /* 0x004fe2000f8e00ff */
[----:B---3--:R-:W-:-:S11]  /*40a0*/  MOV R3, UR5 ;  /* 0x0000000500037c02 */ /* 0x008fd60008000f00 */
[----:B------:R4:W-:Y:S04]  /*40b0*/  @P0 ATOMS.AND RZ, [UR6+0x14], R3 ;  /* 0x00001403ffff098c */ /* 0x0009e8000a800006 */
[----:B------:R4:W-:Y:S01]  /*40c0*/  @P0 ATOMS.AND RZ, [UR6+0x18], R2 ;  /* 0x00001802ffff098c */ /* 0x0009e2000a800006 */
[----:B------:R-:W-:Y:S05]  /*40d0*/  BRA `(.L_x_80) ;  /* 0x0000000000147947 */ /* 0x000fea0003800000 */
.L_x_79:
[----:B------:R-:W-:Y:S02]  /*40e0*/  MOV R2, 0x4100 ;  /* 0x0000410000027802 */ /* 0x000fe40000000f00 */
[----:B---3-5:R-:W-:Y:S05]  /*40f0*/  CALL.REL.NOINC `($__internal_0_$__cuda_sm10x_tcgen05_guardrail_trap_col_being_dealloced_not_returned_by_alloc) ;  /* 0x000000a800907944 */ /* 0x028fea0003c00000 */
[----:B------:R-:W-:Y:S05]  /*4100*/  BRA `(.L_x_80) ;  /* 0x0000000000087947 */ /* 0x000fea0003800000 */
.L_x_78:
[----:B------:R-:W-:Y:S02]  /*4110*/  MOV R2, 0x4130 ;  /* 0x0000413000027802 */ /* 0x000fe40000000f00 */
[----:B---3-5:R-:W-:Y:S05]  /*4120*/  CALL.REL.NOINC `($__internal_2_$__cuda_sm10x_tcgen05_guardrail_trap_unallocated_columns_being_dealloced) ;  /* 0x000000a8009c7944 */ /* 0x028fea0003c00000 */
.L_x_80:
[----:B------:R-:W-:Y:S01]  /*4130*/  NOP ;  /* 0x0000000000007918 */ /* 0x000fe20000000000 */
[----:B----4-:R-:W-:Y:S05]  /*4140*/  EXIT ;  /* 0x000000000000794d */ /* 0x010fea0003800000 */
.L_x_53:
[----:B------:R-:W-:-:S09]  /*4150*/  UISETP.NE.OR UP5, UPT, UR10, 0x3, !UP5 ;  /* 0x000000030a00788c */ /* 0x000fd2000efa5670 */
[----:B------:R-:W-:Y:S05]  /*4160*/  BRA.U UP5, `(.L_x_81) ;  /* 0x0000001505907547 */ /* 0x000fea000b800000 */
[----:B------:R-:W1:Y:S01]  /*4170*/  LDC R0, c[0x0][0xb30] ;  /* 0x0002cc00ff007b82 */ /* 0x000e620000000800 */
[----:B------:R-:W2:Y:S01]  /*4180*/  LDCU.64 UR8, c[0x0][0x888] ;  /* 0x00011100ff0877ac */ /* 0x000ea20008000a00 */
[----:B------:R-:W-:Y:S02]  /*4190*/  HFMA2 R29, -RZ, RZ, 0, 0 ;  /* 0x00000000ff1d7431 */ /* 0x000fe400000001ff */
[----:B------:R-:W-:Y:S01]  /*41a0*/  IMAD.MOV.U32 R30, RZ, RZ, RZ ;  /* 0x000000ffff1e7224 */ /* 0x000fe200078e00ff */
[----:B------:R-:W3:Y:S01]  /*41b0*/  LDCU.64 UR4, c[0x0][0x890] ;  /* 0x00011200ff0477ac */ /* 0x000ee20008000a00 */
[----:B------:R-:W-:Y:S02]  /*41c0*/  IMAD.MOV.U32 R23, RZ, RZ, 0x4000 ;  /* 0x00004000ff177424 */ /* 0x000fe400078e00ff */
[----:B------:R-:W4:Y:S01]  /*41d0*/  LDC R19, c[0x0][0x370] ;  /* 0x0000dc00ff137b82 */ /* 0x000f220000000800 */
[----:B------:R-:W-:Y:S01]  /*41e0*/  UMOV UR7, 0x400 ;  /* 0x0000040000077882 */ /* 0x000fe20000000000 */
[----:B------:R-:W-:-:S02]  /*41f0*/  UPLOP3.LUT UP1, UPT, UPT, UPT, UPT, 0x40, 0x4 ;  /* 0x000000000004789c */ /* 0x000fc40003f2e870 */
[----:B------:R-:W-:-:S04]  /*4200*/  ULEA UR7, UR37, UR7, 0x18 ;  /* 0x0000000725077291 */ /* 0x000fc8000f8ec0ff */
[----:B------:R-:W4:Y:S01]  /*4210*/  LDC R2, c[0x0][0xb0c] ;  /* 0x0002c300ff027b82 */ /* 0x000f220000000800 */
[----:B------:R-:W-:Y:S02]  /*4220*/  UIADD3 UR41, UPT, UPT, UR7, 0x20, URZ ;  /* 0x0000002007297890 */ /* 0x000fe4000fffe0ff */
[----:B--2---:R-:W-:Y:S02]  /*4230*/  UISETP.NE.U32.AND UP2, UPT, UR8, URZ, UPT ;  /* 0x000000ff0800728c */ /* 0x004fe4000bf45070 */
[----:B------:R-:W-:Y:S02]  /*4240*/  UIADD3 UR33, UPT, UPT, UR7, 0x28, URZ ;  /* 0x0000002807217890 */ /* 0x000fe4000fffe0ff */
[----:B---3--:R-:W-:Y:S01]  /*4250*/  UISETP.NE.U32.AND UP3, UPT, UR4, URZ, UPT ;  /* 0x000000ff0400728c */ /* 0x008fe2000bf65070 */
[----:B------:R-:W2:Y:S01]  /*4260*/  LDC R18, c[0x0][0xb20] ;  /* 0x0002c800ff127b82 */ /* 0x000ea20000000800 */
[----:B-1----:R-:W-:Y:S01]  /*4270*/  ISETP.NE.AND P1, PT, R0, 0x1, PT ;  /* 0x000000010000780c */ /* 0x002fe20003f25270 */
[----:B------:R-:W-:-:S02]  /*4280*/  UISETP.NE.AND.EX UP2, UPT, UR9, URZ, UPT, UP2 ;  /* 0x000000ff0900728c */ /* 0x000fc4000bf45320 */
[----:B------:R-:W-:Y:S02]  /*4290*/  UIADD3 UR25, UPT, UPT, UR7, 0x30, URZ ;  /* 0x0000003007197890 */ /* 0x000fe4000fffe0ff */
[----:B------:R-:W-:Y:S02]  /*42a0*/  UIADD3 UR17, UPT, UPT, UR7, 0x38, URZ ;  /* 0x0000003807117890 */ /* 0x000fe4000fffe0ff */
[----:B------:R-:W1:Y:S01]  /*42b0*/  LDC.64 R32, c[0x0][0x348] ;  /* 0x0000d200ff207b82 */ /* 0x000e620000000a00 */
[----:B------:R-:W-:-:S07]  /*42c0*/  UISETP.NE.AND.EX UP3, UPT, UR5, URZ, UPT, UP3 ;  /* 0x000000ff0500728c */ /* 0x000fce000bf65330 */
[----:B------:R-:W3:Y:S08]  /*42d0*/  LDC.64 R16, c[0x0][0xb10] ;  /* 0x0002c400ff107b82 */ /* 0x000ef00000000a00 */
[----:B------:R-:W1:Y:S08]  /*42e0*/  LDC.64 R6, c[0x0][0xb18] ;  /* 0x0002c600ff067b82 */ /* 0x000e700000000a00 */
[----:B------:R-:W1:Y:S08]  /*42f0*/  LDC.64 R4, c[0x0][0xb28] ;  /* 0x0002ca00ff047b82 */ /* 0x000e700000000a00 */
[----:B--2-4-:R-:W1:Y:S02]  /*4300*/  LDC R22, c[0x0][0x374] ;  /* 0x0000dd00ff167b82 */ /* 0x014e640000000800 */
.L_x_96:
[C---:B------:R-:W-:Y:S02]  /*4310*/  LEA R0, R30.reuse, UR7, 0x3 ;  /* 0x000000071e007c11 */ /* 0x040fe4000f8e18ff */
[----:B------:R-:W-:Y:S02]  /*4320*/  SHF.L.U32 R3, R29, 0x1f, RZ ;  /* 0x0000001f1d037819 */ /* 0x000fe400000006ff */
[----:B------:R-:W-:Y:S02]  /*4330*/  LEA R24, R30, UR7, 0x4 ;  /* 0x000000071e187c11 */ /* 0x000fe4000f8e20ff */
[----:B--2---:R-:W2:Y:S02]  /*4340*/  SYNCS.PHASECHK.TRANS64.TRYWAIT P0, [R0+URZ+0x70], R3 ;  /* 0x00007003000075a7 */ /* 0x004ea400080011ff */
[----:B--2---:R-:W-:Y:S05]  /*4350*/  @!P0 BRA `(.L_x_82) ;  /* 0x0000009c00f88947 */ /* 0x004fea0003800000 */
.L_x_203:
[----:B------:R-:W-:Y:S01]  /*4360*/  ISETP.GE.AND P0, PT, R40, 0x1, PT ;  /* 0x000000012800780c */ /* 0x000fe20003f06270 */
[----:B------:R-:W4:Y:S01]  /*4370*/  LDS.128 R24, [R24+0xe0] ;  /* 0x0000e00018187984 */ /* 0x000f220000000c00 */
[----:B--2---:R-:W-:Y:S01]  /*4380*/  VIADD R0, R0, 0x80 ;  /* 0x0000008000007836 */ /* 0x004fe20000000000 */
[----:B------:R-:W-:Y:S01]  /*4390*/  @!PT LDS RZ, [RZ] ;  /* 0x00000000fffff984 */ /* 0x000fe20000000800 */
[----:B------:R-:W-:Y:S01]  /*43a0*/  @!PT LDS RZ, [RZ] ;  /* 0x00000000fffff984 */ /* 0x000fe20000000800 */
[----:B------:R-:W-:Y:S01]  /*43b0*/  @!PT LDS RZ, [RZ] ;  /* 0x00000000fffff984 */ /* 0x000fe20000000800 */
[----:B------:R-:W-:Y:S01]  /*43c0*/  @!PT LDS RZ, [RZ] ;  /* 0x00000000fffff984 */ /* 0x000fe20000000800 */
[----:B------:R2:W-:Y:S06]  /*43d0*/  MEMBAR.ALL.CTA ;  /* 0x0000000000007992 */ /* 0x0005ec0000008000 */
[----:B--2---:R-:W2:Y:S01]  /*43e0*/  FENCE.VIEW.ASYNC.S ;  /* 0x00000000000073c6 */ /* 0x004ea20000000000 */
[----:B------:R-:W-:Y:S04]  /*43f0*/  PRMT R0, RZ, 0x654, R0 ;  /* 0x00000654ff007816 */ /* 0x000fe80000000000 */
[----:B--2---:R2:W-:Y:S01]  /*4400*/  SYNCS.ARRIVE.TRANS64.RED.A1T0 RZ, [R0+URZ], RZ ;  /* 0x000000ff00ff79a7 */ /* 0x0045e200081004ff */
[----:B----4-:R-:W-:Y:S11]  /*4410*/  LOP3.LUT P3, RZ, R26, 0x1, RZ, 0xc0, !PT ;  /* 0x000000011aff7812 */ /* 0x010ff6000786c0ff */
[----:B------:R-:W-:Y:S02]  /*4420*/  @!UPT UIADD3 URZ, UPT, UPT, URZ, URZ, URZ ;  /* 0x000000fffffff290 */ /* 0x000fe4000fffe0ff */
[----:B------:R-:W-:Y:S02]  /*4430*/  @P3 MOV R13, R24 ;  /* 0x00000018000d3202 */ /* 0x000fe40000000f00 */
[----:B------:R-:W-:Y:S01]  /*4440*/  @P3 LOP3.LUT R8, R25, 0xffff, RZ, 0xc0, !PT ;  /* 0x0000ffff19083812 */ /* 0x000fe200078ec0ff */
[----:B--2---:R-:W-:Y:S06]  /*4450*/  @!P0 BRA `(.L_x_83) ;  /* 0x0000000000a48947 */ /* 0x004fec0003800000 */
[----:B-1----:R-:W-:Y:S01]  /*4460*/  IMAD.HI.U32 R31, R22, R7, RZ ;  /* 0x00000007161f7227 */ /* 0x002fe200078e00ff */
[----:B------:R-:W-:Y:S02]  /*4470*/  ISETP.NE.AND P0, PT, R6, 0x1, PT ;  /* 0x000000010600780c */ /* 0x000fe40003f05270 */
[----:B------:R-:W-:Y:S01]  /*4480*/  ISETP.NE.AND P2, PT, R40, 0x1, PT ;  /* 0x000000012800780c */ /* 0x000fe20003f45270 */
[----:B---3--:R-:W-:Y:S01]  /*4490*/  IMAD.HI.U32 R34, R19, R16, RZ ;  /* 0x0000001013227227 */ /* 0x008fe200078e00ff */
[----:B------:R-:W-:Y:S02]  /*44a0*/  SHF.R.U32.HI R31, RZ, R18, R31 ;  /* 0x00000012ff1f7219 */ /* 0x000fe4000001161f */
[----:B------:R-:W-:Y:S01]  /*44b0*/  ISETP.NE.AND P4, PT, R2, 0x1, PT ;  /* 0x000000010200780c */ /* 0x000fe20003f85270 */
[----:B------:R-:W-:Y:S01]  /*44c0*/  IMAD.HI.U32 R36, R13, R16, RZ ;  /* 0x000000100d247227 */ /* 0x000fe200078e00ff */
[----:B------:R-:W-:Y:S02]  /*44d0*/  SHF.R.U32.HI R34, RZ, R17, R34 ;  /* 0x00000011ff227219 */ /* 0x000fe40000011622 */
[----:B------:R-:W-:Y:S01]  /*44e0*/  SEL R3, R22, R31, !P0 ;  /* 0x0000001f16037207 */ /* 0x000fe20004000000 */
[C---:B------:R-:W-:Y:S01]  /*44f0*/  IMAD.HI.U32 R31, R8.reuse, R7, RZ ;  /* 0x00000007081f7227 */ /* 0x040fe200078e00ff */
[----:B------:R-:W-:Y:S02]  /*4500*/  SEL R11, R19, R34, !P4 ;  /* 0x00000022130b7207 */ /* 0x000fe40006000000 */
[----:B------:R-:W-:Y:S01]  /*4510*/  SHF.R.U32.HI R36, RZ, R17, R36 ;  /* 0x00000011ff247219 */ /* 0x000fe20000011624 */
[----:B------:R-:W-:Y:S01]  /*4520*/  IMAD.HI.U32 R38, R3, R4, RZ ;  /* 0x0000000403267227 */ /* 0x000fe200078e00ff */
[----:B------:R-:W-:Y:S03]  /*4530*/  SHF.R.U32.HI R31, RZ, R18, R31 ;  /* 0x00000012ff1f7219 */ /* 0x000fe6000001161f */
[----:B------:R-:W-:Y:S01]  /*4540*/  IMAD.HI.U32 R34, R11, R4, RZ ;  /* 0x000000040b227227 */ /* 0x000fe200078e00ff */
[----:B------:R-:W-:Y:S02]  /*4550*/  @P2 SHF.R.U32.HI R3, RZ, R5, R38 ;  /* 0x00000005ff032219 */ /* 0x000fe40000011626 */
[----:B------:R-:W-:Y:S02]  /*4560*/  SEL R9, R8, R31, !P0 ;  /* 0x0000001f08097207 */ /* 0x000fe40004000000 */
[----:B------:R-:W-:Y:S01]  /*4570*/  @P2 SHF.R.U32.HI R11, RZ, R5, R34 ;  /* 0x00000005ff0b2219 */ /* 0x000fe20000011622 */
[C---:B------:R-:W-:Y:S01]  /*4580*/  IMAD R10, R40.reuse, R3, RZ ;  /* 0x00000003280a7224 */ /* 0x040fe200078e02ff */
[----:B------:R-:W-:Y:S01]  /*4590*/  SEL R3, R13, R36, !P4 ;  /* 0x000000240d037207 */ /* 0x000fe20006000000 */
[C---:B------:R-:W-:Y:S03]  /*45a0*/  IMAD.HI.U32 R14, R9.reuse, R4, RZ ;  /* 0x00000004090e7227 */ /* 0x040fe600078e00ff */
[----:B------:R-:W-:Y:S01]  /*45b0*/  ISETP.GE.AND P0, PT, R9, R10, PT ;  /* 0x0000000a0900720c */ /* 0x000fe20003f06270 */
[C---:B------:R-:W-:Y:S01]  /*45c0*/  IMAD R12, R40.reuse, R11, RZ ;  /* 0x0000000b280c7224 */ /* 0x040fe200078e02ff */
[-C--:B------:R-:W-:Y:S04]  /*45d0*/  SHF.R.U32.HI R14, RZ, R5.reuse, R14 ;  /* 0x00000005ff0e7219 */ /* 0x080fe8000001160e */
[----:B------:R-:W-:Y:S02]  /*45e0*/  ISETP.GE.OR P0, PT, R3, R12, P0 ;  /* 0x0000000c0300720c */ /* 0x000fe40000706670 */
[----:B------:R-:W-:Y:S05]  /*45f0*/  SEL R15, R9, R14, !P2 ;  /* 0x0000000e090f7207 */ /* 0x000fea0005000000 */
[----:B------:R-:W-:Y:S04]  /*4600*/  IMAD.MOV R14, RZ, RZ, -R15 ;  /* 0x000000ffff0e7224 */ /* 0x000fe800078e0a0f */
[----:B------:R-:W-:Y:S02]  /*4610*/  IMAD R14, R40, R14, R9 ;  /* 0x0000000e280e7224 */ /* 0x000fe400078e0209 */
[C---:B------:R-:W-:Y:S05]  /*4620*/  @!P0 IMAD.HI.U32 R10, R3.reuse, R4, RZ ;  /* 0x00000004030a8227 */ /* 0x040fea00078e00ff */
[----:B------:R-:W-:Y:S04]  /*4630*/  @!P0 SHF.R.U32.HI R10, RZ, R5, R10 ;  /* 0x00000005ff0a8219 */ /* 0x000fe8000001160a */
[----:B------:R-:W-:Y:S01]  /*4640*/  @!P0 SEL R0, R3, R10, !P2 ;  /* 0x0000000a03008207 */ /* 0x000fe20005000000 */
[----:B------:R-:W-:Y:S03]  /*4650*/  IMAD.MOV R10, RZ, RZ, -R3 ;  /* 0x000000ffff0a7224 */ /* 0x000fe600078e0a03 */
[----:B------:R-:W-:Y:S01]  /*4660*/  @!P0 IADD3 R15, PT, PT, R15, -R0, RZ ;  /* 0x800000000f0f8210 */ /* 0x000fe20007ffe0ff */
[----:B------:R-:W-:Y:S01]  /*4670*/  @!P0 IMAD R0, R11, R14, R0 ;  /* 0x0000000e0b008224 */ /* 0x000fe200078e0200 */
[----:B------:R-:W-:Y:S01]  /*4680*/  IADD3 R11, PT, PT, -R9, RZ, RZ ;  /* 0x000000ff090b7210 */ /* 0x000fe20007ffe1ff */
[----:B------:R-:W-:Y:S02]  /*4690*/  IMAD R13, R2, R10, R13 ;  /* 0x0000000a020d7224 */ /* 0x000fe400078e020d */
[----:B------:R-:W-:Y:S02]  /*46a0*/  @!P0 IMAD R9, R15, R40, R3 ;  /* 0x000000280f098224 */ /* 0x000fe400078e0203 */
[----:B------:R-:W-:Y:S02]  /*46b0*/  @!P0 IMAD.MOV.U32 R3, RZ, RZ, R0 ;  /* 0x000000ffff038224 */ /* 0x000fe400078e0000 */
[----:B------:R-:W-:Y:S02]  /*46c0*/  IMAD R8, R6, R11, R8 ;  /* 0x0000000b06087224 */ /* 0x000fe400078e0208 */
[----:B------:R-:W-:Y:S02]  /*46d0*/  IMAD R13, R3, R2, R13 ;  /* 0x00000002030d7224 */ /* 0x000fe400078e020d */
[----:B------:R-:W-:Y:S02]  /*46e0*/  IMAD R8, R9, R6, R8 ;  /* 0x0000000609087224 */ /* 0x000fe400078e0208 */
.L_x_83:
[----:B------:R-:W-:Y:S05]  /*46f0*/  BRA.U UP1, `(.L_x_84) ;  /* 0x0000000101107547 */ /* 0x000fea000b800000 */
[----:B------:R-:W-:Y:S04]  /*4700*/  MOV R0, UR6 ;  /* 0x0000000600007c02 */ /* 0x000fe80008000f00 */
[----:B------:R-:W-:Y:S04]  /*4710*/  SHF.L.U32 R3, R0, 0x1f, RZ ;  /* 0x0000001f00037819 */ /* 0x000fe800000006ff */
[----:B------:R-:W2:Y:S02]  /*4720*/  SYNCS.PHASECHK.TRANS64.TRYWAIT P0, [UR7+0x68], R3 ;  /* 0x00006803ff0075a7 */ /* 0x000ea40008001107 */
[----:B--2---:R-:W-:Y:S05]  /*4730*/  @!P0 BRA `(.L_x_85) ;  /* 0x0000009c00148947 */ /* 0x004fea0003800000 */
.L_x_84:
[----:B------:R-:W-:Y:S01]  /*4740*/  R2UR UR43, R21 ;  /* 0x00000000152b72ca */ /* 0x000fe200000e0000 */
[----:B------:R-:W-:Y:S01]  /*4750*/  IMAD.MOV.U32 R12, RZ, RZ, 0x1 ;  /* 0x00000001ff0c7424 */ /* 0x000fe200078e00ff */
[----:B------:R-:W-:Y:S02]  /*4760*/  R2UR UR42, R20 ;  /* 0x00000000142a72ca */ /* 0x000fe400000e0000 */
[----:B------:R-:W-:Y:S02]  /*4770*/  ISETP.NE.U32.AND P2, PT, RZ, UR4, PT ;  /* 0x00000004ff007c0c */ /* 0x000fe4000bf45070 */
[----:B------:R-:W-:Y:S02]  /*4780*/  SHF.L.U32 R12, R12, 0x1f, RZ ;  /* 0x0000001f0c0c7819 */ /* 0x000fe400000006ff */
[----:B------:R-:W-:Y:S05]  /*4790*/  ISETP.NE.AND.EX P2, PT, RZ, UR5, PT, P2 ;  /* 0x00000005ff007c0c */ /* 0x000fea000bf45320 */
[----:B------:R-:W-:Y:S02]  /*47a0*/  USHF.L.U32 UR43, UR43, 0x7, URZ ;  /* 0x000000072b2b7899 */ /* 0x000fe400080006ff */
[----:B------:R-:W-:Y:S01]  /*47b0*/  USHF.L.U32 UR42, UR42, 0x8, URZ ;  /* 0x000000082a2a7899 */ /* 0x000fe200080006ff */
[----:B------:R-:W-:Y:S11]  /*47c0*/  BRA.U !UP3, `(.L_x_86) ;  /* 0x000000010b347547 */ /* 0x000ff6000b800000 */
[----:B------:R-:W-:Y:S01]  /*47d0*/  UPLOP3.LUT UP0, UPT, UPT, UPT, UP2, 0x80, 0x8 ;  /* 0x000000000008789c */ /* 0x000fe20003f0f020 */
[----:B--2---:R-:W-:Y:S02]  /*47e0*/  HFMA2 R0, -RZ, RZ, 0, 5.9604644775390625e-08 ;  /* 0x00000001ff007431 */ /* 0x004fe400000001ff */
[----:B------:R-:W-:Y:S03]  /*47f0*/  IMAD.MOV.U32 R103, RZ, RZ, 0x1 ;  /* 0x00000001ff677424 */ /* 0x000fe600078e00ff */
[----:B------:R-:W-:Y:S05]  /*4800*/  PLOP3.LUT P0, PT, PT, PT, UP0, 0x80, 0x8 ;  /* 0x000000000008781c */ /* 0x000fea0003f0f008 */
[----:B------:R-:W2:Y:S01]  /*4810*/  @UP0 LDCU.64 UR10, c[0x0][0x888] ;  /* 0x00011100ff0a07ac */ /* 0x000ea20008000a00 */
[----:B------:R-:W-:Y:S07]  /*4820*/  @UP0 UIMAD UR8, UR36, UR4, URZ ;  /* 0x00000004240802a4 */ /* 0x000fee000f8e02ff */
[----:B------:R-:W-:Y:S01]  /*4830*/  @!P0 PRMT R103, R0, 0x7610, R103 ;  /* 0x0000761000678816 */ /* 0x000fe20000000067 */
[----:B--2---:R-:W-:Y:S03]  /*4840*/  @UP0 UIMAD.WIDE UR10, UR8, 0x4, UR10 ;  /* 0x00000004080a08a5 */ /* 0x004fe6000f8e020a */
[----:B------:R-:W2:Y:S03]  /*4850*/  @!UP0 LDCU UR8, c[0x0][0x880] ;  /* 0x00011000ff0887ac */ /* 0x000ea60008000800 */
[----:B------:R-:W-:Y:S01]  /*4860*/  IMAD.U32 R10, RZ, RZ, UR10 ;  /* 0x0000000aff0a7e24 */ /* 0x000fe2000f8e00ff */
[----:B------:R-:W-:Y:S05]  /*4870*/  MOV R11, UR11 ;  /* 0x0000000b000b7c02 */ /* 0x000fea0008000f00 */
[----:B-----5:R4:W5:Y:S02]  /*4880*/  @P0 LDG.E R49, desc[UR46][R10.64] ;  /* 0x0000002e0a310981 */ /* 0x020964000c1e1900 */
[----:B--2-4-:R-:W-:Y:S07]  /*4890*/  @!P0 IMAD.U32 R49, RZ, RZ, UR8 ;  /* 0x00000008ff318e24 */ /* 0x014fee000f8e00ff */
.L_x_86:
[----:B-----5:R-:W-:Y:S01]  /*48a0*/  @!P2 FSETP.EQ.AND P0, PT, R49, RZ, PT ;  /* 0x000000ff3100a20b */ /* 0x020fe20003f02000 */
[----:B------:R-:W-:Y:S01]  /*48b0*/  @!UPT UIADD3 URZ, UPT, UPT, URZ, URZ, URZ ;  /* 0x000000fffffff290 */ /* 0x000fe2000fffe0ff */
[----:B------:R-:W-:Y:S11]  /*48c0*/  @!P2 BRA `(.L_x_87) ;  /* 0x000000000014a947 */ /* 0x000ff60003800000 */
[----:B------:R-:W-:Y:S02]  /*48d0*/  LOP3.LUT P2, RZ, R103, 0xff, RZ, 0xc0, !PT ;  /* 0x000000ff67ff7812 */ /* 0x000fe4000784c0ff */
[----:B------:R-:W-:Y:S04]  /*48e0*/  PLOP3.LUT P0, PT, PT, PT, UP0, 0x80, 0x8 ;  /* 0x000000000008781c */ /* 0x000fe80003f0f008 */
[----:B------:R-:W-:Y:S07]  /*48f0*/  PLOP3.LUT P0, PT, P0, PT, PT, 0x8, 0x80 ;  /* 0x000000000080781c */ /* 0x000fee000070e170 */
[----:B------:R-:W-:Y:S11]  /*4900*/  @P2 FSETP.EQ.AND P0, PT, R49, RZ, PT ;  /* 0x000000ff3100220b */ /* 0x000ff60003f02000 */
[----:B------:R-:W-:Y:S02]  /*4910*/  @!UPT UIADD3 URZ, UPT, UPT, URZ, URZ, URZ ;  /* 0x000000fffffff290 */ /* 0x000fe4000fffe0ff */
.L_x_87:
[----:B------:R-:W4:Y:S01]  /*4920*/  SYNCS.PHASECHK.TRANS64.TRYWAIT P2, [UR7+0x40], R12 ;  /* 0x0000400cff0075a7 */ /* 0x000f220008041107 */
[----:B------:R-:W-:Y:S04]  /*4930*/  ELECT P4, URZ, PT ;  /* 0x0000000000ff782f */ /* 0x000fe80003880000 */
[----:B------:R-:W-:Y:S11]  /*4940*/  PLOP3.LUT P4, PT, P0, P4, PT, 0xf2, 0x2f ;  /* 0x00000000002f781c */ /* 0x000ff60000789e72 */
[----:B------:R-:W-:Y:S02]  /*4950*/  @!UPT UIADD3 URZ, UPT, UPT, URZ, URZ, URZ ;  /* 0x000000fffffff290 */ /* 0x000fe4000fffe0ff */
[----:B-1----:R-:W-:Y:S05]  /*4960*/  @!P4 IADD3 R9, P0, PT, R32, 0x580, RZ ;  /* 0x000005802009c810 */ /* 0x002fea0007f1e0ff */
[----:B--2---:R-:W-:Y:S01]  /*4970*/  @!P4 IMAD.X R0, RZ, RZ, R33, P0 ;  /* 0x000000ffff00c224 */ /* 0x004fe200000e0621 */
[----:B----4-:R-:W-:Y:S07]  /*4980*/  @!P2 BRA `(.L_x_88) ;  /* 0x000000980098a947 */ /* 0x010fee0003800000 */
.L_x_206:
[----:B------:R-:W-:Y:S01]  /*4990*/  @!P4 R2UR UR9, R9 ;  /* 0x000000000909c2ca */ /* 0x000fe200000e0000 */
[----:B------:R-:W-:Y:S01]  /*49a0*/  VOTEU.ALL UP1, P4 ;  /* 0x0000000000ff7886 */ /* 0x000fe20002020000 */
[----:B------:R-:W-:Y:S01]  /*49b0*/  @!P4 R2UR UR8, R0 ;  /* 0x000000000008c2ca */ /* 0x000fe200000e0000 */
[----:B------:R-:W-:Y:S01]  /*49c0*/  @!P4 IMAD.MOV.U32 R0, RZ, RZ, 0x4000 ;  /* 0x00004000ff00c424 */ /* 0x000fe200078e00ff */
[----:B------:R-:W-:Y:S01]  /*49d0*/  UMOV UR44, UR36 ;  /* 0x00000024002c7c82 */ /* 0x000fe20008000000 */
[----:B------:R-:W-:Y:S01]  /*49e0*/  UPRMT UR21, UR37, 0x654, UR41 ;  /* 0x0000065425157896 */ /* 0x000fe20008000029 */
[----:B------:R-:W-:Y:S01]  /*49f0*/  @!P4 IADD3 R9, P0, PT, R32, 0x580, RZ ;  /* 0x000005802009c810 */ /* 0x000fe20007f1e0ff */
[----:B------:R-:W-:Y:S01]  /*4a00*/  @!UP1 UIADD3 UR40, UPT, UPT, UR7, 0x400, URZ ;  /* 0x0000040007289890 */ /* 0x000fe2000fffe0ff */
[----:B------:R-:W-:Y:S05]  /*4a10*/  VOTEU.ALL UP1, P4 ;  /* 0x0000000000ff7886 */ /* 0x000fea0002020000 */
[----:B------:R-:W-:Y:S01]  /*4a20*/  IMAD.U32 R10, RZ, RZ, UR9 ;  /* 0x00000009ff0a7e24 */ /* 0x000fe2000f8e00ff */
[----:B------:R-:W-:Y:S01]  /*4a30*/  UMOV UR9, 0x10000000 ;  /* 0x1000000000097882 */ /* 0x000fe20000000000 */
[----:B------:R-:W-:Y:S01]  /*4a40*/  IMAD.U32 R11, RZ, RZ, UR8 ;  /* 0x00000008ff0b7e24 */ /* 0x000fe2000f8e00ff */
[----:B------:R-:W-:Y:S02]  /*4a50*/  UMOV UR8, 0x0 ;  /* 0x0000000000087882 */ /* 0x000fe40000000000 */
[----:B------:R-:W-:Y:S02]  /*4a60*/  @!P4 R2UR UR10, R10 ;  /* 0x000000000a0ac2ca */ /* 0x000fe400000e0000 */
[----:B------:R-:W-:Y:S11]  /*4a70*/  @!P4 R2UR UR11, R11 ;  /* 0x000000000b0bc2ca */ /* 0x000ff600000e0000 */
[----:B------:R-:W-:Y:S02]  /*4a80*/  @!UPT UIADD3 URZ, UPT, UPT, URZ, URZ, URZ ;  /* 0x000000fffffff290 */ /* 0x000fe4000fffe0ff */
[----:B------:R2:W-:Y:S01]  /*4a90*/  @!UP1 UTMALDG.3D [UR40], [UR10], desc[UR8] ;  /* 0x000008280a0095b4 */ /* 0x0005e20008011000 */
[----:B------:R4:W-:Y:S01]  /*4aa0*/  @!P4 SYNCS.ARRIVE.TRANS64.RED.A0TR RZ, [UR7+0x20], R0 ;  /* 0x00002000ffffc9a7 */ /* 0x0009e20008300407 */
[----:B------:R-:W-:Y:S01]  /*4ab0*/  SYNCS.ARRIVE.TRANS64.RED.A1T0 RZ, [UR21], RZ ;  /* 0x000000ffffff79a7 */ /* 0x000fe20008100415 */
[----:B----4-:R-:W-:Y:S01]  /*4ac0*/  @!P4 IMAD.X R0, RZ, RZ, R33, P0 ;  /* 0x000000ffff00c224 */ /* 0x010fe200000e0621 */
[----:B------:R-:W4:Y:S02]  /*4ad0*/  SYNCS.PHASECHK.TRANS64.TRYWAIT P2, [UR7+0x48], R12 ;  /* 0x0000480cff0075a7 */ /* 0x000f240008041107 */
[----:B--2-4-:R-:W-:Y:S05]  /*4ae0*/  @!P2 BRA `(.L_x_89) ;  /* 0x000000980058a947 */ /* 0x014fea0003800000 */
.L_x_208:
[----:B------:R-:W-:Y:S01]  /*4af0*/  @!P4 R2UR UR9, R9 ;  /* 0x000000000909c2ca */ /* 0x000fe200000e0000 */
[----:B------:R-:W-:Y:S01]  /*4b00*/  VOTEU.ALL UP1, P4 ;  /* 0x0000000000ff7886 */ /* 0x000fe20002020000 */
[----:B------:R-:W-:Y:S01]  /*4b10*/  @!P4 R2UR UR8, R0 ;  /* 0x000000000008c2ca */ /* 0x000fe200000e0000 */
[----:B------:R-:W-:Y:S01]  /*4b20*/  @!P4 IMAD.MOV.U32 R0, RZ, RZ, 0x4000 ;  /* 0x00004000ff00c424 */ /* 0x000fe200078e00ff */
[----:B------:R-:W-:Y:S01]  /*4b30*/  UMOV UR35, UR43 ;  /* 0x0000002b00237c82 */ /* 0x000fe20008000000 */
[----:B------:R-:W-:Y:S01]  /*4b40*/  UPRMT UR15, UR37, 0x654, UR33 ;  /* 0x00000654250f7896 */ /* 0x000fe20008000021 */
[----:B------:R-:W-:Y:S01]  /*4b50*/  @!P4 IADD3 R9, P0, PT, R32, 0x580, RZ ;  /* 0x000005802009c810 */ /* 0x000fe20007f1e0ff */
[----:B------:R-:W-:Y:S02]  /*4b60*/  @!UP1 UIADD3 UR34, UPT, UPT, UR42, 0x20, URZ ;  /* 0x000000202a229890 */ /* 0x000fe4000fffe0ff */
[----:B------:R-:W-:Y:S01]  /*4b70*/  @!UP1 UIADD3 UR32, UPT, UPT, UR7, 0x4400, URZ ;  /* 0x0000440007209890 */ /* 0x000fe2000fffe0ff */
[----:B------:R-:W-:Y:S03]  /*4b80*/  VOTEU.ALL UP1, P4 ;  /* 0x0000000000ff7886 */ /* 0x000fe60002020000 */
        /* <DEDUP_REMOVED lines=13> */
.L_x_210:
[----:B------:R-:W-:Y:S01]  /*4c60*/  @!P4 R2UR UR9, R9 ;  /* 0x000000000909c2ca */ /* 0x000fe200000e0000 */
[----:B------:R-:W-:Y:S01]  /*4c70*/  VOTEU.ALL UP1, P4 ;  /* 0x0000000000ff7886 */ /* 0x000fe20002020000 */
[----:B------:R-:W-:Y:S01]  /*4c80*/  @!P4 R2UR UR8, R0 ;  /* 0x000000000008c2ca */ /* 0x000fe200000e0000 */
[----:B------:R-:W-:Y:S01]  /*4c90*/  @!P4 IMAD.MOV.U32 R0, RZ, RZ, 0x4000 ;  /* 0x00004000ff00c424 */ /* 0x000fe200078e00ff */
[----:B------:R-:W-:Y:S01]  /*4ca0*/  UMOV UR27, UR43 ;  /* 0x0000002b001b7c82 */ /* 0x000fe20008000000 */
[----:B------:R-:W-:Y:S01]  /*4cb0*/  UMOV UR28, UR36 ;  /* 0x00000024001c7c82 */ /* 0x000fe20008000000 */
[----:B------:R-:W-:Y:S01]  /*4cc0*/  @!UP1 UIADD3 UR26, UPT, UPT, UR42, 0x40, URZ ;  /* 0x000000402a1a9890 */ /* 0x000fe2000fffe0ff */
[----:B------:R-:W-:Y:S01]  /*4cd0*/  @!P4 IADD3 R9, P0, PT, R32, 0x580, RZ ;  /* 0x000005802009c810 */ /* 0x000fe20007f1e0ff */
[----:B------:R-:W-:Y:S01]  /*4ce0*/  @!UP1 UIADD3 UR24, UPT, UPT, UR7, 0x8400, URZ ;  /* 0x0000840007189890 */ /* 0x000fe2000fffe0ff */
[----:B------:R-:W-:Y:S01]  /*4cf0*/  VOTEU.ALL UP1, P4 ;  /* 0x0000000000ff7886 */ /* 0x000fe20002020000 */
[----:B------:R-:W-:Y:S03]  /*4d00*/  UPRMT UR14, UR37, 0x654, UR25 ;  /* 0x00000654250e7896 */ /* 0x000fe60008000019 */
        /* <DEDUP_REMOVED lines=13> */
.L_x_212:
[----:B------:R-:W-:Y:S01]  /*4de0*/  @!P4 R2UR UR9, R9 ;  /* 0x000000000909c2ca */ /* 0x000fe200000e0000 */
[----:B------:R-:W-:Y:S01]  /*4df0*/  VOTEU.ALL UP1, P4 ;  /* 0x0000000000ff7886 */ /* 0x000fe20002020000 */
[----:B------:R-:W-:Y:S01]  /*4e00*/  @!P4 R2UR UR8, R0 ;  /* 0x000000000008c2ca */ /* 0x000fe200000e0000 */
[----:B------:R-:W-:Y:S01]  /*4e10*/  @!P4 IMAD.MOV.U32 R0, RZ, RZ, 0x4000 ;  /* 0x00004000ff00c424 */ /* 0x000fe200078e00ff */
[----:B------:R-:W-:Y:S01]  /*4e20*/  UMOV UR19, UR43 ;  /* 0x0000002b00137c82 */ /* 0x000fe20008000000 */
[----:B------:R-:W-:Y:S01]  /*4e30*/  UMOV UR20, UR36 ;  /* 0x0000002400147c82 */ /* 0x000fe20008000000 */
[----:B------:R-:W-:Y:S01]  /*4e40*/  @!UP1 UIADD3 UR18, UPT, UPT, UR42, 0x60, URZ ;  /* 0x000000602a129890 */ /* 0x000fe2000fffe0ff */
[----:B------:R-:W-:Y:S01]  /*4e50*/  SHF.L.U32 R20, RZ, 0x1f, RZ ;  /* 0x0000001fff147819 */ /* 0x000fe200000006ff */
[----:B------:R-:W-:Y:S01]  /*4e60*/  @!UP1 UIADD3 UR16, UPT, UPT, UR7, 0xc400, URZ ;  /* 0x0000c40007109890 */ /* 0x000fe2000fffe0ff */
[----:B------:R-:W-:Y:S01]  /*4e70*/  @!P4 IADD3 R9, P0, PT, R32, 0x580, RZ ;  /* 0x000005802009c810 */ /* 0x000fe20007f1e0ff */
[----:B------:R-:W-:Y:S01]  /*4e80*/  VOTEU.ALL UP1, P4 ;  /* 0x0000000000ff7886 */ /* 0x000fe20002020000 */
[----:B------:R-:W-:Y:S02]  /*4e90*/  UPRMT UR13, UR37, 0x654, UR17 ;  /* 0x00000654250d7896 */ /* 0x000fe40008000011 */
        /* <DEDUP_REMOVED lines=13> */
.L_x_214:
[----:B------:R-:W-:Y:S01]  /*4f70*/  @!P4 R2UR UR9, R9 ;  /* 0x000000000909c2ca */ /* 0x000fe200000e0000 */
[----:B------:R-:W-:Y:S01]  /*4f80*/  VOTEU.ALL UP1, P4 ;  /* 0x0000000000ff7886 */ /* 0x000fe20002020000 */
[----:B------:R-:W-:Y:S01]  /*4f90*/  @!P4 R2UR UR8, R0 ;  /* 0x000000000008c2ca */ /* 0x000fe200000e0000 */
[----:B------:R-:W-:Y:S01]  /*4fa0*/  @!P4 IMAD.MOV.U32 R0, RZ, RZ, 0x4000 ;  /* 0x00004000ff00c424 */ /* 0x000fe200078e00ff */
[----:B------:R-:W-:Y:S01]  /*4fb0*/  UMOV UR18, 0x0 ;  /* 0x0000000000127882 */ /* 0x000fe20000000000 */
[----:B------:R-:W-:Y:S01]  /*4fc0*/  UMOV UR19, 0x10000000 ;  /* 0x1000000000137882 */ /* 0x000fe20000000000 */
[----:B------:R-:W-:Y:S01]  /*4fd0*/  @!UP1 UIADD3 UR10, UPT, UPT, UR42, 0x80, URZ ;  /* 0x000000802a0a9890 */ /* 0x000fe2000fffe0ff */
[----:B------:R-:W-:Y:S01]  /*4fe0*/  @!P4 IADD3 R9, P0, PT, R32, 0x580, RZ ;  /* 0x000005802009c810 */ /* 0x000fe20007f1e0ff */
[----:B------:R-:W-:Y:S01]  /*4ff0*/  UMOV UR11, UR43 ;  /* 0x0000002b000b7c82 */ /* 0x000fe20008000000 */
[----:B------:R-:W-:Y:S04]  /*5000*/  UMOV UR12, UR36 ;  /* 0x00000024000c7c82 */ /* 0x000fe80008000000 */
[----:B------:R-:W-:Y:S01]  /*5010*/  IMAD.U32 R10, RZ, RZ, UR9 ;  /* 0x00000009ff0a7e24 */ /* 0x000fe2000f8e00ff */
[----:B------:R-:W-:Y:S01]  /*5020*/  UMOV UR9, UR41 ;  /* 0x0000002900097c82 */ /* 0x000fe20008000000 */
[----:B------:R-:W-:Y:S01]  /*5030*/  IMAD.U32 R11, RZ, RZ, UR8 ;  /* 0x00000008ff0b7e24 */ /* 0x000fe2000f8e00ff */
[----:B------:R-:W-:Y:S02]  /*5040*/  @!UP1 UIADD3 UR8, UPT, UPT, UR7, 0x400, URZ ;  /* 0x0000040007089890 */ /* 0x000fe4000fffe0ff */
[----:B------:R-:W-:Y:S01]  /*5050*/  @!P4 R2UR UR22, R10 ;  /* 0x000000000a16c2ca */ /* 0x000fe200000e0000 */
[----:B------:R-:W-:Y:S01]  /*5060*/  VOTEU.ALL UP1, P4 ;  /* 0x0000000000ff7886 */ /* 0x000fe20002020000 */
        /* <DEDUP_REMOVED lines=8> */
.L_x_216:
        /* <DEDUP_REMOVED lines=9> */
[----:B------:R-:W-:Y:S03]  /*5180*/  UMOV UR12, UR36 ;  /* 0x00000024000c7c82 */ /* 0x000fe60008000000 */
[----:B------:R-:W-:Y:S02]  /*5190*/  @!P4 IMAD.X R21, RZ, RZ, R33, P0 ;  /* 0x000000ffff15c224 */ /* 0x000fe400000e0621 */
        /* <DEDUP_REMOVED lines=11> */
[----:B------:R-:W4:Y:S02]  /*5250*/  SYNCS.PHASECHK.TRANS64.TRYWAIT P2, [UR7+0x50], R20 ;  /* 0x00005014ff0075a7 */ /* 0x000f240008041107 */
[----:B--2-4-:R-:W-:Y:S05]  /*5260*/  @!P2 BRA `(.L_x_94) ;  /* 0x0000009000f0a947 */ /* 0x014fea0003800000 */
.L_x_218:
[----:B------:R-:W2:Y:S01]  /*5270*/  LDC.64 R14, c[0x0][0xb10] ;  /* 0x0002c400ff0e7b82 */ /* 0x000ea20000000a00 */
[----:B------:R-:W-:Y:S01]  /*5280*/  @!P4 R2UR UR9, R31 ;  /* 0x000000001f09c2ca */ /* 0x000fe200000e0000 */
[----:B------:R-:W-:Y:S01]  /*5290*/  VOTEU.ALL UP1, P4 ;  /* 0x0000000000ff7886 */ /* 0x000fe20002020000 */
[----:B------:R-:W-:Y:S01]  /*52a0*/  @!P4 R2UR UR8, R21 ;  /* 0x000000001508c2ca */ /* 0x000fe200000e0000 */
[----:B------:R-:W-:Y:S01]  /*52b0*/  @!P4 IMAD.MOV.U32 R21, RZ, RZ, 0x4000 ;  /* 0x00004000ff15c424 */ /* 0x000fe200078e00ff */
[----:B------:R-:W-:Y:S03]  /*52c0*/  UMOV UR18, 0x0 ;  /* 0x0000000000127882 */ /* 0x000fe60000000000 */
[----:B------:R-:W4:Y:S01]  /*52d0*/  LDC.64 R10, c[0x0][0xb18] ;  /* 0x0002c600ff0a7b82 */ /* 0x000f220000000a00 */
[----:B------:R-:W-:Y:S01]  /*52e0*/  @!UP1 UIADD3 UR10, UPT, UPT, UR42, 0xc0, URZ ;  /* 0x000000c02a0a9890 */ /* 0x000fe2000fffe0ff */
[----:B------:R-:W-:Y:S01]  /*52f0*/  @P3 SHF.R.U32.HI R28, RZ, 0x10, R25 ;  /* 0x00000010ff1c3819 */ /* 0x000fe20000011619 */
[----:B------:R-:W-:Y:S01]  /*5300*/  UMOV UR19, 0x10000000 ;  /* 0x1000000000137882 */ /* 0x000fe20000000000 */
[----:B------:R-:W-:Y:S01]  /*5310*/  UMOV UR11, UR43 ;  /* 0x0000002b000b7c82 */ /* 0x000fe20008000000 */
[----:B------:R-:W-:Y:S03]  /*5320*/  UMOV UR12, UR36 ;  /* 0x00000024000c7c82 */ /* 0x000fe60008000000 */
[----:B------:R-:W5:Y:S01]  /*5330*/  @!P1 LDC R0, c[0x0][0xb20] ;  /* 0x0002c800ff009b82 */ /* 0x000f620000000800 */
[----:B------:R-:W-:Y:S02]  /*5340*/  VIADD R30, R30, 0x1 ;  /* 0x000000011e1e7836 */ /* 0x000fe40000000000 */
[----:B------:R-:W-:Y:S05]  /*5350*/  IMAD.U32 R34, RZ, RZ, UR9 ;  /* 0x00000009ff227e24 */ /* 0x000fea000f8e00ff */
[----:B-1----:R-:W1:Y:S01]  /*5360*/  @!P1 LDC R3, c[0x0][0xb0c] ;  /* 0x0002c300ff039b82 */ /* 0x002e620000000800 */
[----:B------:R-:W-:Y:S01]  /*5370*/  IMAD.U32 R35, RZ, RZ, UR8 ;  /* 0x00000008ff237e24 */ /* 0x000fe2000f8e00ff */
[----:B------:R-:W-:Y:S01]  /*5380*/  @!UP1 UIADD3 UR8, UPT, UPT, UR7, 0x8400, URZ ;  /* 0x0000840007089890 */ /* 0x000fe2000fffe0ff */
[----:B------:R-:W-:Y:S01]  /*5390*/  @!P4 R2UR UR20, R34 ;  /* 0x000000002214c2ca */ /* 0x000fe200000e0000 */
[----:B------:R-:W-:Y:S02]  /*53a0*/  VOTEU.ALL UP1, P4 ;  /* 0x0000000000ff7886 */ /* 0x000fe40002020000 */
[----:B------:R-:W-:Y:S01]  /*53b0*/  @!P4 R2UR UR21, R35 ;  /* 0x000000002315c2ca */ /* 0x000fe200000e0000 */
[----:B------:R-:W-:Y:S11]  /*53c0*/  UMOV UR9, UR25 ;  /* 0x0000001900097c82 */ /* 0x000ff60008000000 */
[----:B------:R-:W-:Y:S01]  /*53d0*/  @!UPT UIADD3 URZ, UPT, UPT, URZ, URZ, URZ ;  /* 0x000000fffffff290 */ /* 0x000fe2000fffe0ff */
[----:B------:R1:W-:Y:S01]  /*53e0*/  @!UP1 UTMALDG.3D [UR8], [UR20], desc[UR18] ;  /* 0x00001208140095b4 */ /* 0x0003e20008011000 */
[----:B------:R1:W-:Y:S02]  /*53f0*/  @!P4 SYNCS.ARRIVE.TRANS64.RED.A0TR RZ, [UR7+0x30], R21 ;  /* 0x00003015ffffc9a7 */ /* 0x0003e40008300407 */
[----:B-1----:R-:W-:Y:S01]  /*5400*/  @!P1 ISETP.NE.AND P2, PT, R3, 0x1, PT ;  /* 0x000000010300980c */ /* 0x002fe20003f45270 */
[C---:B--2---:R-:W-:Y:S01]  /*5410*/  @!P1 IMAD.HI.U32 R14, R13.reuse, R14, RZ ;  /* 0x0000000e0d0e9227 */ /* 0x044fe200078e00ff */
[----:B----4-:R-:W-:Y:S03]  /*5420*/  @!P1 ISETP.NE.AND P0, PT, R10, 0x1, PT ;  /* 0x000000010a00980c */ /* 0x010fe60003f05270 */
[C---:B------:R-:W-:Y:S01]  /*5430*/  @!P1 IMAD.HI.U32 R11, R8.reuse, R11, RZ ;  /* 0x0000000b080b9227 */ /* 0x040fe200078e00ff */
[----:B------:R-:W-:Y:S04]  /*5440*/  @!P1 SHF.R.U32.HI R14, RZ, R15, R14 ;  /* 0x0000000fff0e9219 */ /* 0x000fe8000001160e */
[----:B-----5:R-:W-:Y:S01]  /*5450*/  @!P1 SHF.R.U32.HI R9, RZ, R0, R11 ;  /* 0x00000000ff099219 */ /* 0x020fe2000001160b */
[----:B------:R-:W-:Y:S01]  /*5460*/  SYNCS.ARRIVE.TRANS64.RED.A1T0 RZ, [UR14], RZ ;  /* 0x000000ffffff79a7 */ /* 0x000fe2000810040e */
[----:B------:R-:W-:Y:S02]  /*5470*/  @!P1 SEL R14, R13, R14, !P2 ;  /* 0x0000000e0d0e9207 */ /* 0x000fe40005000000 */
[----:B------:R-:W-:Y:S01]  /*5480*/  @!P1 SEL R9, R8, R9, !P0 ;  /* 0x0000000908099207 */ /* 0x000fe20004000000 */
[----:B------:R-:W1:Y:S04]  /*5490*/  SYNCS.PHASECHK.TRANS64.TRYWAIT P5, [UR7+0x58], R20 ;  /* 0x00005814ff0075a7 */ /* 0x000e6800080a1107 */
[----:B------:R-:W-:Y:S02]  /*54a0*/  @!P1 IMAD.IADD R0, R9, 0x1, -R14 ;  /* 0x0000000109009824 */ /* 0x000fe400078e0a0e */
[----:B------:R-:W-:Y:S02]  /*54b0*/  @!P1 IMAD.IADD R9, R14, 0x1, -R9 ;  /* 0x000000010e099824 */ /* 0x000fe400078e0a09 */
[----:B------:R-:W-:Y:S02]  /*54c0*/  @!P1 IMAD R13, R0, R3, R13 ;  /* 0x00000003000d9224 */ /* 0x000fe400078e020d */
[----:B------:R-:W-:Y:S01]  /*54d0*/  @!P1 IMAD R8, R9, R10, R8 ;  /* 0x0000000a09089224 */ /* 0x000fe200078e0208 */
[----:B-1----:R-:W-:Y:S06]  /*54e0*/  @!P5 BRA `(.L_x_95) ;  /* 0x000000900068d947 */ /* 0x002fec0003800000 */
.L_x_220:
[----:B-1----:R-:W-:Y:S01]  /*54f0*/  @!P4 IADD3 R3, P0, PT, R32, 0x580, RZ ;  /* 0x000005802003c810 */ /* 0x002fe20007f1e0ff */
[----:B------:R-:W-:Y:S01]  /*5500*/  VOTEU.ALL UP1, P4 ;  /* 0x0000000000ff7886 */ /* 0x000fe20002020000 */
[----:B------:R-:W-:Y:S01]  /*5510*/  UMOV UR18, 0x0 ;  /* 0x0000000000127882 */ /* 0x000fe20000000000 */
[----:B------:R-:W-:Y:S01]  /*5520*/  UMOV UR19, 0x10000000 ;  /* 0x1000000000137882 */ /* 0x000fe20000000000 */
[----:B------:R-:W-:Y:S01]  /*5530*/  @!P4 R2UR UR9, R3 ;  /* 0x000000000309c2ca */ /* 0x000fe200000e0000 */
[----:B------:R-:W-:Y:S01]  /*5540*/  @!P4 IMAD.X R0, RZ, RZ, R33, P0 ;  /* 0x000000ffff00c224 */ /* 0x000fe200000e0621 */
[----:B------:R-:W-:Y:S01]  /*5550*/  @!UP1 UIADD3 UR10, UPT, UPT, UR42, 0xe0, URZ ;  /* 0x000000e02a0a9890 */ /* 0x000fe2000fffe0ff */
[----:B------:R-:W-:Y:S01]  /*5560*/  ISETP.NE.AND P0, PT, R30, 0x2, PT ;  /* 0x000000021e00780c */ /* 0x000fe20003f05270 */
[----:B------:R-:W-:Y:S01]  /*5570*/  UMOV UR11, UR43 ;  /* 0x0000002b000b7c82 */ /* 0x000fe20008000000 */
[----:B------:R-:W-:Y:S01]  /*5580*/  UMOV UR12, UR36 ;  /* 0x00000024000c7c82 */ /* 0x000fe20008000000 */
[----:B------:R-:W-:Y:S01]  /*5590*/  @!P4 R2UR UR8, R0 ;  /* 0x000000000008c2ca */ /* 0x000fe200000e0000 */
[----:B------:R-:W-:Y:S01]  /*55a0*/  IMAD.IADD R20, R8, 0x1, R102 ;  /* 0x0000000108147824 */ /* 0x000fe200078e0266 */
[----:B------:R-:W-:Y:S01]  /*55b0*/  @P3 R2UR UR36, R28 ;  /* 0x000000001c2432ca */ /* 0x000fe200000e0000 */
[----:B------:R-:W-:Y:S01]  /*55c0*/  IMAD.IADD R21, R13, 0x1, R104 ;  /* 0x000000010d157824 */ /* 0x000fe200078e0268 */
[----:B------:R-:W-:Y:S02]  /*55d0*/  SEL R0, RZ, 0x1, P0 ;  /* 0x00000001ff007807 */ /* 0x000fe40000000000 */
[----:B------:R-:W-:Y:S01]  /*55e0*/  SEL R30, R30, RZ, P0 ;  /* 0x000000ff1e1e7207 */ /* 0x000fe20000000000 */
[----:B------:R-:W-:Y:S01]  /*55f0*/  IMAD.U32 R10, RZ, RZ, UR9 ;  /* 0x00000009ff0a7e24 */ /* 0x000fe2000f8e00ff */
[----:B------:R-:W-:Y:S01]  /*5600*/  UMOV UR9, UR17 ;  /* 0x0000001100097c82 */ /* 0x000fe20008000000 */
[----:B------:R-:W-:Y:S03]  /*5610*/  LOP3.LUT R29, R29, R0, RZ, 0x3c, !PT ;  /* 0x000000001d1d7212 */ /* 0x000fe600078e3cff */
[----:B------:R-:W-:Y:S01]  /*5620*/  @!P4 R2UR UR14, R10 ;  /* 0x000000000a0ec2ca */ /* 0x000fe200000e0000 */
[----:B------:R-:W-:Y:S01]  /*5630*/  IMAD.U32 R11, RZ, RZ, UR8 ;  /* 0x00000008ff0b7e24 */ /* 0x000fe2000f8e00ff */
[----:B------:R-:W-:Y:S01]  /*5640*/  @!UP1 UIADD3 UR8, UPT, UPT, UR7, 0xc400, URZ ;  /* 0x0000c40007089890 */ /* 0x000fe2000fffe0ff */
[----:B------:R-:W-:Y:S03]  /*5650*/  VOTEU.ALL UP1, P4 ;  /* 0x0000000000ff7886 */ /* 0x000fe60002020000 */
[----:B------:R-:W-:Y:S11]  /*5660*/  @!P4 R2UR UR15, R11 ;  /* 0x000000000b0fc2ca */ /* 0x000ff600000e0000 */
[----:B------:R-:W-:Y:S02]  /*5670*/  @!UPT UIADD3 URZ, UPT, UPT, URZ, URZ, URZ ;  /* 0x000000fffffff290 */ /* 0x000fe4000fffe0ff */
[----:B------:R2:W-:Y:S01]  /*5680*/  @!UP1 UTMALDG.3D [UR8], [UR14], desc[UR18] ;  /* 0x000012080e0095b4 */ /* 0x0005e20008011000 */
[----:B------:R2:W-:Y:S01]  /*5690*/  @!P4 SYNCS.ARRIVE.TRANS64.RED.A0TR RZ, [UR7+0x38], R23 ;  /* 0x00003817ffffc9a7 */ /* 0x0005e20008300407 */
[----:B------:R-:W-:Y:S01]  /*56a0*/  UPLOP3.LUT UP1, UPT, UPT, UPT, UPT, 0x80, 0x8 ;  /* 0x000000000008789c */ /* 0x000fe20003f2f070 */
[----:B------:R-:W-:Y:S01]  /*56b0*/  SYNCS.ARRIVE.TRANS64.RED.A1T0 RZ, [UR13], RZ ;  /* 0x000000ffffff79a7 */ /* 0x000fe2000810040d */
[----:B------:R-:W-:Y:S09]  /*56c0*/  @P3 BRA `(.L_x_96) ;  /* 0xffffffec00103947 */ /* 0x000ff2000383ffff */
[----:B------:R-:W1:Y:S02]  /*56d0*/  SYNCS.PHASECHK.TRANS64.TRYWAIT P0, [UR7+0x40], R12 ;  /* 0x0000400cff0075a7 */ /* 0x000e640008001107 */
[----:B-1----:R-:W-:Y:S05]  /*56e0*/  @!P0 BRA `(.L_x_97) ;  /* 0x0000009000008947 */ /* 0x002fea0003800000 */
.L_x_222:
[----:B------:R-:W4:Y:S02]  /*56f0*/  SYNCS.PHASECHK.TRANS64.TRYWAIT P0, [UR7+0x48], R12 ;  /* 0x0000480cff0075a7 */ /* 0x000f240008001107 */
[----:B----4-:R-:W-:Y:S05]  /*5700*/  @!P0 BRA `(.L_x_98) ;  /* 0x0000009000108947 */ /* 0x010fea0003800000 */
.L_x_224:
[----:B------:R-:W4:Y:S01]  /*5710*/  SYNCS.PHASECHK.TRANS64.TRYWAIT P0, [UR7+0x50], R12 ;  /* 0x0000500cff0075a7 */ /* 0x000f220008001107 */
[----:B------:R-:W-:Y:S01]  /*5720*/  HFMA2 R0, -RZ, RZ, 0, 5.9604644775390625e-08 ;  /* 0x00000001ff007431 */ /* 0x000fe200000001ff */
[----:B----4-:R-:W-:Y:S06]  /*5730*/  @!P0 BRA `(.L_x_99) ;  /* 0x00000090001c8947 */ /* 0x010fec0003800000 */
.L_x_226:
[----:B------:R-:W-:Y:S02]  /*5740*/  MOV R2, UR7 ;  /* 0x0000000700027c02 */ /* 0x000fe40008000f00 */
[----:B-1----:R-:W-:-:S07]  /*5750*/  SHF.L.U32 R3, R0, 0x1f, RZ ;  /* 0x0000001f00037819 */ /* 0x002fce00000006ff */
.L_x_100:
[----:B-1----:R1:W4:Y:S02]  /*5760*/  SYNCS.PHASECHK.TRANS64.TRYWAIT P0, [R2+URZ+0x58], R3 ;  /* 0x00005803020075a7 */ /* 0x00232400080011ff */
[----:B----4-:R-:W-:Y:S05]  /*5770*/  @!P0 NANOSLEEP.SYNCS 0x989680 ;  /* 0x009896800000895d */ /* 0x010fea0003900000 */
[----:B------:R-:W4:Y:S02]  /*5780*/  @!P0 SYNCS.PHASECHK.TRANS64 P0, [R2+URZ+0x58], R3 ;  /* 0x00005803020085a7 */ /* 0x000f2400080010ff */
[----:B--2-4-:R-:W-:Y:S05]  /*5790*/  @P0 EXIT ;  /* 0x000000000000094d */ /* 0x014fea0003800000 */
[----:B------:R-:W-:Y:S05]  /*57a0*/  BRA `(.L_x_100) ;  /* 0xfffffffc00ec7947 */ /* 0x000fea000383ffff */
.L_x_81:
[----:B------:R-:W-:-:S06]  /*57b0*/  UISETP.GE.AND UP1, UPT, UR10, 0x4, UPT ;  /* 0x000000040a00788c */ /* 0x000fcc000bf26270 */
[----:B------:R-:W-:-:S13]  /*57c0*/  PLOP3.LUT P0, PT, PT, PT, UP1, 0x80, 0x8 ;  /* 0x000000000008781c */ /* 0x000fda0003f0f018 */
[----:B------:R-:W-:Y:S05]  /*57d0*/  @!P0 EXIT ;  /* 0x000000000000894d */ /* 0x000fea0003800000 */
[----:B------:R-:W-:Y:S01]  /*57e0*/  BAR.SYNC.DEFER_BLOCKING 0x6, 0xa0 ;  /* 0x0182800000007b1d */ /* 0x000fe20000010000 */
[C---:B------:R-:W-:Y:S01]  /*57f0*/  IMAD.SHL.U32 R3, R117.reuse, 0x20, RZ ;  /* 0x0000002075037824 */ /* 0x040fe200078e00ff */
[C---:B------:R-:W-:Y:S01]  /*5800*/  LOP3.LUT R109, R117.reuse, 0x1, RZ, 0xc0, !PT ;  /* 0x00000001756d7812 */ /* 0x040fe200078ec0ff */
[C---:B------:R-:W-:Y:S02]  /*5810*/  IMAD.U32 R47, R117.reuse, 0x10000, RZ ;  /* 0x00010000752f7824 */ /* 0x040fe400078e00ff */
[----:B------:R-:W-:Y:S01]  /*5820*/  IMAD.SHL.U32 R108, R117, 0x4, RZ ;  /* 0x00000004756c7824 */ /* 0x000fe200078e00ff */
[----:B------:R-:W-:Y:S02]  /*5830*/  UMOV UR48, 0x400 ;  /* 0x0000040000307882 */ /* 0x000fe40000000000 */
[----:B------:R-:W1:Y:S01]  /*5840*/  LDC R107, c[0x0][0x370] ;  /* 0x0000dc00ff6b7b82 */ /* 0x000e620000000800 */
[----:B------:R-:W-:Y:S01]  /*5850*/  ULEA UR48, UR37, UR48, 0x18 ;  /* 0x0000003025307291 */ /* 0x000fe2000f8ec0ff */
[----:B------:R-:W-:Y:S01]  /*5860*/  ISETP.NE.U32.AND P0, PT, R109, 0x1, PT ;  /* 0x000000016d00780c */ /* 0x000fe20003f05070 */
[----:B------:R-:W-:Y:S01]  /*5870*/  IMAD.MOV.U32 R116, RZ, RZ, 0x2 ;  /* 0x00000002ff747424 */ /* 0x000fe200078e00ff */
[----:B------:R-:W-:Y:S01]  /*5880*/  LOP3.LUT R5, R3, 0xe0, RZ, 0xc0, !PT ;  /* 0x000000e003057812 */ /* 0x000fe200078ec0ff */
[----:B------:R-:W-:Y:S01]  /*5890*/  UIADD3 UR4, UPT, UPT, UR48, 0x400, URZ ;  /* 0x0000040030047890 */ /* 0x000fe2000fffe0ff */
[----:B------:R-:W-:Y:S01]  /*58a0*/  LOP3.LUT R47, R47, 0x600000, RZ, 0xc0, !PT ;  /* 0x006000002f2f7812 */ /* 0x000fe200078ec0ff */
[----:B------:R-:W-:Y:S01]  /*58b0*/  IMAD.MOV.U32 R115, RZ, RZ, 0x4 ;  /* 0x00000004ff737424 */ /* 0x000fe200078e00ff */
[----:B------:R-:W2:Y:S01]  /*58c0*/  LDC R42, c[0x0][0xb0c] ;  /* 0x0002c300ff2a7b82 */ /* 0x000ea20000000800 */
[----:B------:R-:W-:Y:S01]  /*58d0*/  R2P PR, R117, 0x6 ;  /* 0x0000000675007804 */ /* 0x000fe20000000000 */
[----:B------:R-:W-:Y:S01]  /*58e0*/  IMAD.MOV.U32 R44, RZ, RZ, RZ ;  /* 0x000000ffff2c7224 */ /* 0x000fe200078e00ff */
[----:B------:R-:W-:Y:S01]  /*58f0*/  LOP3.LUT R108, R5, 0x1c, R108, 0xf8, !PT ;  /* 0x0000001c056c7812 */ /* 0x000fe200078ef86c */
[----:B------:R-:W-:Y:S01]  /*5900*/  IMAD.MOV.U32 R114, RZ, RZ, RZ ;  /* 0x000000ffff727224 */ /* 0x000fe200078e00ff */
[----:B------:R-:W-:Y:S01]  /*5910*/  P2R R2, PR, RZ, 0x1 ;  /* 0x00000001ff027803 */ /* 0x000fe20000000000 */
[----:B------:R-:W-:Y:S01]  /*5920*/  IMAD.MOV.U32 R120, RZ, RZ, RZ ;  /* 0x000000ffff787224 */ /* 0x000fe200078e00ff */
[----:B------:R-:W-:Y:S01]  /*5930*/  LOP3.LUT R108, R108, 0xf00, R3, 0xf8, !PT ;  /* 0x00000f006c6c7812 */ /* 0x000fe200078ef803 */
[----:B------:R-:W3:Y:S01]  /*5940*/  LDC R105, c[0x0][0xb20] ;  /* 0x0002c800ff697b82 */ /* 0x000ee20000000800 */
[----:B------:R-:W4:Y:S01]  /*5950*/  LDS R0, [UR48+0x100] ;  /* 0x00010030ff007984 */ /* 0x000f220008000800 */
[----:B------:R-:W-:Y:S01]  /*5960*/  LOP3.LUT R117, R117, 0x60, RZ, 0xc0, !PT ;  /* 0x0000006075757812 */ /* 0x000fe200078ec0ff */
[----:B------:R-:W-:Y:S01]  /*5970*/  IMAD.MOV.U32 R113, RZ, RZ, RZ ;  /* 0x000000ffff717224 */ /* 0x000fe200078e00ff */
[----:B------:R-:W-:Y:S01]  /*5980*/  SEL R116, R116, 0xfffffffe, !P1 ;  /* 0xfffffffe74747807 */ /* 0x000fe20004800000 */
[----:B------:R-:W-:Y:S01]  /*5990*/  IMAD.U32 R111, RZ, RZ, UR4 ;  /* 0x00000004ff6f7e24 */ /* 0x000fe2000f8e00ff */
[----:B------:R-:W-:Y:S01]  /*59a0*/  SEL R115, R115, 0xfffffffc, !P2 ;  /* 0xfffffffc73737807 */ /* 0x000fe20005000000 */
[----:B------:R-:W1:Y:S01]  /*59b0*/  LDCU.64 UR52, c[0x0][0x348] ;  /* 0x00006900ff3477ac */ /* 0x000e620008000a00 */
[----:B------:R-:W1:Y:S01]  /*59c0*/  LDC R41, c[0x0][0xb30] ;  /* 0x0002cc00ff297b82 */ /* 0x000e620000000800 */
[----:B------:R-:W1:Y:S01]  /*59d0*/  LDCU.64 UR38, c[0x0][0x888] ;  /* 0x00011100ff2677ac */ /* 0x000e620008000a00 */
[----:B------:R-:W1:Y:S06]  /*59e0*/  LDCU.64 UR44, c[0x0][0x890] ;  /* 0x00011200ff2c77ac */ /* 0x000e6c0008000a00 */
[----:B------:R-:W1:Y:S01]  /*59f0*/  LDC.64 R100, c[0x0][0xb10] ;  /* 0x0002c400ff647b82 */ /* 0x000e620000000a00 */
[----:B------:R-:W-:Y:S01]  /*5a00*/  UMOV UR49, URZ ;  /* 0x000000ff00317c82 */ /* 0x000fe20008000000 */
[----:B------:R-:W-:-:S06]  /*5a10*/  UMOV UR51, URZ ;  /* 0x000000ff00337c82 */ /* 0x000fcc0008000000 */
[----:B------:R-:W1:Y:S08]  /*5a20*/  LDC.64 R38, c[0x0][0xb18] ;  /* 0x0002c600ff267b82 */ /* 0x000e700000000a00 */
[----:B------:R-:W1:Y:S08]  /*5a30*/  LDC.64 R36, c[0x0][0xb28] ;  /* 0x0002ca00ff247b82 */ /* 0x000e700000000a00 */
[----:B------:R-:W1:Y:S01]  /*5a40*/  LDC.64 R98, c[0x0][0x8b0] ;  /* 0x00022c00ff627b82 */ /* 0x000e620000000a00 */
[----:B----4-:R-:W-:-:S07]  /*5a50*/  IMAD.IADD R47, R0, 0x1, R47 ;  /* 0x00000001002f7824 */ /* 0x010fce00078e022f */
[----:B------:R-:W4:Y:S08]  /*5a60*/  LDC.64 R96, c[0x0][0x8a8] ;  /* 0x00022a00ff607b82 */ /* 0x000f300000000a00 */
[----:B--23--:R-:W1:Y:S02]  /*5a70*/  LDC R106, c[0x0][0x374] ;  /* 0x0000dd00ff6a7b82 */ /* 0x00ce640000000800 */
.L_x_176:
[C---:B------:R-:W-:Y:S02]  /*5a80*/  LEA R0, R120.reuse, UR48, 0x3 ;  /* 0x0000003078007c11 */ /* 0x040fe4000f8e18ff */
[----:B------:R-:W-:Y:S02]  /*5a90*/  SHF.L.U32 R3, R113, 0x1f, RZ ;  /* 0x0000001f71037819 */ /* 0x000fe400000006ff */
[----:B------:R-:W-:Y:S02]  /*5aa0*/  LEA R16, R120, UR48, 0x4 ;  /* 0x0000003078107c11 */ /* 0x000fe4000f8e20ff */
[----:B------:R-:W2:Y:S02]  /*5ab0*/  SYNCS.PHASECHK.TRANS64.TRYWAIT P0, [R0+URZ+0x70], R3 ;  /* 0x00007003000075a7 */ /* 0x000ea400080011ff */
[----:B--2---:R-:W-:Y:S05]  /*5ac0*/  @!P0 BRA `(.L_x_101) ;  /* 0x0000008c00508947 */ /* 0x004fea0003800000 */
.L_x_227:
[----:B------:R-:W3:Y:S01]  /*5ad0*/  LDC.64 R12, c[0x0][0xb10] ;  /* 0x0002c400ff0c7b82 */ /* 0x000ee20000000a00 */
[----:B------:R-:W4:Y:S01]  /*5ae0*/  LDS.128 R16, [R16+0xe0] ;  /* 0x0000e00010107984 */ /* 0x000f220000000c00 */
[----:B-1----:R-:W-:Y:S01]  /*5af0*/  ISETP.NE.AND P1, PT, R41, 0x1, PT ;  /* 0x000000012900780c */ /* 0x002fe20003f25270 */
[----:B--2---:R-:W-:Y:S01]  /*5b00*/  VIADD R0, R0, 0x80 ;  /* 0x0000008000007836 */ /* 0x004fe20000000000 */
[----:B------:R-:W-:Y:S04]  /*5b10*/  ISETP.GE.AND P0, PT, R40, 0x1, PT ;  /* 0x000000012800780c */ /* 0x000fe80003f06270 */
[----:B------:R-:W1:Y:S01]  /*5b20*/  LDC.64 R10, c[0x0][0xb18] ;  /* 0x0002c600ff0a7b82 */ /* 0x000e620000000a00 */
[----:B------:R-:W-:Y:S01]  /*5b30*/  PRMT R0, RZ, 0x654, R0 ;  /* 0x00000654ff007816 */ /* 0x000fe20000000000 */
[----:B------:R-:W-:Y:S01]  /*5b40*/  @!PT LDS RZ, [RZ] ;  /* 0x00000000fffff984 */ /* 0x000fe20000000800 */
[----:B------:R-:W-:Y:S01]  /*5b50*/  @!PT LDS RZ, [RZ] ;  /* 0x00000000fffff984 */ /* 0x000fe20000000800 */
[----:B------:R-:W-:Y:S01]  /*5b60*/  @!PT LDS RZ, [RZ] ;  /* 0x00000000fffff984 */ /* 0x000fe20000000800 */
[----:B------:R-:W-:Y:S01]  /*5b70*/  @!PT LDS RZ, [RZ] ;  /* 0x00000000fffff984 */ /* 0x000fe20000000800 */
[----:B------:R2:W-:Y:S06]  /*5b80*/  MEMBAR.ALL.CTA ;  /* 0x0000000000007992 */ /* 0x0005ec0000008000 */
[----:B--2---:R-:W2:Y:S01]  /*5b90*/  FENCE.VIEW.ASYNC.S ;  /* 0x00000000000073c6 */ /* 0x004ea20000000000 */
[----:B------:R-:W1:Y:S08]  /*5ba0*/  @!P1 LDC R14, c[0x0][0xb20] ;  /* 0x0002c800ff0e9b82 */ /* 0x000e700000000800 */
[----:B------:R-:W1:Y:S01]  /*5bb0*/  @!P1 LDC R9, c[0x0][0xb0c] ;  /* 0x0002c300ff099b82 */ /* 0x000e620000000800 */
[----:B--2---:R2:W-:Y:S01]  /*5bc0*/  SYNCS.ARRIVE.TRANS64.RED.A1T0 RZ, [R0+URZ], RZ ;  /* 0x000000ff00ff79a7 */ /* 0x0045e200081004ff */
[----:B----4-:R-:W-:Y:S04]  /*5bd0*/  LOP3.LUT P4, RZ, R18, 0x1, RZ, 0xc0, !PT ;  /* 0x0000000112ff7812 */ /* 0x010fe8000788c0ff */
[----:B------:R-:W-:Y:S09]  /*5be0*/  P2R R118, PR, RZ, 0x10 ;  /* 0x00000010ff767803 */ /* 0x000ff20000000000 */
[----:B------:R-:W-:Y:S02]  /*5bf0*/  @P4 MOV R45, R16 ;  /* 0x00000010002d4202 */ /* 0x000fe40000000f00 */
[----:B------:R-:W-:Y:S01]  /*5c00*/  @P4 LOP3.LUT R43, R17, 0xffff, RZ, 0xc0, !PT ;  /* 0x0000ffff112b4812 */ /* 0x000fe200078ec0ff */
[----:B--23--:R-:W-:Y:S06]  /*5c10*/  @!P0 BRA `(.L_x_102) ;  /* 0x0000000000a48947 */ /* 0x00cfec0003800000 */
[----:B------:R-:W-:Y:S01]  /*5c20*/  IMAD.HI.U32 R24, R106, R39, RZ ;  /* 0x000000276a187227 */ /* 0x000fe200078e00ff */
[----:B------:R-:W-:Y:S02]  /*5c30*/  ISETP.NE.AND P0, PT, R38, 0x1, PT ;  /* 0x000000012600780c */ /* 0x000fe40003f05270 */
[----:B------:R-:W-:Y:S01]  /*5c40*/  ISETP.NE.AND P2, PT, R40, 0x1, PT ;  /* 0x000000012800780c */ /* 0x000fe20003f45270 */
[-C--:B------:R-:W-:Y:S01]  /*5c50*/  IMAD.HI.U32 R22, R107, R100.reuse, RZ ;  /* 0x000000646b167227 */ /* 0x080fe200078e00ff */
[----:B------:R-:W-:Y:S02]  /*5c60*/  SHF.R.U32.HI R23, RZ, R105, R24 ;  /* 0x00000069ff177219 */ /* 0x000fe40000011618 */
[----:B------:R-:W-:Y:S01]  /*5c70*/  ISETP.NE.AND P3, PT, R42, 0x1, PT ;  /* 0x000000012a00780c */ /* 0x000fe20003f65270 */
[----:B------:R-:W-:Y:S01]  /*5c80*/  IMAD.HI.U32 R28, R43, R39, RZ ;  /* 0x000000272b1c7227 */ /* 0x000fe200078e00ff */
[----:B------:R-:W-:Y:S02]  /*5c90*/  SHF.R.U32.HI R22, RZ, R101, R22 ;  /* 0x00000065ff167219 */ /* 0x000fe40000011616 */
[----:B------:R-:W-:Y:S01]  /*5ca0*/  SEL R3, R106, R23, !P0 ;  /* 0x000000176a037207 */ /* 0x000fe20004000000 */
[----:B------:R-:W-:Y:S01]  /*5cb0*/  IMAD.HI.U32 R26, R45, R100, RZ ;  /* 0x000000642d1a7227 */ /* 0x000fe200078e00ff */
[----:B------:R-:W-:Y:S03]  /*5cc0*/  SEL R7, R107, R22, !P3 ;  /* 0x000000166b077207 */ /* 0x000fe60005800000 */
[-C--:B------:R-:W-:Y:S01]  /*5cd0*/  IMAD.HI.U32 R22, R3, R36.reuse, RZ ;  /* 0x0000002403167227 */ /* 0x080fe200078e00ff */
[----:B------:R-:W-:Y:S03]  /*5ce0*/  SHF.R.U32.HI R26, RZ, R101, R26 ;  /* 0x00000065ff1a7219 */ /* 0x000fe6000001161a */
[----:B------:R-:W-:Y:S01]  /*5cf0*/  IMAD.HI.U32 R24, R7, R36, RZ ;  /* 0x0000002407187227 */ /* 0x000fe200078e00ff */
[----:B------:R-:W-:Y:S02]  /*5d00*/  @P2 SHF.R.U32.HI R3, RZ, R37, R22 ;  /* 0x00000025ff032219 */ /* 0x000fe40000011616 */
[----:B------:R-:W-:Y:S02]  /*5d10*/  SHF.R.U32.HI R22, RZ, R105, R28 ;  /* 0x00000069ff167219 */ /* 0x000fe4000001161c */
[----:B------:R-:W-:Y:S01]  /*5d20*/  @P2 SHF.R.U32.HI R7, RZ, R37, R24 ;  /* 0x00000025ff072219 */ /* 0x000fe20000011618 */
[C---:B------:R-:W-:Y:S01]  /*5d30*/  IMAD R2, R40.reuse, R3, RZ ;  /* 0x0000000328027224 */ /* 0x040fe200078e02ff */
[----:B------:R-:W-:Y:S02]  /*5d40*/  SEL R5, R43, R22, !P0 ;  /* 0x000000162b057207 */ /* 0x000fe40004000000 */
[----:B------:R-:W-:Y:S01]  /*5d50*/  SEL R3, R45, R26, !P3 ;  /* 0x0000001a2d037207 */ /* 0x000fe20005800000 */
[----:B------:R-:W-:Y:S01]  /*5d60*/  IMAD R4, R40, R7, RZ ;  /* 0x0000000728047224 */ /* 0x000fe200078e02ff */
[C---:B------:R-:W-:Y:S01]  /*5d70*/  ISETP.GE.AND P0, PT, R5.reuse, R2, PT ;  /* 0x000000020500720c */ /* 0x040fe20003f06270 */
[----:B------:R-:W-:Y:S03]  /*5d80*/  IMAD.HI.U32 R6, R5, R36, RZ ;  /* 0x0000002405067227 */ /* 0x000fe600078e00ff */
[----:B------:R-:W-:Y:S01]  /*5d90*/  ISETP.GE.OR P0, PT, R3, R4, P0 ;  /* 0x000000040300720c */ /* 0x000fe20000706670 */
[----:B------:R-:W-:Y:S01]  /*5da0*/  IMAD.MOV R4, RZ, RZ, -R3 ;  /* 0x000000ffff047224 */ /* 0x000fe200078e0a03 */
[-C--:B------:R-:W-:Y:S03]  /*5db0*/  SHF.R.U32.HI R6, RZ, R37.reuse, R6 ;  /* 0x00000025ff067219 */ /* 0x080fe60000011606 */
[----:B------:R-:W-:Y:S01]  /*5dc0*/  IMAD R45, R42, R4, R45 ;  /* 0x000000042a2d7224 */ /* 0x000fe200078e022d */
[----:B------:R-:W-:Y:S05]  /*5dd0*/  SEL R15, R5, R6, !P2 ;  /* 0x00000006050f7207 */ /* 0x000fea0005000000 */
[----:B------:R-:W-:Y:S02]  /*5de0*/  IMAD.MOV R6, RZ, RZ, -R15 ;  /* 0x000000ffff067224 */ /* 0x000fe400078e0a0f */
[C---:B------:R-:W-:Y:S04]  /*5df0*/  @!P0 IMAD.HI.U32 R2, R3.reuse, R36, RZ ;  /* 0x0000002403028227 */ /* 0x040fe800078e00ff */
[----:B------:R-:W-:Y:S01]  /*5e00*/  IMAD R6, R40, R6, R5 ;  /* 0x0000000628067224 */ /* 0x000fe200078e0205 */
[----:B------:R-:W-:Y:S04]  /*5e10*/  @!P0 SHF.R.U32.HI R2, RZ, R37, R2 ;  /* 0x00000025ff028219 */ /* 0x000fe80000011602 */
[----:B------:R-:W-:Y:S02]  /*5e20*/  @!P0 SEL R0, R3, R2, !P2 ;  /* 0x0000000203008207 */ /* 0x000fe40005000000 */
[----:B------:R-:W-:Y:S02]  /*5e30*/  IADD3 R2, PT, PT, -R5, RZ, RZ ;  /* 0x000000ff05027210 */ /* 0x000fe40007ffe1ff */
[----:B------:R-:W-:Y:S01]  /*5e40*/  @!P0 IADD3 R8, PT, PT, R15, -R0, RZ ;  /* 0x800000000f088210 */ /* 0x000fe20007ffe0ff */
[----:B------:R-:W-:Y:S02]  /*5e50*/  @!P0 IMAD R0, R7, R6, R0 ;  /* 0x0000000607008224 */ /* 0x000fe400078e0200 */
[----:B------:R-:W-:Y:S02]  /*5e60*/  IMAD R43, R38, R2, R43 ;  /* 0x00000002262b7224 */ /* 0x000fe400078e022b */
[----:B------:R-:W-:Y:S02]  /*5e70*/  @!P0 IMAD R5, R8, R40, R3 ;  /* 0x0000002808058224 */ /* 0x000fe400078e0203 */
[----:B------:R-:W-:Y:S04]  /*5e80*/  @!P0 IMAD.MOV.U32 R3, RZ, RZ, R0 ;  /* 0x000000ffff038224 */ /* 0x000fe800078e0000 */
[----:B------:R-:W-:Y:S02]  /*5e90*/  IMAD R45, R3, R42, R45 ;  /* 0x0000002a032d7224 */ /* 0x000fe400078e022d */
[----:B------:R-:W-:Y:S07]  /*5ea0*/  IMAD R43, R5, R38, R43 ;  /* 0x00000026052b7224 */ /* 0x000fee00078e022b */
.L_x_102:
[----:B-1----:R-:W-:Y:S01]  /*5eb0*/  @!P1 ISETP.NE.AND P0, PT, R10, 0x1, PT ;  /* 0x000000010a00980c */ /* 0x002fe20003f05270 */
[----:B------:R-:W-:Y:S01]  /*5ec0*/  @!P1 IMAD.HI.U32 R3, R43, R11, RZ ;  /* 0x0000000b2b039227 */ /* 0x000fe200078e00ff */
[----:B------:R-:W-:Y:S01]  /*5ed0*/  R2UR UR42, R21 ;  /* 0x00000000152a72ca */ /* 0x000fe200000e0000 */
[----:B------:R-:W-:Y:S01]  /*5ee0*/  BSSY.RECONVERGENT B6, `(.L_x_103) ;  /* 0x0000031000067945 */ /* 0x000fe20003800200 */
[----:B------:R-:W-:Y:S01]  /*5ef0*/  R2UR UR41, R20 ;  /* 0x00000000142972ca */ /* 0x000fe200000e0000 */
[----:B------:R-:W-:Y:S01]  /*5f00*/  @!P1 IMAD.HI.U32 R0, R45, R12, RZ ;  /* 0x0000000c2d009227 */ /* 0x000fe200078e00ff */
[----:B------:R-:W-:Y:S02]  /*5f10*/  @!P1 SHF.R.U32.HI R2, RZ, R14, R3 ;  /* 0x0000000eff029219 */ /* 0x000fe40000011603 */
[----:B------:R-:W-:Y:S01]  /*5f20*/  @!P1 ISETP.NE.AND P2, PT, R9, 0x1, PT ;  /* 0x000000010900980c */ /* 0x000fe20003f45270 */
[----:B------:R-:W-:Y:S01]  /*5f30*/  VIADD R120, R120, 0x1 ;  /* 0x0000000178787836 */ /* 0x000fe20000000000 */
[----:B------:R-:W-:Y:S02]  /*5f40*/  @!P1 SEL R2, R43, R2, !P0 ;  /* 0x000000022b029207 */ /* 0x000fe40004000000 */
[----:B------:R-:W-:Y:S02]  /*5f50*/  @!P1 SHF.R.U32.HI R0, RZ, R13, R0 ;  /* 0x0000000dff009219 */ /* 0x000fe40000011600 */
[----:B------:R-:W-:Y:S01]  /*5f60*/  LOP3.LUT P0, RZ, R111, 0x3f0, RZ, 0xc0, !PT ;  /* 0x000003f06fff7812 */ /* 0x000fe2000780c0ff */
[----:B------:R-:W-:Y:S01]  /*5f70*/  USHF.L.U32 UR42, UR42, 0x7, URZ ;  /* 0x000000072a2a7899 */ /* 0x000fe200080006ff */
[----:B------:R-:W-:Y:S01]  /*5f80*/  @!P1 SEL R3, R45, R0, !P2 ;  /* 0x000000002d039207 */ /* 0x000fe20005000000 */
[----:B------:R-:W-:Y:S01]  /*5f90*/  USHF.L.U32 UR41, UR41, 0x8, URZ ;  /* 0x0000000829297899 */ /* 0x000fe200080006ff */
[----:B------:R-:W-:Y:S03]  /*5fa0*/  @P4 SHF.R.U32.HI R112, RZ, 0x10, R17 ;  /* 0x00000010ff704819 */ /* 0x000fe60000011611 */
[----:B------:R-:W-:Y:S02]  /*5fb0*/  @!P1 IMAD.IADD R0, R2, 0x1, -R3 ;  /* 0x0000000102009824 */ /* 0x000fe400078e0a03 */
[----:B------:R-:W-:Y:S02]  /*5fc0*/  @!P1 IMAD.IADD R2, R3, 0x1, -R2 ;  /* 0x0000000103029824 */ /* 0x000fe400078e0a02 */
[----:B------:R-:W-:Y:S02]  /*5fd0*/  @!P1 IMAD R45, R0, R9, R45 ;  /* 0x00000009002d9224 */ /* 0x000fe400078e022d */
[----:B------:R-:W-:Y:S01]  /*5fe0*/  @!P1 IMAD R43, R2, R10, R43 ;  /* 0x0000000a022b9224 */ /* 0x000fe200078e022b */
[----:B------:R-:W-:Y:S06]  /*5ff0*/  @!P0 BRA `(.L_x_104) ;  /* 0x00000000007c8947 */ /* 0x000fec0003800000 */
[----:B------:R-:W1:Y:S01]  /*6000*/  LDCU.64 UR8, c[0x4][0x80] ;  /* 0x01001000ff0877ac */ /* 0x000e620008000a00 */
[----:B------:R-:W-:Y:S01]  /*6010*/  MOV R2, 0x0 ;  /* 0x0000000000027802 */ /* 0x000fe20000000f00 */
[----:B------:R-:W-:Y:S02]  /*6020*/  HFMA2 R12, -RZ, RZ, 0, 5.9604644775390625e-08 ;  /* 0x00000001ff0c7431 */ /* 0x000fe400000001ff */
[----:B------:R-:W-:Y:S01]  /*6030*/  IMAD.MOV.U32 R8, RZ, RZ, 0x70 ;  /* 0x00000070ff087424 */ /* 0x000fe200078e00ff */
[----:B------:R2:W3:Y:S01]  /*6040*/  LDC.64 R14, c[0x4][R2] ;  /* 0x01000000020e7b82 */ /* 0x0004e20000000a00 */
[----:B------:R-:W4:Y:S01]  /*6050*/  LDCU.64 UR6, c[0x4][0x88] ;  /* 0x01001100ff0677ac */ /* 0x000f220008000a00 */
[----:B------:R-:W-:Y:S01]  /*6060*/  IMAD.MOV.U32 R13, RZ, RZ, RZ ;  /* 0x000000ffff0d7224 */ /* 0x000fe200078e00ff */
[----:B------:R-:W2:Y:S01]  /*6070*/  LDCU.64 UR4, c[0x4][0x8] ;  /* 0x01000100ff0477ac */ /* 0x000ea20008000a00 */
[----:B-1----:R-:W-:Y:S01]  /*6080*/  MOV R5, UR9 ;  /* 0x0000000900057c02 */ /* 0x002fe20008000f00 */
[----:B------:R-:W-:Y:S01]  /*6090*/  IMAD.U32 R4, RZ, RZ, UR8 ;  /* 0x00000008ff047e24 */ /* 0x000fe2000f8e00ff */
[----:B----4-:R-:W-:Y:S01]  /*60a0*/  MOV R7, UR7 ;  /* 0x0000000700077c02 */ /* 0x010fe20008000f00 */
[----:B------:R-:W-:Y:S01]  /*60b0*/  IMAD.U32 R6, RZ, RZ, UR6 ;  /* 0x00000006ff067e24 */ /* 0x000fe2000f8e00ff */
[----:B--2---:R-:W-:Y:S01]  /*60c0*/  MOV R11, UR5 ;  /* 0x00000005000b7c02 */ /* 0x004fe20008000f00 */
[----:B------:R-:W-:Y:S02]  /*60d0*/  IMAD.U32 R10, RZ, RZ, UR4 ;  /* 0x00000004ff0a7e24 */ /* 0x000fe4000f8e00ff */
[----:B------:R-:W-:Y:S07]  /*60e0*/  LEPC R20, `(.L_x_105) ;  /* 0x000000001014794e */ /* 0x000fee0000000000 */
[----:B---3-5:R-:W-:Y:S05]  /*60f0*/  CALL.ABS.NOINC R14 ;  /* 0x000000000e007343 */ /* 0x028fea0003c00000 */
.L_x_105:
[----:B------:R-:W1:Y:S01]  /*6100*/  LDCU.64 UR8, c[0x4][0x80] ;  /* 0x01001000ff0877ac */ /* 0x000e620008000a00 */
[----:B------:R-:W2:Y:S01]  /*6110*/  LDC.64 R2, c[0x4][R2] ;  /* 0x0100000002027b82 */ /* 0x000ea20000000a00 */
[----:B------:R-:W-:Y:S02]  /*6120*/  HFMA2 R12, -RZ, RZ, 0, 5.9604644775390625e-08 ;  /* 0x00000001ff0c7431 */ /* 0x000fe400000001ff */
[----:B------:R-:W-:Y:S02]  /*6130*/  IMAD.MOV.U32 R8, RZ, RZ, 0x70 ;  /* 0x00000070ff087424 */ /* 0x000fe400078e00ff */
[----:B------:R-:W-:Y:S01]  /*6140*/  IMAD.MOV.U32 R13, RZ, RZ, RZ ;  /* 0x000000ffff0d7224 */ /* 0x000fe200078e00ff */
[----:B------:R-:W3:Y:S01]  /*6150*/  LDCU.64 UR6, c[0x4][0x88] ;  /* 0x01001100ff0677ac */ /* 0x000ee20008000a00 */
[----:B------:R-:W4:Y:S01]  /*6160*/  LDCU.64 UR4, c[0x4][0x8] ;  /* 0x01000100ff0477ac */ /* 0x000f220008000a00 */
[----:B-1----:R-:W-:Y:S02]  /*6170*/  MOV R4, UR8 ;  /* 0x0000000800047c02 */ /* 0x002fe40008000f00 */
[----:B------:R-:W-:Y:S02]  /*6180*/  MOV R5, UR9 ;  /* 0x0000000900057c02 */ /* 0x000fe40008000f00 */
[----:B---3--:R-:W-:Y:S01]  /*6190*/  MOV R7, UR7 ;  /* 0x0000000700077c02 */ /* 0x008fe20008000f00 */
[----:B------:R-:W-:Y:S01]  /*61a0*/  IMAD.U32 R6, RZ, RZ, UR6 ;  /* 0x00000006ff067e24 */ /* 0x000fe2000f8e00ff */
[----:B----4-:R-:W-:Y:S01]  /*61b0*/  MOV R11, UR5 ;  /* 0x00000005000b7c02 */ /* 0x010fe20008000f00 */
[----:B------:R-:W-:Y:S02]  /*61c0*/  IMAD.U32 R10, RZ, RZ, UR4 ;  /* 0x00000004ff0a7e24 */ /* 0x000fe4000f8e00ff */
[----:B------:R-:W-:Y:S07]  /*61d0*/  LEPC R20, `(.L_x_104) ;  /* 0x000000001014794e */ /* 0x000fee0000000000 */
[----:B--2---:R-:W-:Y:S05]  /*61e0*/  CALL.ABS.NOINC R2 ;  /* 0x0000000002007343 */ /* 0x004fea0003c00000 */
.L_x_104:
[----:B------:R-:W-:Y:S05]  /*61f0*/  BSYNC.RECONVERGENT B6 ;  /* 0x0000000000067941 */ /* 0x000fea0003800200 */
.L_x_103:
[----:B------:R-:W-:Y:S01]  /*6200*/  ISETP.NE.U32.AND P4, PT, R98, RZ, PT ;  /* 0x000000ff6200720c */ /* 0x000fe20003f85070 */
[----:B------:R-:W-:Y:S01]  /*6210*/  UISETP.NE.AND UP2, UPT, UR50, URZ, UPT ;  /* 0x000000ff3200728c */ /* 0x000fe2000bf45270 */
[----:B------:R-:W-:Y:S01]  /*6220*/  ISETP.NE.U32.AND P2, PT, RZ, UR38, PT ;  /* 0x00000026ff007c0c */ /* 0x000fe2000bf45070 */
[----:B------:R-:W-:Y:S01]  /*6230*/  UISETP.NE.U32.AND UP1, UPT, UR44, URZ, UPT ;  /* 0x000000ff2c00728c */ /* 0x000fe2000bf25070 */
[----:B------:R-:W-:Y:S01]  /*6240*/  ISETP.NE.AND.EX P4, PT, R99, RZ, PT, P4 ;  /* 0x000000ff6300720c */ /* 0x000fe20003f85340 */
[----:B------:R-:W-:Y:S01]  /*6250*/  UPLOP3.LUT UP0, UPT, UPT, UPT, UPT, 0x40, 0x4 ;  /* 0x000000000004789c */ /* 0x000fe20003f0e870 */
[----:B------:R-:W-:Y:S01]  /*6260*/  ISETP.NE.AND.EX P2, PT, RZ, UR39, PT, P2 ;  /* 0x00000027ff007c0c */ /* 0x000fe2000bf45320 */
[----:B------:R-:W-:Y:S01]  /*6270*/  UISETP.NE.AND.EX UP1, UPT, UR45, URZ, UPT, UP1 ;  /* 0x000000ff2d00728c */ /* 0x000fe2000bf25310 */
[----:B------:R-:W-:Y:S04]  /*6280*/  PLOP3.LUT P1, PT, PT, PT, UP2, 0x80, 0x8 ;  /* 0x000000000008781c */ /* 0x000fe80003f2f028 */
[----:B------:R-:W-:Y:S06]  /*6290*/  @UP2 UPLOP3.LUT UP0, UPT, UPT, UPT, UP1, 0x80, 0x8 ;  /* 0x000000000008289c */ /* 0x000fec0003f0f010 */
[----:B------:R-:W-:Y:S01]  /*62a0*/  PLOP3.LUT P0, PT, PT, PT, UP0, 0x80, 0x8 ;  /* 0x000000000008781c */ /* 0x000fe20003f0f008 */
[----:B------:R-:W-:Y:S01]  /*62b0*/  @!UPT UIADD3 URZ, UPT, UPT, URZ, URZ, URZ ;  /* 0x000000fffffff290 */ /* 0x000fe2000fffe0ff */
[----:B------:R-:W-:Y:S11]  /*62c0*/  BRA.U !UP1, `(.L_x_106) ;  /* 0x0000000109387547 */ /* 0x000ff6000b800000 */
[----:B------:R-:W-:Y:S01]  /*62d0*/  UISETP.NE.U32.AND UP0, UPT, UR38, URZ, UPT ;  /* 0x000000ff2600728c */ /* 0x000fe2000bf05070 */
[----:B------:R-:W-:Y:S02]  /*62e0*/  HFMA2 R0, -RZ, RZ, 0, 5.9604644775390625e-08 ;  /* 0x00000001ff007431 */ /* 0x000fe400000001ff */
[----:B------:R-:W-:Y:S01]  /*62f0*/  IMAD.MOV.U32 R103, RZ, RZ, 0x1 ;  /* 0x00000001ff677424 */ /* 0x000fe200078e00ff */
[----:B------:R-:W-:Y:S06]  /*6300*/  UISETP.NE.AND.EX UP0, UPT, UR39, URZ, UPT, UP0 ;  /* 0x000000ff2700728c */ /* 0x000fec000bf05300 */
[----:B------:R-:W-:Y:S05]  /*6310*/  PLOP3.LUT P3, PT, PT, PT, UP0, 0x80, 0x8 ;  /* 0x000000000008781c */ /* 0x000fea0003f6f008 */
[----:B------:R-:W1:Y:S01]  /*6320*/  @UP0 LDCU.64 UR6, c[0x0][0x888] ;  /* 0x00011100ff0607ac */ /* 0x000e620008000a00 */
[----:B------:R-:W-:Y:S07]  /*6330*/  @UP0 UIMAD UR4, UR36, UR44, URZ ;  /* 0x0000002c240402a4 */ /* 0x000fee000f8e02ff */
[----:B------:R-:W-:Y:S01]  /*6340*/  @!P3 PRMT R103, R0, 0x7610, R103 ;  /* 0x000076100067b816 */ /* 0x000fe20000000067 */
[----:B-1----:R-:W-:Y:S03]  /*6350*/  @UP0 UIMAD.WIDE UR6, UR4, 0x4, UR6 ;  /* 0x00000004040608a5 */ /* 0x002fe6000f8e0206 */
[----:B------:R-:W1:Y:S03]  /*6360*/  @!UP0 LDCU UR4, c[0x0][0x880] ;  /* 0x00011000ff0487ac */ /* 0x000e660008000800 */
[----:B------:R-:W-:Y:S01]  /*6370*/  IMAD.U32 R2, RZ, RZ, UR6 ;  /* 0x00000006ff027e24 */ /* 0x000fe2000f8e00ff */
[----:B------:R-:W-:Y:S05]  /*6380*/  MOV R3, UR7 ;  /* 0x0000000700037c02 */ /* 0x000fea0008000f00 */
[----:B-----5:R2:W5:Y:S02]  /*6390*/  @P3 LDG.E R49, desc[UR46][R2.64] ;  /* 0x0000002e02313981 */ /* 0x020564000c1e1900 */
[----:B-12---:R-:W-:Y:S02]  /*63a0*/  @!P3 IMAD.U32 R49, RZ, RZ, UR4 ;  /* 0x00000004ff31be24 */ /* 0x006fe4000f8e00ff */
.L_x_106:
[----:B------:R-:W-:Y:S05]  /*63b0*/  @!P4 BRA `(.L_x_107) ;  /* 0x000000000020c947 */ /* 0x000fea0003800000 */
[----:B------:R-:W-:Y:S04]  /*63c0*/  ISETP.NE.U32.AND P3, PT, R96, RZ, PT ;  /* 0x000000ff6000720c */ /* 0x000fe80003f65070 */
[----:B------:R-:W-:Y:S11]  /*63d0*/  ISETP.NE.AND.EX P3, PT, R97, RZ, PT, P3 ;  /* 0x000000ff6100720c */ /* 0x000ff60003f65330 */
[----:B------:R-:W-:Y:S02]  /*63e0*/  @!UPT UIADD3 URZ, UPT, UPT, URZ, URZ, URZ ;  /* 0x000000fffffff290 */ /* 0x000fe4000fffe0ff */
[----:B------:R-:W1:Y:S01]  /*63f0*/  @P3 LDC.64 R2, c[0x0][0x8a8] ;  /* 0x00022a00ff023b82 */ /* 0x000e620000000a00 */
[----:B------:R-:W-:Y:S04]  /*6400*/  @P3 IMAD R0, R98, UR36, RZ ;  /* 0x0000002462003c24 */ /* 0x000fe8000f8e02ff */
[----:B-1----:R-:W-:Y:S05]  /*6410*/  @P3 IMAD.WIDE R2, R0, 0x4, R2 ;  /* 0x0000000400023825 */ /* 0x002fea00078e0202 */
[----:B-----5:R1:W5:Y:S02]  /*6420*/  @P3 LDG.E R46, desc[UR46][R2.64] ;  /* 0x0000002e022e3981 */ /* 0x020364000c1e1900 */
[----:B-1----:R-:W2:Y:S02]  /*6430*/  @!P3 LDC R46, c[0x0][0x8a0] ;  /* 0x00022800ff2ebb82 */ /* 0x002ea40000000800 */
.L_x_107:
[----:B-----5:R-:W-:Y:S01]  /*6440*/  FSETP.NEU.AND P3, PT, R49, RZ, PT ;  /* 0x000000ff3100720b */ /* 0x020fe20003f6d000 */
[----:B------:R-:W-:Y:S01]  /*6450*/  IMAD.SHL.U32 R129, R108, 0x4, RZ ;  /* 0x000000046c817824 */ /* 0x000fe200078e00ff */
[----:B------:R-:W-:Y:S01]  /*6460*/  SEL R5, RZ, 0xffffffff, P2 ;  /* 0xffffffffff057807 */ /* 0x000fe20001000000 */
[----:B------:R-:W-:Y:S01]  /*6470*/  IMAD.SHL.U32 R59, R115, 0x10, RZ ;  /* 0x00000010733b7824 */ /* 0x000fe200078e00ff */
[----:B------:R-:W-:Y:S01]  /*6480*/  @P1 LOP3.LUT P2, RZ, R103, 0xff, RZ, 0xc0, !PT ;  /* 0x000000ff67ff1812 */ /* 0x000fe2000784c0ff */
[----:B------:R-:W-:Y:S01]  /*6490*/  VIADD R128, R129, UR48 ;  /* 0x0000003081807c36 */ /* 0x000fe20008000000 */
[----:B------:R-:W-:Y:S01]  /*64a0*/  @P1 SEL R0, RZ, 0xffffffff, P3 ;  /* 0xffffffffff001807 */ /* 0x000fe20001800000 */
[----:B------:R-:W-:Y:S01]  /*64b0*/  IMAD.MOV.U32 R63, RZ, RZ, -0x10 ;  /* 0xfffffff0ff3f7424 */ /* 0x000fe200078e00ff */
[----:B------:R-:W-:Y:S01]  /*64c0*/  LEA R130, R44, UR48, 0x3 ;  /* 0x000000302c827c11 */ /* 0x000fe2000f8e18ff */
[----:B------:R-:W-:Y:S01]  /*64d0*/  IMAD.SHL.U32 R61, R116, 0x10, RZ ;  /* 0x00000010743d7824 */ /* 0x000fe200078e00ff */
[----:B------:R-:W-:Y:S01]  /*64e0*/  @P0 SEL R0, R5, R0, !P2 ;  /* 0x0000000005000207 */ /* 0x000fe20005000000 */
[----:B------:R-:W-:Y:S01]  /*64f0*/  IMAD.IADD R124, R128, 0x1, R59 ;  /* 0x00000001807c7824 */ /* 0x000fe200078e023b */
[----:B------:R-:W-:Y:S01]  /*6500*/  SHF.L.U32 R3, R114, 0x1f, RZ ;  /* 0x0000001f72037819 */ /* 0x000fe200000006ff */
[----:B------:R-:W-:Y:S01]  /*6510*/  IMAD.IADD R127, R128, 0x1, R61 ;  /* 0x00000001807f7824 */ /* 0x000fe200078e023d */
[----:B------:R-:W-:Y:S01]  /*6520*/  @P1 LOP3.LUT R0, R0, 0x1, RZ, 0xc0, !PT ;  /* 0x0000000100001812 */ /* 0x000fe200078ec0ff */
[--C-:B------:R-:W-:Y:S01]  /*6530*/  IMAD.IADD R122, R61, 0x1, R124.reuse ;  /* 0x000000013d7a7824 */ /* 0x100fe200078e027c */
[----:B------:R-:W-:Y:S01]  /*6540*/  PLOP3.LUT P2, PT, PT, PT, UP1, 0x80, 0x8 ;  /* 0x000000000008781c */ /* 0x000fe20003f4f018 */
[----:B------:R-:W-:Y:S01]  /*6550*/  BSSY B1, `(.L_x_108) ;  /* 0x0000049000017945 */ /* 0x000fe20003800000 */
[----:B------:R-:W-:Y:S01]  /*6560*/  ISETP.NE.U32.OR P4, PT, R0, 0x1, !P1 ;  /* 0x000000010000780c */ /* 0x000fe20004f85470 */
[----:B------:R-:W-:Y:S01]  /*6570*/  IMAD.MOV.U32 R131, RZ, RZ, 0x1 ;  /* 0x00000001ff837424 */ /* 0x000fe200078e00ff */
[----:B------:R-:W-:Y:S01]  /*6580*/  SEL R0, RZ, 0xffffffff, P3 ;  /* 0xffffffffff007807 */ /* 0x000fe20001800000 */
[----:B------:R-:W-:Y:S01]  /*6590*/  IMAD R48, R44, 0x100, R47 ;  /* 0x000001002c307824 */ /* 0x000fe200078e022f */
[----:B------:R-:W-:Y:S01]  /*65a0*/  LOP3.LUT P3, R119, R103, 0xff, RZ, 0xc0, !PT ;  /* 0x000000ff67777812 */ /* 0x000fe2000786c0ff */
[----:B------:R-:W-:Y:S01]  /*65b0*/  IMAD.MOV.U32 R62, RZ, RZ, RZ ;  /* 0x000000ffff3e7224 */ /* 0x000fe200078e00ff */
[----:B------:R-:W-:Y:S02]  /*65c0*/  P2R R126, PR, RZ, 0x10 ;  /* 0x00000010ff7e7803 */ /* 0x000fe40000000000 */
[----:B------:R-:W-:Y:S02]  /*65d0*/  CS2R R78, SRZ ;  /* 0x00000000004e7805 */ /* 0x000fe4000001ff00 */
[----:B------:R-:W-:Y:S02]  /*65e0*/  CS2R R76, SRZ ;  /* 0x00000000004c7805 */ /* 0x000fe4000001ff00 */
[----:B------:R-:W-:Y:S02]  /*65f0*/  CS2R R74, SRZ ;  /* 0x00000000004a7805 */ /* 0x000fe4000001ff00 */
[----:B------:R-:W-:Y:S02]  /*6600*/  CS2R R72, SRZ ;  /* 0x0000000000487805 */ /* 0x000fe4000001ff00 */
[----:B------:R-:W-:Y:S02]  /*6610*/  @P2 SEL R0, R5, R0, !P3 ;  /* 0x0000000005002207 */ /* 0x000fe40005800000 */
[----:B------:R-:W-:Y:S02]  /*6620*/  CS2R R70, SRZ ;  /* 0x0000000000467805 */ /* 0x000fe4000001ff00 */
[----:B------:R-:W-:Y:S02]  /*6630*/  @P4 SHF.L.U32 R2, RZ, 0x1f, RZ ;  /* 0x0000001fff024819 */ /* 0x000fe400000006ff */
[----:B------:R-:W-:Y:S02]  /*6640*/  CS2R R68, SRZ ;  /* 0x0000000000447805 */ /* 0x000fe4000001ff00 */
[----:B------:R-:W-:Y:S02]  /*6650*/  LOP3.LUT R0, R0, 0x1, RZ, 0xc0, !PT ;  /* 0x0000000100007812 */ /* 0x000fe400078ec0ff */
[----:B------:R-:W-:Y:S01]  /*6660*/  CS2R R66, SRZ ;  /* 0x0000000000427805 */ /* 0x000fe2000001ff00 */
[----:B------:R-:W1:Y:S01]  /*6670*/  @P4 SYNCS.PHASECHK.TRANS64.TRYWAIT P1, [UR48+0x20], R2 ;  /* 0x00002002ff0045a7 */ /* 0x000e620008021130 */
[----:B------:R-:W-:Y:S02]  /*6680*/  CS2R R64, SRZ ;  /* 0x0000000000407805 */ /* 0x000fe4000001ff00 */
[----:B------:R-:W-:Y:S02]  /*6690*/  ISETP.NE.U32.AND P2, PT, R0, 0x1, PT ;  /* 0x000000010000780c */ /* 0x000fe40003f45070 */
[----:B------:R-:W-:Y:S02]  /*66a0*/  CS2R R82, SRZ ;  /* 0x0000000000527805 */ /* 0x000fe4000001ff00 */
[----:B------:R-:W-:Y:S02]  /*66b0*/  CS2R R80, SRZ ;  /* 0x0000000000507805 */ /* 0x000fe4000001ff00 */
[----:B------:R-:W-:Y:S02]  /*66c0*/  CS2R R86, SRZ ;  /* 0x0000000000567805 */ /* 0x000fe4000001ff00 */
[----:B------:R-:W-:Y:S02]  /*66d0*/  P2R R132, PR, RZ, 0x4 ;  /* 0x00000004ff847803 */ /* 0x000fe40000000000 */
[----:B------:R-:W-:Y:S02]  /*66e0*/  CS2R R84, SRZ ;  /* 0x0000000000547805 */ /* 0x000fe4000001ff00 */
[----:B------:R-:W-:Y:S02]  /*66f0*/  ISETP.NE.U32.AND P2, PT, R109, 0x1, PT ;  /* 0x000000016d00780c */ /* 0x000fe40003f45070 */
[----:B------:R-:W-:Y:S02]  /*6700*/  CS2R R90, SRZ ;  /* 0x00000000005a7805 */ /* 0x000fe4000001ff00 */
[----:B------:R-:W-:Y:S02]  /*6710*/  CS2R R88, SRZ ;  /* 0x0000000000587805 */ /* 0x000fe4000001ff00 */
[----:B------:R-:W-:Y:S02]  /*6720*/  CS2R R94, SRZ ;  /* 0x00000000005e7805 */ /* 0x000fe4000001ff00 */
[----:B------:R-:W-:Y:S02]  /*6730*/  SEL R63, R63, 0x10, !P2 ;  /* 0x000000103f3f7807 */ /* 0x000fe40005000000 */
[----:B------:R-:W-:Y:S01]  /*6740*/  CS2R R92, SRZ ;  /* 0x00000000005c7805 */ /* 0x000fe2000001ff00 */
[----:B------:R3:W4:Y:S02]  /*6750*/  SYNCS.PHASECHK.TRANS64.TRYWAIT P0, [R130+URZ+0x90], R3 ;  /* 0x00009003820075a7 */ /* 0x00072400080011ff */
[----:B------:R-:W-:Y:S02]  /*6760*/  IMAD.IADD R128, R128, 0x1, R63 ;  /* 0x0000000180807824 */ /* 0x000fe400078e023f */
[C---:B------:R-:W-:Y:S02]  /*6770*/  IMAD.IADD R125, R63.reuse, 0x1, R127 ;  /* 0x000000013f7d7824 */ /* 0x040fe400078e027f */
[C---:B------:R-:W-:Y:S02]  /*6780*/  IMAD.IADD R123, R63.reuse, 0x1, R124 ;  /* 0x000000013f7b7824 */ /* 0x040fe400078e027c */
[----:B------:R-:W-:Y:S01]  /*6790*/  IMAD.IADD R121, R63, 0x1, R122 ;  /* 0x000000013f797824 */ /* 0x000fe200078e027a */
[----:B-1----:R-:W-:Y:S01]  /*67a0*/  @P4 SEL R131, RZ, 0x1, !P1 ;  /* 0x00000001ff834807 */ /* 0x002fe20004800000 */
[----:B---3--:R-:W-:Y:S06]  /*67b0*/  @!P4 BRA `(.L_x_109) ;  /* 0x000000000088c947 */ /* 0x008fec0003800000 */
[----:B------:R-:W-:Y:S01]  /*67c0*/  IMAD.MOV.U32 R79, RZ, RZ, RZ ;  /* 0x000000ffff4f7224 */ /* 0x000fe200078e00ff */
[----:B------:R-:W-:Y:S01]  /*67d0*/  ISETP.NE.AND P1, PT, R131, RZ, PT ;  /* 0x000000ff8300720c */ /* 0x000fe20003f25270 */
[----:B------:R-:W-:Y:S01]  /*67e0*/  BSSY B0, `(.L_x_110) ;  /* 0x0000014000007945 */ /* 0x000fe20003800000 */
[----:B------:R-:W-:Y:S02]  /*67f0*/  CS2R R94, SRZ ;  /* 0x00000000005e7805 */ /* 0x000fe4000001ff00 */
        /* <DEDUP_REMOVED lines=13> */
[----:B------:R-:W-:Y:S01]  /*68d0*/  CS2R R76, SRZ ;  /* 0x00000000004c7805 */ /* 0x000fe2000001ff00 */
[----:B------:R-:W-:Y:S06]  /*68e0*/  @P1 BRA `(.L_x_111) ;  /* 0x00000000000c1947 */ /* 0x000fec0003800000 */
[----:B------:R-:W-:Y:S04]  /*68f0*/  SHF.L.U32 R5, RZ, 0x1f, RZ ;  /* 0x0000001fff057819 */ /* 0x000fe800000006ff */
[----:B------:R-:W1:Y:S02]  /*6900*/  SYNCS.PHASECHK.TRANS64.TRYWAIT P1, [UR48+0x20], R5 ;  /* 0x00002005ff0075a7 */ /* 0x000e640008021130 */
[----:B-1----:R-:W-:Y:S05]  /*6910*/  @!P1 BRA `(.L_x_112) ;  /* 0x0000007c00d09947 */ /* 0x002fea0003800000 */
.L_x_111:
[----:B------:R-:W-:Y:S05]  /*6920*/  BSYNC B0 ;  /* 0x0000000000007941 */ /* 0x000fea0003800000 */
.L_x_110:
[----:B------:R-:W-:Y:S01]  /*6930*/  ISETP.NE.AND P1, PT, R132, RZ, PT ;  /* 0x000000ff8400720c */ /* 0x000fe20003f25270 */
[----:B------:R-:W-:Y:S11]  /*6940*/  HFMA2 R62, -RZ, RZ, 0, 5.9604644775390625e-08 ;  /* 0x00000001ff3e7431 */ /* 0x000ff600000001ff */
[----:B------:R-:W-:Y:S01]  /*6950*/  @!UPT UIADD3 URZ, UPT, UPT, URZ, URZ, URZ ;  /* 0x000000fffffff290 */ /* 0x000fe2000fffe0ff */
[----:B------:R3:W1:Y:S04]  /*6960*/  @P1 LDS.128 R92, [R129+UR48+0x400] ;  /* 0x00040030815c1984 */ /* 0x0006680008000c00 */
[----:B------:R3:W1:Y:S04]  /*6970*/  @P1 LDS.128 R88, [R128+0x400] ;  /* 0x0004000080581984 */ /* 0x0006680000000c00 */
[----:B------:R3:W1:Y:S04]  /*6980*/  @P1 LDS.128 R84, [R127+0x400] ;  /* 0x000400007f541984 */ /* 0x0006680000000c00 */
[----:B------:R3:W1:Y:S04]  /*6990*/  @P1 LDS.128 R80, [R125+0x400] ;  /* 0x000400007d501984 */ /* 0x0006680000000c00 */
[----:B------:R3:W1:Y:S04]  /*69a0*/  @P1 LDS.128 R64, [R124+0x400] ;  /* 0x000400007c401984 */ /* 0x0006680000000c00 */
[----:B------:R3:W1:Y:S04]  /*69b0*/  @P1 LDS.128 R68, [R123+0x400] ;  /* 0x000400007b441984 */ /* 0x0006680000000c00 */
[----:B------:R3:W1:Y:S04]  /*69c0*/  @P1 LDS.128 R72, [R122+0x400] ;  /* 0x000400007a481984 */ /* 0x0006680000000c00 */
[----:B------:R3:W1:Y:S02]  /*69d0*/  @P1 LDS.128 R76, [R121+0x400] ;  /* 0x00040000794c1984 */ /* 0x0006640000000c00 */
.L_x_109:
[----:B------:R-:W-:Y:S05]  /*69e0*/  BSYNC B1 ;  /* 0x0000000000017941 */ /* 0x000fea0003800000 */
.L_x_108:
[----:B-1----:R-:W-:Y:S04]  /*69f0*/  SHF.R.U32.HI R5, RZ, 0x15, R48 ;  /* 0x00000015ff057819 */ /* 0x002fe80000011630 */
[----:B------:R-:W-:Y:S01]  /*6a00*/  LOP3.LUT P1, RZ, R5, 0x3, R110, 0x48, !PT ;  /* 0x0000000305ff7812 */ /* 0x000fe2000782486e */
[----:B------:R-:W-:Y:S01]  /*6a10*/  @!UPT UIADD3 URZ, UPT, UPT, URZ, URZ, URZ ;  /* 0x000000fffffff290 */ /* 0x000fe2000fffe0ff */
[----:B----4-:R-:W-:Y:S11]  /*6a20*/  @P0 BRA `(.L_x_113) ;  /* 0x0000000000080947 */ /* 0x010ff60003800000 */
[----:B------:R-:W1:Y:S02]  /*6a30*/  SYNCS.PHASECHK.TRANS64.TRYWAIT P0, [R130+URZ+0x90], R3 ;  /* 0x00009003820075a7 */ /* 0x000e6400080011ff */
[----:B-1----:R-:W-:Y:S05]  /*6a40*/  @!P0 BRA `(.L_x_114) ;  /* 0x0000007c009c8947 */ /* 0x002fea0003800000 */
.L_x_113:
[----:B------:R-:W-:Y:S05]  /*6a50*/  @!P1 BRA `(.L_x_115) ;  /* 0x0000000000409947 */ /* 0x000fea0003800000 */
[----:B------:R-:W4:Y:S01]  /*6a60*/  LDCU.64 UR8, c[0x4][0x70] ;  /* 0x01000e00ff0877ac */ /* 0x000f220008000a00 */
[----:B-1----:R-:W-:Y:S01]  /*6a70*/  MOV R3, 0x0 ;  /* 0x0000000000037802 */ /* 0x002fe20000000f00 */
[----:B------:R-:W-:Y:S02]  /*6a80*/  HFMA2 R12, -RZ, RZ, 0, 5.9604644775390625e-08 ;  /* 0x00000001ff0c7431 */ /* 0x000fe400000001ff */
[----:B------:R-:W-:Y:S02]  /*6a90*/  IMAD.MOV.U32 R8, RZ, RZ, 0x192 ;  /* 0x00000192ff087424 */ /* 0x000fe400078e00ff */
[----:B------:R-:W-:Y:S01]  /*6aa0*/  IMAD.MOV.U32 R13, RZ, RZ, RZ ;  /* 0x000000ffff0d7224 */ /* 0x000fe200078e00ff */
[----:B------:R-:W1:Y:S01]  /*6ab0*/  LDCU.64 UR6, c[0x4][0x78] ;  /* 0x01000f00ff0677ac */ /* 0x000e620008000a00 */
[----:B------:R-:W2:Y:S01]  /*6ac0*/  LDC.64 R2, c[0x4][R3] ;  /* 0x0100000003027b82 */ /* 0x000ea20000000a00 */
[----:B------:R-:W5:Y:S01]  /*6ad0*/  LDCU.64 UR4, c[0x4][0x10] ;  /* 0x01000200ff0477ac */ /* 0x000f620008000a00 */
[----:B----4-:R-:W-:Y:S01]  /*6ae0*/  MOV R5, UR9 ;  /* 0x0000000900057c02 */ /* 0x010fe20008000f00 */
[----:B------:R-:W-:Y:S01]  /*6af0*/  IMAD.U32 R4, RZ, RZ, UR8 ;  /* 0x00000008ff047e24 */ /* 0x000fe2000f8e00ff */
[----:B-1----:R-:W-:Y:S01]  /*6b00*/  MOV R7, UR7 ;  /* 0x0000000700077c02 */ /* 0x002fe20008000f00 */
[----:B------:R-:W-:Y:S01]  /*6b10*/  IMAD.U32 R6, RZ, RZ, UR6 ;  /* 0x00000006ff067e24 */ /* 0x000fe2000f8e00ff */
[----:B-----5:R-:W-:Y:S01]  /*6b20*/  MOV R11, UR5 ;  /* 0x00000005000b7c02 */ /* 0x020fe20008000f00 */
[----:B------:R-:W-:Y:S02]  /*6b30*/  IMAD.U32 R10, RZ, RZ, UR4 ;  /* 0x00000004ff0a7e24 */ /* 0x000fe4000f8e00ff */
[----:B------:R-:W-:Y:S07]  /*6b40*/  LEPC R20, `(.L_x_115) ;  /* 0x000000001014794e */ /* 0x000fee0000000000 */
[----:B--23--:R-:W-:Y:S05]  /*6b50*/  CALL.ABS.NOINC R2 ;  /* 0x0000000002007343 */ /* 0x00cfea0003c00000 */
.L_x_115:
[----:B------:R-:W-:Y:S01]  /*6b60*/  LOP3.LUT R50, R92, 0xffffe000, RZ, 0xc0, !PT ;  /* 0xffffe0005c327812 */ /* 0x000fe200078ec0ff */
[----:B------:R-:W-:Y:S05]  /*6b70*/  WARPSYNC.ALL ;  /* 0x0000000000007948 */ /* 0x000fea0003800000 */
[----:B------:R-:W-:Y:S01]  /*6b80*/  R2UR UR4, R48 ;  /* 0x00000000300472ca */ /* 0x000fe200000e0000 */
[----:B------:R-:W-:Y:S01]  /*6b90*/  BSSY.RECONVERGENT B0, `(.L_x_116) ;  /* 0x000009c000007945 */ /* 0x000fe20003800200 */
[----:B------:R-:W-:Y:S02]  /*6ba0*/  LOP3.LUT R51, R93, 0xffffe000, RZ, 0xc0, !PT ;  /* 0xffffe0005d337812 */ /* 0x000fe400078ec0ff */
[----:B------:R-:W-:Y:S02]  /*6bb0*/  LOP3.LUT R56, R94, 0xffffe000, RZ, 0xc0, !PT ;  /* 0xffffe0005e387812 */ /* 0x000fe400078ec0ff */
[----:B------:R-:W-:Y:S02]  /*6bc0*/  LOP3.LUT R58, R95, 0xffffe000, RZ, 0xc0, !PT ;  /* 0xffffe0005f3a7812 */ /* 0x000fe400078ec0ff */
[----:B------:R-:W-:Y:S02]  /*6bd0*/  LOP3.LUT R57, R64, 0xffffe000, RZ, 0xc0, !PT ;  /* 0xffffe00040397812 */ /* 0x000fe400078ec0ff */
[----:B------:R-:W-:Y:S03]  /*6be0*/  ISETP.NE.AND P0, PT, R117, RZ, PT ;  /* 0x000000ff7500720c */ /* 0x000fe60003f05270 */
[----:B------:R-:W2:Y:S02]  /*6bf0*/  LDTM.x32 R4, tmem[UR4] ;  /* 0x00000004000479ee */ /* 0x000ea400082c0000 */
[C---:B--2---:R-:W-:Y:S01]  /*6c00*/  FMUL R0, R46.reuse, R4 ;  /* 0x000000042e007220 */ /* 0x044fe20000400000 */
[C---:B------:R-:W-:Y:S01]  /*6c10*/  FMUL R2, R46.reuse, R5 ;  /* 0x000000052e027220 */ /* 0x040fe20000400000 */
[C---:B-1----:R-:W-:Y:S01]  /*6c20*/  FMUL R3, R46.reuse, R6 ;  /* 0x000000062e037220 */ /* 0x042fe20000400000 */
[----:B------:R-:W-:Y:S01]  /*6c30*/  FMUL R7, R46, R7 ;  /* 0x000000072e077220 */ /* 0x000fe20000400000 */
[C---:B------:R-:W-:Y:S01]  /*6c40*/  FFMA R52, R49.reuse, R50, R0 ;  /* 0x0000003231347223 */ /* 0x040fe20000000000 */
[----:B------:R-:W-:Y:S01]  /*6c50*/  LOP3.LUT R50, R88, 0xffffe000, RZ, 0xc0, !PT ;  /* 0xffffe00058327812 */ /* 0x000fe200078ec0ff */
[C---:B------:R-:W-:Y:S01]  /*6c60*/  FFMA R53, R49.reuse, R51, R2 ;  /* 0x0000003331357223 */ /* 0x040fe20000000002 */
[----:B------:R-:W-:Y:S01]  /*6c70*/  LOP3.LUT R51, R90, 0xffffe000, RZ, 0xc0, !PT ;  /* 0xffffe0005a337812 */ /* 0x000fe200078ec0ff */
[----:B------:R-:W-:Y:S01]  /*6c80*/  FFMA R54, R49, R56, R3 ;  /* 0x0000003831367223 */ /* 0x000fe20000000003 */
[----:B------:R-:W-:Y:S01]  /*6c90*/  LOP3.LUT R56, R89, 0xffffe000, RZ, 0xc0, !PT ;  /* 0xffffe00059387812 */ /* 0x000fe200078ec0ff */
[----:B------:R-:W-:Y:S01]  /*6ca0*/  FFMA R55, R49, R58, R7 ;  /* 0x0000003a31377223 */ /* 0x000fe20000000007 */
[----:B------:R-:W-:Y:S01]  /*6cb0*/  LOP3.LUT R58, R91, 0xffffe000, RZ, 0xc0, !PT ;  /* 0xffffe0005b3a7812 */ /* 0x000fe200078ec0ff */
[C---:B------:R-:W-:Y:S01]  /*6cc0*/  FMUL R4, R46.reuse, R8 ;  /* 0x000000082e047220 */ /* 0x040fe20000400000 */
[----:B------:R-:W-:Y:S01]  /*6cd0*/  F2FP.TF32.F32.PACK_B R52, R52 ;  /* 0x00000034ff34723e */ /* 0x000fe200024050ff */
[C---:B------:R-:W-:Y:S01]  /*6ce0*/  FMUL R5, R46.reuse, R9 ;  /* 0x000000092e057220 */ /* 0x040fe20000400000 */
[----:B------:R-:W-:Y:S01]  /*6cf0*/  F2FP.TF32.F32.PACK_B R53, R53 ;  /* 0x00000035ff35723e */ /* 0x000fe200024050ff */
[C---:B------:R-:W-:Y:S01]  /*6d00*/  FMUL R6, R46.reuse, R10 ;  /* 0x0000000a2e067220 */ /* 0x040fe20000400000 */
[----:B------:R-:W-:Y:S01]  /*6d10*/  F2FP.TF32.F32.PACK_B R54, R54 ;  /* 0x00000036ff36723e */ /* 0x000fe200024050ff */
[C---:B------:R-:W-:Y:S01]  /*6d20*/  FFMA R4, R49.reuse, R50, R4 ;  /* 0x0000003231047223 */ /* 0x040fe20000000004 */
[----:B------:R-:W-:Y:S01]  /*6d30*/  F2FP.TF32.F32.PACK_B R55, R55 ;  /* 0x00000037ff37723e */ /* 0x000fe200024050ff */
[----:B------:R-:W-:Y:S01]  /*6d40*/  FMUL R11, R46, R11 ;  /* 0x0000000b2e0b7220 */ /* 0x000fe20000400000 */
[----:B------:R-:W-:Y:S01]  /*6d50*/  LOP3.LUT R50, R84, 0xffffe000, RZ, 0xc0, !PT ;  /* 0xffffe00054327812 */ /* 0x000fe200078ec0ff */
[----:B------:R-:W-:Y:S01]  /*6d60*/  FFMA R5, R49, R56, R5 ;  /* 0x0000003831057223 */ /* 0x000fe20000000005 */
[----:B------:R-:W-:Y:S01]  /*6d70*/  LOP3.LUT R56, R85, 0xffffe000, RZ, 0xc0, !PT ;  /* 0xffffe00055387812 */ /* 0x000fe200078ec0ff */
[----:B------:R-:W-:Y:S01]  /*6d80*/  FMUL R8, R46, R12 ;  /* 0x0000000c2e087220 */ /* 0x000fe20000400000 */
[----:B------:R-:W-:Y:S01]  /*6d90*/  F2FP.TF32.F32.PACK_B R4, R4 ;  /* 0x00000004ff04723e */ /* 0x000fe200024050ff */
[C---:B------:R-:W-:Y:S01]  /*6da0*/  FFMA R6, R49.reuse, R51, R6 ;  /* 0x0000003331067223 */ /* 0x040fe20000000006 */
[----:B------:R-:W-:Y:S01]  /*6db0*/  LOP3.LUT R51, R86, 0xffffe000, RZ, 0xc0, !PT ;  /* 0xffffe00056337812 */ /* 0x000fe200078ec0ff */
[----:B------:R-:W-:Y:S01]  /*6dc0*/  FFMA R7, R49, R58, R11 ;  /* 0x0000003a31077223 */ /* 0x000fe2000000000b */
[----:B------:R-:W-:Y:S01]  /*6dd0*/  LOP3.LUT R58, R87, 0xffffe000, RZ, 0xc0, !PT ;  /* 0xffffe000573a7812 */ /* 0x000fe200078ec0ff */
[----:B------:R-:W-:Y:S01]  /*6de0*/  FMUL R9, R46, R13 ;  /* 0x0000000d2e097220 */ /* 0x000fe20000400000 */
[----:B------:R-:W-:Y:S01]  /*6df0*/  F2FP.TF32.F32.PACK_B R5, R5 ;  /* 0x00000005ff05723e */ /* 0x000fe200024050ff */
[----:B------:R1:W-:Y:S01]  /*6e00*/  STS.128 [R129+UR48+0x400], R52 ;  /* 0x0004003481007988 */ /* 0x0003e20008000c30 */
[----:B------:R-:W-:Y:S01]  /*6e10*/  F2FP.TF32.F32.PACK_B R6, R6 ;  /* 0x00000006ff06723e */ /* 0x000fe200024050ff */
[C---:B------:R-:W-:Y:S01]  /*6e20*/  FFMA R8, R49.reuse, R50, R8 ;  /* 0x0000003231087223 */ /* 0x040fe20000000008 */
[----:B------:R-:W-:Y:S01]  /*6e30*/  LOP3.LUT R50, R80, 0xffffe000, RZ, 0xc0, !PT ;  /* 0xffffe00050327812 */ /* 0x000fe200078ec0ff */
[C---:B------:R-:W-:Y:S01]  /*6e40*/  FMUL R10, R46.reuse, R14 ;  /* 0x0000000e2e0a7220 */ /* 0x040fe20000400000 */
[----:B------:R-:W-:Y:S01]  /*6e50*/  F2FP.TF32.F32.PACK_B R7, R7 ;  /* 0x00000007ff07723e */ /* 0x000fe200024050ff */
[C---:B------:R-:W-:Y:S01]  /*6e60*/  FMUL R15, R46.reuse, R15 ;  /* 0x0000000f2e0f7220 */ /* 0x040fe20000400000 */
[----:B------:R-:W-:Y:S01]  /*6e70*/  F2FP.TF32.F32.PACK_B R8, R8 ;  /* 0x00000008ff08723e */ /* 0x000fe200024050ff */
[----:B------:R-:W-:Y:S01]  /*6e80*/  FMUL R12, R46, R16 ;  /* 0x000000102e0c7220 */ /* 0x000fe20000400000 */
[----:B------:R-:W-:Y:S01]  /*6e90*/  FFMA R9, R49, R56, R9 ;  /* 0x0000003831097223 */ /* 0x000fe20000000009 */
[----:B------:R-:W-:Y:S01]  /*6ea0*/  LOP3.LUT R56, R83, 0xffffe000, RZ, 0xc0, !PT ;  /* 0xffffe00053387812 */ /* 0x000fe200078ec0ff */
[C---:B------:R-:W-:Y:S01]  /*6eb0*/  FFMA R10, R49.reuse, R51, R10 ;  /* 0x00000033310a7223 */ /* 0x040fe2000000000a */
[----:B------:R-:W-:Y:S01]  /*6ec0*/  LOP3.LUT R51, R82, 0xffffe000, RZ, 0xc0, !PT ;  /* 0xffffe00052337812 */ /* 0x000fe200078ec0ff */
[C---:B------:R-:W-:Y:S01]  /*6ed0*/  FFMA R11, R49.reuse, R58, R15 ;  /* 0x0000003a310b7223 */ /* 0x040fe2000000000f */
[----:B------:R-:W-:Y:S01]  /*6ee0*/  F2FP.TF32.F32.PACK_B R9, R9 ;  /* 0x00000009ff09723e */ /* 0x000fe200024050ff */
[----:B------:R-:W-:Y:S01]  /*6ef0*/  FFMA R12, R49, R50, R12 ;  /* 0x00000032310c7223 */ /* 0x000fe2000000000c */
[----:B------:R-:W-:Y:S01]  /*6f00*/  LOP3.LUT R50, R81, 0xffffe000, RZ, 0xc0, !PT ;  /* 0xffffe00051327812 */ /* 0x000fe200078ec0ff */
[----:B------:R1:W-:Y:S01]  /*6f10*/  STS.128 [R128+0x400], R4 ;  /* 0x0004000480007388 */ /* 0x0003e20000000c00 */
[----:B------:R-:W-:Y:S01]  /*6f20*/  F2FP.TF32.F32.PACK_B R10, R10 ;  /* 0x0000000aff0a723e */ /* 0x000fe200024050ff */
        /* <DEDUP_REMOVED lines=9> */
[C---:B------:R-:W-:Y:S01]  /*6fc0*/  FMUL R16, R46.reuse, R20 ;  /* 0x000000142e107220 */ /* 0x040fe20000400000 */
[----:B------:R-:W-:Y:S01]  /*6fd0*/  F2FP.TF32.F32.PACK_B R13, R13 ;  /* 0x0000000dff0d723e */ /* 0x000fe200024050ff */
[----:B------:R-:W-:Y:S01]  /*6fe0*/  FFMA R15, R49, R56, R19 ;  /* 0x00000038310f7223 */ /* 0x000fe20000000013 */
[----:B------:R-:W-:Y:S01]  /*6ff0*/  LOP3.LUT R56, R67, 0xffffe000, RZ, 0xc0, !PT ;  /* 0xffffe00043387812 */ /* 0x000fe200078ec0ff */
[----:B------:R1:W-:Y:S01]  /*7000*/  STS.128 [R127+0x400], R8 ;  /* 0x000400087f007388 */ /* 0x0003e20000000c00 */
[----:B------:R-:W-:Y:S01]  /*7010*/  F2FP.TF32.F32.PACK_B R14, R14 ;  /* 0x0000000eff0e723e */ /* 0x000fe200024050ff */
[----:B------:R-:W-:Y:S01]  /*7020*/  FMUL R17, R46, R21 ;  /* 0x000000152e117220 */ /* 0x000fe20000400000 */
[----:B------:R-:W-:Y:S01]  /*7030*/  F2FP.TF32.F32.PACK_B R15, R15 ;  /* 0x0000000fff0f723e */ /* 0x000fe200024050ff */
[C---:B------:R-:W-:Y:S01]  /*7040*/  FFMA R16, R49.reuse, R57, R16 ;  /* 0x0000003931107223 */ /* 0x040fe20000000010 */
[----:B------:R-:W-:Y:S01]  /*7050*/  LOP3.LUT R57, R68, 0xffffe000, RZ, 0xc0, !PT ;  /* 0xffffe00044397812 */ /* 0x000fe200078ec0ff */
[C---:B------:R-:W-:Y:S01]  /*7060*/  FMUL R18, R46.reuse, R22 ;  /* 0x000000162e127220 */ /* 0x040fe20000400000 */
[----:B------:R-:W-:Y:S01]  /*7070*/  FFMA R17, R49, R50, R17 ;  /* 0x0000003231117223 */ /* 0x000fe20000000011 */
[----:B------:R-:W-:Y:S01]  /*7080*/  LOP3.LUT R50, R69, 0xffffe000, RZ, 0xc0, !PT ;  /* 0xffffe00045327812 */ /* 0x000fe200078ec0ff */
[----:B------:R1:W-:Y:S01]  /*7090*/  STS.128 [R125+0x400], R12 ;  /* 0x0004000c7d007388 */ /* 0x0003e20000000c00 */
[----:B------:R-:W-:Y:S01]  /*70a0*/  F2FP.TF32.F32.PACK_B R16, R16 ;  /* 0x00000010ff10723e */ /* 0x000fe200024050ff */
[C---:B------:R-:W-:Y:S01]  /*70b0*/  FMUL R23, R46.reuse, R23 ;  /* 0x000000172e177220 */ /* 0x040fe20000400000 */
[----:B------:R-:W-:Y:S01]  /*70c0*/  F2FP.TF32.F32.PACK_B R17, R17 ;  /* 0x00000011ff11723e */ /* 0x000fe200024050ff */
[C---:B------:R-:W-:Y:S01]  /*70d0*/  FMUL R20, R46.reuse, R24 ;  /* 0x000000182e147220 */ /* 0x040fe20000400000 */
[----:B------:R-:W-:Y:S01]  /*70e0*/  FMUL R21, R46, R25 ;  /* 0x000000192e157220 */ /* 0x000fe20000400000 */
[C---:B------:R-:W-:Y:S01]  /*70f0*/  FFMA R18, R49.reuse, R51, R18 ;  /* 0x0000003331127223 */ /* 0x040fe20000000012 */
[----:B------:R-:W-:Y:S01]  /*7100*/  LOP3.LUT R51, R70, 0xffffe000, RZ, 0xc0, !PT ;  /* 0xffffe00046337812 */ /* 0x000fe200078ec0ff */
[----:B------:R-:W-:Y:S01]  /*7110*/  FFMA R19, R49, R56, R23 ;  /* 0x0000003831137223 */ /* 0x000fe20000000017 */
[----:B------:R-:W-:Y:S01]  /*7120*/  LOP3.LUT R56, R73, 0xffffe000, RZ, 0xc0, !PT ;  /* 0xffffe00049387812 */ /* 0x000fe200078ec0ff */
[C---:B------:R-:W-:Y:S01]  /*7130*/  FFMA R20, R49.reuse, R57, R20 ;  /* 0x0000003931147223 */ /* 0x040fe20000000014 */
[----:B------:R-:W-:Y:S01]  /*7140*/  FFMA R21, R49, R50, R21 ;  /* 0x0000003231157223 */ /* 0x000fe20000000015 */
[C---:B------:R-:W-:Y:S01]  /*7150*/  FMUL R22, R46.reuse, R26 ;  /* 0x0000001a2e167220 */ /* 0x040fe20000400000 */
[----:B------:R-:W-:Y:S01]  /*7160*/  LOP3.LUT R50, R71, 0xffffe000, RZ, 0xc0, !PT ;  /* 0xffffe00047327812 */ /* 0x000fe200078ec0ff */
[----:B------:R-:W-:Y:S01]  /*7170*/  FMUL R27, R46, R27 ;  /* 0x0000001b2e1b7220 */ /* 0x000fe20000400000 */
[----:B------:R-:W-:Y:S01]  /*7180*/  F2FP.TF32.F32.PACK_B R18, R18 ;  /* 0x00000012ff12723e */ /* 0x000fe200024050ff */
[C---:B------:R-:W-:Y:S01]  /*7190*/  FFMA R22, R49.reuse, R51, R22 ;  /* 0x0000003331167223 */ /* 0x040fe20000000016 */
[----:B------:R-:W-:Y:S01]  /*71a0*/  F2FP.TF32.F32.PACK_B R19, R19 ;  /* 0x00000013ff13723e */ /* 0x000fe200024050ff */
[----:B------:R-:W-:Y:S01]  /*71b0*/  FFMA R23, R49, R50, R27 ;  /* 0x0000003231177223 */ /* 0x000fe2000000001b */
[----:B------:R-:W-:Y:S01]  /*71c0*/  LOP3.LUT R57, R72, 0xffffe000, RZ, 0xc0, !PT ;  /* 0xffffe00048397812 */ /* 0x000fe200078ec0ff */
[C---:B------:R-:W-:Y:S01]  /*71d0*/  FMUL R24, R46.reuse, R28 ;  /* 0x0000001c2e187220 */ /* 0x040fe20000400000 */
[----:B------:R-:W-:Y:S01]  /*71e0*/  F2FP.TF32.F32.PACK_B R20, R20 ;  /* 0x00000014ff14723e */ /* 0x000fe200024050ff */
[----:B------:R1:W-:Y:S01]  /*71f0*/  STS.128 [R124+0x400], R16 ;  /* 0x000400107c007388 */ /* 0x0003e20000000c00 */
[----:B------:R-:W-:Y:S01]  /*7200*/  FMUL R25, R46, R29 ;  /* 0x0000001d2e197220 */ /* 0x000fe20000400000 */
[----:B------:R-:W-:Y:S01]  /*7210*/  LOP3.LUT R51, R74, 0xffffe000, RZ, 0xc0, !PT ;  /* 0xffffe0004a337812 */ /* 0x000fe200078ec0ff */
[C---:B------:R-:W-:Y:S01]  /*7220*/  FMUL R26, R46.reuse, R30 ;  /* 0x0000001e2e1a7220 */ /* 0x040fe20000400000 */
[----:B------:R-:W-:Y:S01]  /*7230*/  LOP3.LUT R50, R75, 0xffffe000, RZ, 0xc0, !PT ;  /* 0xffffe0004b327812 */ /* 0x000fe200078ec0ff */
[----:B------:R-:W-:Y:S01]  /*7240*/  FMUL R31, R46, R31 ;  /* 0x0000001f2e1f7220 */ /* 0x000fe20000400000 */
[----:B------:R-:W-:Y:S01]  /*7250*/  F2FP.TF32.F32.PACK_B R21, R21 ;  /* 0x00000015ff15723e */ /* 0x000fe200024050ff */
[C---:B------:R-:W-:Y:S01]  /*7260*/  FFMA R24, R49.reuse, R57, R24 ;  /* 0x0000003931187223 */ /* 0x040fe20000000018 */
[----:B------:R-:W-:Y:S01]  /*7270*/  F2FP.TF32.F32.PACK_B R22, R22 ;  /* 0x00000016ff16723e */ /* 0x000fe200024050ff */
[C---:B------:R-:W-:Y:S01]  /*7280*/  FFMA R25, R49.reuse, R56, R25 ;  /* 0x0000003831197223 */ /* 0x040fe20000000019 */
[----:B------:R-:W-:Y:S01]  /*7290*/  F2FP.TF32.F32.PACK_B R23, R23 ;  /* 0x00000017ff17723e */ /* 0x000fe200024050ff */
[C---:B------:R-:W-:Y:S01]  /*72a0*/  FFMA R26, R49.reuse, R51, R26 ;  /* 0x00000033311a7223 */ /* 0x040fe2000000001a */
[----:B------:R-:W-:Y:S01]  /*72b0*/  FFMA R27, R49, R50, R31 ;  /* 0x00000032311b7223 */ /* 0x000fe2000000001f */
[----:B------:R-:W-:Y:S01]  /*72c0*/  LOP3.LUT R51, R76, 0xffffe000, RZ, 0xc0, !PT ;  /* 0xffffe0004c337812 */ /* 0x000fe200078ec0ff */
[C---:B------:R-:W-:Y:S01]  /*72d0*/  FMUL R28, R46.reuse, R32 ;  /* 0x000000202e1c7220 */ /* 0x040fe20000400000 */
[----:B------:R1:W-:Y:S01]  /*72e0*/  STS.128 [R123+0x400], R20 ;  /* 0x000400147b007388 */ /* 0x0003e20000000c00 */
[----:B------:R-:W-:Y:S01]  /*72f0*/  LOP3.LUT R56, R77, 0xffffe000, RZ, 0xc0, !PT ;  /* 0xffffe0004d387812 */ /* 0x000fe200078ec0ff */
        /* <DEDUP_REMOVED lines=11> */
[----:B------:R-:W-:Y:S01]  /*73b0*/  F2FP.TF32.F32.PACK_B R27, R27 ;  /* 0x0000001bff1b723e */ /* 0x000fe200024050ff */
[----:B------:R-:W-:Y:S01]  /*73c0*/  FFMA R31, R49, R50, R35 ;  /* 0x00000032311f7223 */ /* 0x000fe20000000023 */
[----:B------:R-:W-:Y:S02]  /*73d0*/  F2FP.TF32.F32.PACK_B R28, R28 ;  /* 0x0000001cff1c723e */ /* 0x000fe400024050ff */
[----:B------:R-:W-:Y:S01]  /*73e0*/  F2FP.TF32.F32.PACK_B R29, R29 ;  /* 0x0000001dff1d723e */ /* 0x000fe200024050ff */
[----:B------:R1:W-:Y:S01]  /*73f0*/  STS.128 [R122+0x400], R24 ;  /* 0x000400187a007388 */ /* 0x0003e20000000c00 */
[----:B------:R-:W-:Y:S02]  /*7400*/  F2FP.TF32.F32.PACK_B R30, R30 ;  /* 0x0000001eff1e723e */ /* 0x000fe400024050ff */
[----:B------:R-:W-:Y:S05]  /*7410*/  F2FP.TF32.F32.PACK_B R31, R31 ;  /* 0x0000001fff1f723e */ /* 0x000fea00024050ff */
[----:B------:R1:W-:Y:S01]  /*7420*/  STS.128 [R121+0x400], R28 ;  /* 0x0004001c79007388 */ /* 0x0003e20000000c00 */
[----:B------:R-:W-:Y:S01]  /*7430*/  @!PT LDS RZ, [RZ] ;  /* 0x00000000fffff984 */ /* 0x000fe20000000800 */
[----:B------:R-:W-:Y:S01]  /*7440*/  @!PT LDS RZ, [RZ] ;  /* 0x00000000fffff984 */ /* 0x000fe20000000800 */
[----:B------:R-:W-:Y:S01]  /*7450*/  @!PT LDS RZ, [RZ] ;  /* 0x00000000fffff984 */ /* 0x000fe20000000800 */
[----:B------:R-:W-:Y:S01]  /*7460*/  @!PT LDS RZ, [RZ] ;  /* 0x00000000fffff984 */ /* 0x000fe20000000800 */
[----:B------:R2:W-:Y:S07]  /*7470*/  MEMBAR.ALL.CTA ;  /* 0x0000000000007992 */ /* 0x0005ee0000008000 */
[----:B--2---:R-:W2:Y:S02]  /*7480*/  FENCE.VIEW.ASYNC.S ;  /* 0x00000000000073c6 */ /* 0x004ea40000000000 */
[----:B--2---:R-:W-:Y:S06]  /*7490*/  BAR.SYNC.DEFER_BLOCKING 0x1, 0x80 ;  /* 0x0042000000007b1d */ /* 0x004fec0000010000 */
[----:B------:R-:W-:Y:S05]  /*74a0*/  @P0 BRA `(.L_x_117) ;  /* 0x0000000000280947 */ /* 0x000fea0003800000 */
[----:B------:R-:W-:Y:S02]  /*74b0*/  UIADD3 UR4, UPT, UPT, UR48, 0x400, URZ ;  /* 0x0000040030047890 */ /* 0x000fe4000fffe0ff */
[----:B------:R-:W-:Y:S01]  /*74c0*/  UIADD3 UR6, UP0, UPT, UR52, 0x680, URZ ;  /* 0x0000068034067890 */ /* 0x000fe2000ff1e0ff */
[----:B------:R-:W-:Y:S03]  /*74d0*/  UMOV UR43, UR36 ;  /* 0x00000024002b7c82 */ /* 0x000fe60008000000 */
[----:B------:R-:W-:Y:S01]  /*74e0*/  MOV R111, UR4 ;  /* 0x00000004006f7c02 */ /* 0x000fe20008000f00 */
[----:B------:R-:W-:Y:S03]  /*74f0*/  UIADD3.X UR7, UPT, UPT, URZ, UR53, URZ, UP0, !UPT ;  /* 0x00000035ff077290 */ /* 0x000fe600087fe4ff */
[----:B------:R-:W-:Y:S11]  /*7500*/  R2UR UR40, R111 ;  /* 0x000000006f2872ca */ /* 0x000ff600000e0000 */
[----:B------:R-:W-:Y:S02]  /*7510*/  @!UPT UIADD3 URZ, UPT, UPT, URZ, URZ, URZ ;  /* 0x000000fffffff290 */ /* 0x000fe4000fffe0ff */
[----:B------:R2:W-:Y:S01]  /*7520*/  UTMASTG.3D [UR40], [UR6] ;  /* 0x00000028060073b5 */ /* 0x0005e20008010000 */
[----:B------:R0:W-:Y:S01]  /*7530*/  UTMACMDFLUSH ;  /* 0x00000000000079b7 */ /* 0x0001e20000000000 */
[----:B--2---:R-:W-:Y:S04]  /*7540*/  DEPBAR.LE SB0, 0x1 ;  /* 0x000080400000791a */ /* 0x004fe80000000000 */
.L_x_117:
[----:B------:R-:W-:Y:S05]  /*7550*/  BSYNC.RECONVERGENT B0 ;  /* 0x0000000000007941 */ /* 0x000fea0003800200 */
.L_x_116:
[----:B------:R-:W-:Y:S01]  /*7560*/  BAR.SYNC.DEFER_BLOCKING 0x1, 0x80 ;  /* 0x0042000000007b1d */ /* 0x000fe20000010000 */
[----:B------:R-:W-:Y:S01]  /*7570*/  ISETP.NE.AND P1, PT, R126, RZ, PT ;  /* 0x000000ff7e00720c */ /* 0x000fe20003f25270 */
[----:B------:R-:W-:Y:S01]  /*7580*/  UISETP.NE.AND UP0, UPT, UR49, URZ, UPT ;  /* 0x000000ff3100728c */ /* 0x000fe2000bf05270 */
[----:B------:R-:W-:Y:S11]  /*7590*/  LEA R3, R62, UR48, 0x3 ;  /* 0x000000303e037c11 */ /* 0x000ff6000f8e18ff */
[----:B------:R-:W-:Y:S01]  /*75a0*/  @P1 SHF.L.U32 R2, RZ, 0x1f, RZ ;  /* 0x0000001fff021819 */ /* 0x000fe200000006ff */
[----:B------:R-:W-:Y:S06]  /*75b0*/  BRA.U !UP0, `(.L_x_118) ;  /* 0x0000000108247547 */ /* 0x000fec000b800000 */
[----:B-1----:R-:W-:Y:S01]  /*75c0*/  IMAD.U32 R5, RZ, RZ, UR51 ;  /* 0x00000033ff057e24 */ /* 0x002fe2000f8e00ff */
[----:B------:R-:W-:Y:S01]  /*75d0*/  MOV R0, UR37 ;  /* 0x0000002500007c02 */ /* 0x000fe20008000f00 */
[----:B------:R-:W-:Y:S03]  /*75e0*/  UIADD3 UR51, UPT, UPT, UR51, 0x1, URZ ;  /* 0x0000000133337890 */ /* 0x000fe6000fffe0ff */
[----:B------:R-:W-:Y:S01]  /*75f0*/  @P1 LEA R5, R5, UR48, 0x3 ;  /* 0x0000003005051c11 */ /* 0x000fe2000f8e18ff */
[----:B------:R-:W-:Y:S04]  /*7600*/  UISETP.NE.AND UP0, UPT, UR51, 0x4, UPT ;  /* 0x000000043300788c */ /* 0x000fe8000bf05270 */
[----:B------:R-:W-:Y:S01]  /*7610*/  @P1 VIADD R5, R5, 0x40 ;  /* 0x0000004005051836 */ /* 0x000fe20000000000 */
[----:B------:R-:W-:Y:S04]  /*7620*/  USEL UR51, UR51, URZ, UP0 ;  /* 0x000000ff33337287 */ /* 0x000fe80008000000 */
[----:B------:R-:W-:Y:S04]  /*7630*/  @P1 PRMT R0, R0, 0x654, R5 ;  /* 0x0000065400001816 */ /* 0x000fe80000000005 */
[----:B------:R2:W-:Y:S04]  /*7640*/  @P1 SYNCS.ARRIVE.TRANS64.RED.A1T0 RZ, [R0+URZ], RZ ;  /* 0x000000ff00ff19a7 */ /* 0x0005e800081004ff */
.L_x_118:
[----:B------:R-:W4:Y:S01]  /*7650*/  @P1 SYNCS.PHASECHK.TRANS64.TRYWAIT P0, [R3+URZ+0x20], R2 ;  /* 0x00002002030015a7 */ /* 0x000f2200080011ff */
[----:B------:R-:W-:Y:S01]  /*7660*/  BSSY B1, `(.L_x_119) ;  /* 0x000001f000017945 */ /* 0x000fe20003800000 */
[----:B----4-:R-:W-:Y:S03]  /*7670*/  @P1 SEL R131, RZ, 0x1, !P0 ;  /* 0x00000001ff831807 */ /* 0x010fe60004000000 */
[----:B------:R-:W-:Y:S05]  /*7680*/  @!P1 BRA `(.L_x_120) ;  /* 0x0000000000709947 */ /* 0x000fea0003800000 */
[----:B------:R-:W-:Y:S01]  /*7690*/  ISETP.NE.AND P1, PT, R132, RZ, PT ;  /* 0x000000ff8400720c */ /* 0x000fe20003f25270 */
[----:B------:R-:W-:Y:S01]  /*76a0*/  BSSY B0, `(.L_x_121) ;  /* 0x000000b000007945 */ /* 0x000fe20003800000 */
[----:B------:R-:W-:Y:S11]  /*76b0*/  ISETP.NE.AND P0, PT, R131, RZ, PT ;  /* 0x000000ff8300720c */ /* 0x000ff60003f05270 */
[----:B-1----:R-:W-:Y:S05]  /*76c0*/  @P1 IMAD R6, R62, 0x4000, R129 ;  /* 0x000040003e061824 */ /* 0x002fea00078e0281 */
[----:B--2---:R-:W-:Y:S04]  /*76d0*/  @P1 IADD3 R0, PT, PT, R6, UR48, RZ ;  /* 0x0000003006001c10 */ /* 0x004fe8000fffe0ff */
[----:B------:R-:W-:Y:S01]  /*76e0*/  @P1 IADD3 R4, PT, PT, R61, R0, RZ ;  /* 0x000000003d041210 */ /* 0x000fe20007ffe0ff */
[--C-:B------:R-:W-:Y:S02]  /*76f0*/  @P1 IMAD.IADD R2, R59, 0x1, R0.reuse ;  /* 0x000000013b021824 */ /* 0x100fe400078e0200 */
[----:B------:R-:W-:Y:S01]  /*7700*/  @P1 IMAD.IADD R5, R63, 0x1, R0 ;  /* 0x000000013f051824 */ /* 0x000fe200078e0200 */
[----:B------:R-:W-:Y:S06]  /*7710*/  @P0 BRA `(.L_x_122) ;  /* 0x00000000000c0947 */ /* 0x000fec0003800000 */
[----:B------:R-:W-:Y:S04]  /*7720*/  SHF.L.U32 R0, RZ, 0x1f, RZ ;  /* 0x0000001fff007819 */ /* 0x000fe800000006ff */
[----:B------:R-:W1:Y:S02]  /*7730*/  SYNCS.PHASECHK.TRANS64.TRYWAIT P0, [R3+URZ+0x20], R0 ;  /* 0x00002000030075a7 */ /* 0x000e6400080011ff */
[----:B-1----:R-:W-:Y:S05]  /*7740*/  @!P0 BRA `(.L_x_123) ;  /* 0x0000007000708947 */ /* 0x002fea0003800000 */
.L_x_122:
[----:B------:R-:W-:Y:S05]  /*7750*/  BSYNC B0 ;  /* 0x0000000000007941 */ /* 0x000fea0003800000 */
.L_x_121:
[----:B------:R-:W-:Y:S01]  /*7760*/  ISETP.NE.AND P0, PT, R132, RZ, PT ;  /* 0x000000ff8400720c */ /* 0x000fe20003f05270 */
[----:B------:R-:W-:Y:S11]  /*7770*/  VIADD R62, R62, 0x1 ;  /* 0x000000013e3e7836 */ /* 0x000ff60000000000 */
[----:B------:R-:W-:Y:S01]  /*7780*/  @!UPT UIADD3 URZ, UPT, UPT, URZ, URZ, URZ ;  /* 0x000000fffffff290 */ /* 0x000fe2000fffe0ff */
[----:B------:R4:W2:Y:S01]  /*7790*/  @P0 LDS.128 R92, [R6+UR48+0x400] ;  /* 0x00040030065c0984 */ /* 0x0008a20008000c00 */
[--C-:B-1----:R-:W-:Y:S01]  /*77a0*/  @P0 IMAD.IADD R0, R61, 0x1, R2.reuse ;  /* 0x000000013d000824 */ /* 0x102fe200078e0202 */
[C---:B------:R-:W-:Y:S01]  /*77b0*/  @P0 IADD3 R3, PT, PT, R63.reuse, R4, RZ ;  /* 0x000000043f030210 */ /* 0x040fe20007ffe0ff */
[C---:B------:R-:W-:Y:S01]  /*77c0*/  @P0 IMAD.IADD R7, R63.reuse, 0x1, R2 ;  /* 0x000000013f070824 */ /* 0x040fe200078e0202 */
[----:B------:R4:W1:Y:S02]  /*77d0*/  @P0 LDS.128 R88, [R5+0x400] ;  /* 0x0004000005580984 */ /* 0x0008640000000c00 */
[----:B------:R-:W-:Y:S02]  /*77e0*/  @P0 IADD3 R8, PT, PT, R63, R0, RZ ;  /* 0x000000003f080210 */ /* 0x000fe40007ffe0ff */
[----:B------:R4:W1:Y:S04]  /*77f0*/  @P0 LDS.128 R84, [R4+0x400] ;  /* 0x0004000004540984 */ /* 0x0008680000000c00 */
[----:B------:R4:W1:Y:S04]  /*7800*/  @P0 LDS.128 R80, [R3+0x400] ;  /* 0x0004000003500984 */ /* 0x0008680000000c00 */
[----:B------:R4:W1:Y:S04]  /*7810*/  @P0 LDS.128 R64, [R2+0x400] ;  /* 0x0004000002400984 */ /* 0x0008680000000c00 */
[----:B------:R4:W1:Y:S04]  /*7820*/  @P0 LDS.128 R68, [R7+0x400] ;  /* 0x0004000007440984 */ /* 0x0008680000000c00 */
[----:B------:R4:W1:Y:S04]  /*7830*/  @P0 LDS.128 R72, [R0+0x400] ;  /* 0x0004000000480984 */ /* 0x0008680000000c00 */
[----:B------:R4:W1:Y:S02]  /*7840*/  @P0 LDS.128 R76, [R8+0x400] ;  /* 0x00040000084c0984 */ /* 0x0008640000000c00 */
.L_x_120:
[----:B------:R-:W-:Y:S05]  /*7850*/  BSYNC B1 ;  /* 0x0000000000017941 */ /* 0x000fea0003800000 */
.L_x_119:
[----:B----4-:R-:W-:Y:S05]  /*7860*/  VIADD R3, R48, 0x20 ;  /* 0x0000002030037836 */ /* 0x010fea0000000000 */
[----:B------:R-:W-:Y:S04]  /*7870*/  SHF.R.U32.HI R3, RZ, 0x15, R3 ;  /* 0x00000015ff037819 */ /* 0x000fe80000011603 */
[----:B------:R-:W-:Y:S11]  /*7880*/  LOP3.LUT P0, RZ, R3, 0x3, R110, 0x48, !PT ;  /* 0x0000000303ff7812 */ /* 0x000ff6000780486e */
[----:B------:R-:W-:Y:S02]  /*7890*/  @!UPT UIADD3 URZ, UPT, UPT, URZ, URZ, URZ ;  /* 0x000000fffffff290 */ /* 0x000fe4000fffe0ff */
[----:B------:R-:W-:Y:S05]  /*78a0*/  @!P0 BRA `(.L_x_124) ;  /* 0x0000000000408947 */ /* 0x000fea0003800000 */
[----:B------:R-:W4:Y:S01]  /*78b0*/  LDCU.64 UR8, c[0x4][0x70] ;  /* 0x01000e00ff0877ac */ /* 0x000f220008000a00 */
[----:B------:R-:W-:Y:S01]  /*78c0*/  MOV R3, 0x0 ;  /* 0x0000000000037802 */ /* 0x000fe20000000f00 */
[----:B-1----:R-:W-:Y:S02]  /*78d0*/  HFMA2 R12, -RZ, RZ, 0, 5.9604644775390625e-08 ;  /* 0x00000001ff0c7431 */ /* 0x002fe400000001ff */
        /* <DEDUP_REMOVED lines=13> */
.L_x_124:
[----:B--2---:R-:W-:Y:S01]  /*79b0*/  LOP3.LUT R50, R92, 0xffffe000, RZ, 0xc0, !PT ;  /* 0xffffe0005c327812 */ /* 0x004fe200078ec0ff */
[----:B------:R-:W-:Y:S05]  /*79c0*/  WARPSYNC.ALL ;  /* 0x0000000000007948 */ /* 0x000fea0003800000 */
[----:B------:R-:W-:Y:S01]  /*79d0*/  R2UR UR4, R48 ;  /* 0x00000000300472ca */ /* 0x000fe200000e0000 */
[----:B------:R-:W-:Y:S01]  /*79e0*/  IMAD.U32 R134, RZ, RZ, UR51 ;  /* 0x00000033ff867e24 */ /* 0x000fe2000f8e00ff */
[----:B------:R-:W-:Y:S01]  /*79f0*/  LOP3.LUT R56, R94, 0xffffe000, RZ, 0xc0, !PT ;  /* 0xffffe0005e387812 */ /* 0x000fe200078ec0ff */
[----:B------:R-:W-:Y:S01]  /*7a00*/  IMAD.U32 R133, RZ, RZ, UR37 ;  /* 0x00000025ff857e24 */ /* 0x000fe2000f8e00ff */
[----:B------:R-:W-:Y:S01]  /*7a10*/  LOP3.LUT R58, R95, 0xffffe000, RZ, 0xc0, !PT ;  /* 0xffffe0005f3a7812 */ /* 0x000fe200078ec0ff */
[----:B------:R-:W-:Y:S01]  /*7a20*/  BSSY.RECONVERGENT B0, `(.L_x_125) ;  /* 0x000009f000007945 */ /* 0x000fe20003800200 */
[----:B-1----:R-:W-:Y:S02]  /*7a30*/  LOP3.LUT R51, R88, 0xffffe000, RZ, 0xc0, !PT ;  /* 0xffffe00058337812 */ /* 0x002fe400078ec0ff */
[----:B------:R-:W-:Y:S02]  /*7a40*/  LOP3.LUT R60, R89, 0xffffe000, RZ, 0xc0, !PT ;  /* 0xffffe000593c7812 */ /* 0x000fe400078ec0ff */
[----:B------:R-:W-:Y:S02]  /*7a50*/  LOP3.LUT R57, R86, 0xffffe000, RZ, 0xc0, !PT ;  /* 0xffffe00056397812 */ /* 0x000fe400078ec0ff */
[----:B------:R-:W-:Y:S01]  /*7a60*/  ISETP.NE.AND P6, PT, R126, RZ, PT ;  /* 0x000000ff7e00720c */ /* 0x000fe20003fc5270 */
[----:B------:R-:W1:Y:S01]  /*7a70*/  LDTM.x32 R4, tmem[UR4+0x20] ;  /* 0x00002004000479ee */ /* 0x000e6200082c0000 */
[----:B------:R-:W-:Y:S11]  /*7a80*/  ISETP.NE.AND P0, PT, R117, RZ, PT ;  /* 0x000000ff7500720c */ /* 0x000ff60003f05270 */
[----:B------:R-:W-:Y:S02]  /*7a90*/  @P6 LEA R134, R134, UR48, 0x3 ;  /* 0x0000003086866c11 */ /* 0x000fe4000f8e18ff */
[----:B------:R-:W-:Y:S03]  /*7aa0*/  @P6 SHF.L.U32 R135, RZ, 0x1f, RZ ;  /* 0x0000001fff876819 */ /* 0x000fe600000006ff */
[----:B------:R-:W-:Y:S05]  /*7ab0*/  @P6 VIADD R134, R134, 0x40 ;  /* 0x0000004086866836 */ /* 0x000fea0000000000 */
[----:B------:R-:W-:Y:S02]  /*7ac0*/  @P6 PRMT R133, R133, 0x654, R134 ;  /* 0x0000065485856816 */ /* 0x000fe40000000086 */
[----:B------:R-:W-:Y:S01]  /*7ad0*/  LEA R134, R62, UR48, 0x3 ;  /* 0x000000303e867c11 */ /* 0x000fe2000f8e18ff */
[C---:B-1----:R-:W-:Y:S01]  /*7ae0*/  FMUL R0, R46.reuse, R4 ;  /* 0x000000042e007220 */ /* 0x042fe20000400000 */
[C---:B------:R-:W-:Y:S01]  /*7af0*/  FMUL R2, R46.reuse, R5 ;  /* 0x000000052e027220 */ /* 0x040fe20000400000 */
[C---:B------:R-:W-:Y:S01]  /*7b00*/  FMUL R3, R46.reuse, R6 ;  /* 0x000000062e037220 */ /* 0x040fe20000400000 */
[C---:B------:R-:W-:Y:S01]  /*7b10*/  FMUL R7, R46.reuse, R7 ;  /* 0x000000072e077220 */ /* 0x040fe20000400000 */
[----:B------:R-:W-:Y:S01]  /*7b20*/  FFMA R52, R49, R50, R0 ;  /* 0x0000003231347223 */ /* 0x000fe20000000000 */
[----:B------:R-:W-:Y:S01]  /*7b30*/  LOP3.LUT R50, R93, 0xffffe000, RZ, 0xc0, !PT ;  /* 0xffffe0005d327812 */ /* 0x000fe200078ec0ff */
[C---:B------:R-:W-:Y:S01]  /*7b40*/  FMUL R4, R46.reuse, R8 ;  /* 0x000000082e047220 */ /* 0x040fe20000400000 */
[C---:B------:R-:W-:Y:S01]  /*7b50*/  FMUL R5, R46.reuse, R9 ;  /* 0x000000092e057220 */ /* 0x040fe20000400000 */
[----:B------:R-:W-:Y:S01]  /*7b60*/  FMUL R6, R46, R10 ;  /* 0x0000000a2e067220 */ /* 0x000fe20000400000 */
[----:B------:R-:W-:Y:S01]  /*7b70*/  F2FP.TF32.F32.PACK_B R52, R52 ;  /* 0x00000034ff34723e */ /* 0x000fe200024050ff */
[C---:B------:R-:W-:Y:S01]  /*7b80*/  FFMA R53, R49.reuse, R50, R2 ;  /* 0x0000003231357223 */ /* 0x040fe20000000002 */
[----:B------:R-:W-:Y:S01]  /*7b90*/  LOP3.LUT R50, R90, 0xffffe000, RZ, 0xc0, !PT ;  /* 0xffffe0005a327812 */ /* 0x000fe200078ec0ff */
[----:B------:R-:W-:Y:S01]  /*7ba0*/  FFMA R54, R49, R56, R3 ;  /* 0x0000003831367223 */ /* 0x000fe20000000003 */
[----:B------:R-:W-:Y:S01]  /*7bb0*/  LOP3.LUT R56, R91, 0xffffe000, RZ, 0xc0, !PT ;  /* 0xffffe0005b387812 */ /* 0x000fe200078ec0ff */
[C---:B------:R-:W-:Y:S01]  /*7bc0*/  FFMA R55, R49.reuse, R58, R7 ;  /* 0x0000003a31377223 */ /* 0x040fe20000000007 */
[----:B------:R-:W-:Y:S01]  /*7bd0*/  F2FP.TF32.F32.PACK_B R53, R53 ;  /* 0x00000035ff35723e */ /* 0x000fe200024050ff */
[----:B------:R-:W-:Y:S01]  /*7be0*/  FMUL R11, R46, R11 ;  /* 0x0000000b2e0b7220 */ /* 0x000fe20000400000 */
[----:B------:R-:W-:Y:S01]  /*7bf0*/  F2FP.TF32.F32.PACK_B R54, R54 ;  /* 0x00000036ff36723e */ /* 0x000fe200024050ff */
[C---:B------:R-:W-:Y:S01]  /*7c00*/  FFMA R4, R49.reuse, R51, R4 ;  /* 0x0000003331047223 */ /* 0x040fe20000000004 */
[----:B------:R-:W-:Y:S01]  /*7c10*/  F2FP.TF32.F32.PACK_B R55, R55 ;  /* 0x00000037ff37723e */ /* 0x000fe200024050ff */
        /* <DEDUP_REMOVED lines=8> */
[----:B------:R1:W-:Y:S01]  /*7ca0*/  STS.128 [R129+UR48+0x4400], R52 ;  /* 0x0044003481007988 */ /* 0x0003e20008000c30 */
[----:B------:R-:W-:Y:S01]  /*7cb0*/  F2FP.TF32.F32.PACK_B R5, R5 ;  /* 0x00000005ff05723e */ /* 0x000fe200024050ff */
[C---:B------:R-:W-:Y:S01]  /*7cc0*/  FMUL R9, R46.reuse, R13 ;  /* 0x0000000d2e097220 */ /* 0x040fe20000400000 */
[----:B------:R-:W-:Y:S01]  /*7cd0*/  F2FP.TF32.F32.PACK_B R6, R6 ;  /* 0x00000006ff06723e */ /* 0x000fe200024050ff */
[C---:B------:R-:W-:Y:S01]  /*7ce0*/  FMUL R10, R46.reuse, R14 ;  /* 0x0000000e2e0a7220 */ /* 0x040fe20000400000 */
[----:B------:R-:W-:Y:S01]  /*7cf0*/  F2FP.TF32.F32.PACK_B R7, R7 ;  /* 0x00000007ff07723e */ /* 0x000fe200024050ff */
[----:B------:R-:W-:Y:S01]  /*7d00*/  FMUL R15, R46, R15 ;  /* 0x0000000f2e0f7220 */ /* 0x000fe20000400000 */
[----:B------:R-:W-:Y:S01]  /*7d10*/  LOP3.LUT R56, R81, 0xffffe000, RZ, 0xc0, !PT ;  /* 0xffffe00051387812 */ /* 0x000fe200078ec0ff */
[C---:B------:R-:W-:Y:S01]  /*7d20*/  FFMA R8, R49.reuse, R51, R8 ;  /* 0x0000003331087223 */ /* 0x040fe20000000008 */
[----:B------:R-:W-:Y:S01]  /*7d30*/  LOP3.LUT R51, R80, 0xffffe000, RZ, 0xc0, !PT ;  /* 0xffffe00050337812 */ /* 0x000fe200078ec0ff */
[----:B------:R-:W-:Y:S01]  /*7d40*/  FFMA R9, R49, R58, R9 ;  /* 0x0000003a31097223 */ /* 0x000fe20000000009 */
[----:B------:R-:W-:Y:S01]  /*7d50*/  LOP3.LUT R58, R83, 0xffffe000, RZ, 0xc0, !PT ;  /* 0xffffe000533a7812 */ /* 0x000fe200078ec0ff */
[C---:B------:R-:W-:Y:S01]  /*7d60*/  FFMA R10, R49.reuse, R57, R10 ;  /* 0x00000039310a7223 */ /* 0x040fe2000000000a */
[----:B------:R-:W-:Y:S01]  /*7d70*/  LOP3.LUT R57, R82, 0xffffe000, RZ, 0xc0, !PT ;  /* 0xffffe00052397812 */ /* 0x000fe200078ec0ff */
[C---:B------:R-:W-:Y:S01]  /*7d80*/  FFMA R11, R49.reuse, R50, R15 ;  /* 0x00000032310b7223 */ /* 0x040fe2000000000f */
[----:B------:R-:W-:Y:S01]  /*7d90*/  LOP3.LUT R50, R64, 0xffffe000, RZ, 0xc0, !PT ;  /* 0xffffe00040327812 */ /* 0x000fe200078ec0ff */
[C---:B------:R-:W-:Y:S01]  /*7da0*/  FMUL R12, R46.reuse, R16 ;  /* 0x000000102e0c7220 */ /* 0x040fe20000400000 */
[----:B------:R-:W-:Y:S01]  /*7db0*/  F2FP.TF32.F32.PACK_B R8, R8 ;  /* 0x00000008ff08723e */ /* 0x000fe200024050ff */
[C---:B------:R-:W-:Y:S01]  /*7dc0*/  FMUL R13, R46.reuse, R17 ;  /* 0x000000112e0d7220 */ /* 0x040fe20000400000 */
[----:B------:R-:W-:Y:S01]  /*7dd0*/  F2FP.TF32.F32.PACK_B R9, R9 ;  /* 0x00000009ff09723e */ /* 0x000fe200024050ff */
[----:B------:R1:W-:Y:S01]  /*7de0*/  STS.128 [R128+0x4400], R4 ;  /* 0x0044000480007388 */ /* 0x0003e20000000c00 */
[----:B------:R-:W-:Y:S01]  /*7df0*/  F2FP.TF32.F32.PACK_B R10, R10 ;  /* 0x0000000aff0a723e */ /* 0x000fe200024050ff */
[C---:B------:R-:W-:Y:S01]  /*7e00*/  FMUL R14, R46.reuse, R18 ;  /* 0x000000122e0e7220 */ /* 0x040fe20000400000 */
[----:B------:R-:W-:Y:S01]  /*7e10*/  F2FP.TF32.F32.PACK_B R11, R11 ;  /* 0x0000000bff0b723e */ /* 0x000fe200024050ff */
[----:B------:R-:W-:Y:S01]  /*7e20*/  FMUL R19, R46, R19 ;  /* 0x000000132e137220 */ /* 0x000fe20000400000 */
[C---:B------:R-:W-:Y:S01]  /*7e30*/  FFMA R12, R49.reuse, R51, R12 ;  /* 0x00000033310c7223 */ /* 0x040fe2000000000c */
[----:B------:R-:W-:Y:S01]  /*7e40*/  LOP3.LUT R51, R66, 0xffffe000, RZ, 0xc0, !PT ;  /* 0xffffe00042337812 */ /* 0x000fe200078ec0ff */
[C---:B------:R-:W-:Y:S01]  /*7e50*/  FMUL R16, R46.reuse, R20 ;  /* 0x000000142e107220 */ /* 0x040fe20000400000 */
[----:B------:R-:W-:Y:S01]  /*7e60*/  FFMA R13, R49, R56, R13 ;  /* 0x00000038310d7223 */ /* 0x000fe2000000000d */
[----:B------:R-:W-:Y:S01]  /*7e70*/  LOP3.LUT R56, R67, 0xffffe000, RZ, 0xc0, !PT ;  /* 0xffffe00043387812 */ /* 0x000fe200078ec0ff */
[C---:B------:R-:W-:Y:S01]  /*7e80*/  FFMA R14, R49.reuse, R57, R14 ;  /* 0x00000039310e7223 */ /* 0x040fe2000000000e */
[----:B------:R-:W-:Y:S01]  /*7e90*/  F2FP.TF32.F32.PACK_B R12, R12 ;  /* 0x0000000cff0c723e */ /* 0x000fe200024050ff */
        /* <DEDUP_REMOVED lines=8> */
[----:B------:R-:W-:Y:S01]  /*7f20*/  FMUL R18, R46, R22 ;  /* 0x000000162e127220 */ /* 0x000fe20000400000 */
[----:B------:R-:W-:Y:S01]  /*7f30*/  LOP3.LUT R57, R68, 0xffffe000, RZ, 0xc0, !PT ;  /* 0xffffe00044397812 */ /* 0x000fe200078ec0ff */
[----:B------:R-:W-:Y:S01]  /*7f40*/  FMUL R23, R46, R23 ;  /* 0x000000172e177220 */ /* 0x000fe20000400000 */
[----:B------:R-:W-:Y:S01]  /*7f50*/  LOP3.LUT R58, R69, 0xffffe000, RZ, 0xc0, !PT ;  /* 0xffffe000453a7812 */ /* 0x000fe200078ec0ff */
[----:B------:R1:W-:Y:S01]  /*7f60*/  STS.128 [R125+0x4400], R12 ;  /* 0x0044000c7d007388 */ /* 0x0003e20000000c00 */
[----:B------:R-:W-:Y:S01]  /*7f70*/  F2FP.TF32.F32.PACK_B R16, R16 ;  /* 0x00000010ff10723e */ /* 0x000fe200024050ff */
[C---:B------:R-:W-:Y:S01]  /*7f80*/  FFMA R17, R49.reuse, R50, R17 ;  /* 0x0000003231117223 */ /* 0x040fe20000000011 */
[----:B------:R-:W-:Y:S01]  /*7f90*/  LOP3.LUT R50, R70, 0xffffe000, RZ, 0xc0, !PT ;  /* 0xffffe00046327812 */ /* 0x000fe200078ec0ff */
[C---:B------:R-:W-:Y:S01]  /*7fa0*/  FFMA R18, R49.reuse, R51, R18 ;  /* 0x0000003331127223 */ /* 0x040fe20000000012 */
[----:B------:R-:W-:Y:S01]  /*7fb0*/  LOP3.LUT R51, R72, 0xffffe000, RZ, 0xc0, !PT ;  /* 0xffffe00048337812 */ /* 0x000fe200078ec0ff */
[----:B------:R-:W-:Y:S01]  /*7fc0*/  FFMA R19, R49, R56, R23 ;  /* 0x0000003831137223 */ /* 0x000fe20000000017 */
[----:B------:R-:W-:Y:S01]  /*7fd0*/  LOP3.LUT R56, R71, 0xffffe000, RZ, 0xc0, !PT ;  /* 0xffffe00047387812 */ /* 0x000fe200078ec0ff */
[C---:B------:R-:W-:Y:S01]  /*7fe0*/  FMUL R20, R46.reuse, R24 ;  /* 0x000000182e147220 */ /* 0x040fe20000400000 */
[C---:B------:R-:W-:Y:S01]  /*7ff0*/  FMUL R21, R46.reuse, R25 ;  /* 0x000000192e157220 */ /* 0x040fe20000400000 */
[C---:B------:R-:W-:Y:S01]  /*8000*/  FMUL R22, R46.reuse, R26 ;  /* 0x0000001a2e167220 */ /* 0x040fe20000400000 */
[C---:B------:R-:W-:Y:S01]  /*8010*/  FMUL R27, R46.reuse, R27 ;  /* 0x0000001b2e1b7220 */ /* 0x040fe20000400000 */
[----:B------:R-:W-:Y:S01]  /*8020*/  F2FP.TF32.F32.PACK_B R17, R17 ;  /* 0x00000011ff11723e */ /* 0x000fe200024050ff */
[C---:B------:R-:W-:Y:S01]  /*8030*/  FFMA R20, R49.reuse, R57, R20 ;  /* 0x0000003931147223 */ /* 0x040fe20000000014 */
[----:B------:R-:W-:Y:S01]  /*8040*/  F2FP.TF32.F32.PACK_B R18, R18 ;  /* 0x00000012ff12723e */ /* 0x000fe200024050ff */
[C---:B------:R-:W-:Y:S01]  /*8050*/  FFMA R21, R49.reuse, R58, R21 ;  /* 0x0000003a31157223 */ /* 0x040fe20000000015 */
[----:B------:R-:W-:Y:S01]  /*8060*/  F2FP.TF32.F32.PACK_B R19, R19 ;  /* 0x00000013ff13723e */ /* 0x000fe200024050ff */
[C---:B------:R-:W-:Y:S01]  /*8070*/  FFMA R22, R49.reuse, R50, R22 ;  /* 0x0000003231167223 */ /* 0x040fe20000000016 */
[----:B------:R-:W-:Y:S01]  /*8080*/  FFMA R23, R49, R56, R27 ;  /* 0x0000003831177223 */ /* 0x000fe2000000001b */
[C---:B------:R-:W-:Y:S01]  /*8090*/  FMUL R24, R46.reuse, R28 ;  /* 0x0000001c2e187220 */ /* 0x040fe20000400000 */
[----:B------:R-:W-:Y:S01]  /*80a0*/  LOP3.LUT R58, R73, 0xffffe000, RZ, 0xc0, !PT ;  /* 0xffffe000493a7812 */ /* 0x000fe200078ec0ff */
        /* <DEDUP_REMOVED lines=14> */
[----:B------:R-:W-:Y:S01]  /*8190*/  LOP3.LUT R51, R76, 0xffffe000, RZ, 0xc0, !PT ;  /* 0xffffe0004c337812 */ /* 0x000fe200078ec0ff */
        /* <DEDUP_REMOVED lines=30> */
[----:B------:R-:W-:Y:S02]  /*8380*/  UIADD3 UR8, UP0, UPT, UR52, 0x680, URZ ;  /* 0x0000068034087890 */ /* 0x000fe4000ff1e0ff */
[----:B------:R-:W-:Y:S02]  /*8390*/  UIADD3 UR5, UPT, UPT, UR41, 0x20, URZ ;  /* 0x0000002029057890 */ /* 0x000fe4000fffe0ff */
[----:B------:R-:W-:Y:S02]  /*83a0*/  UIADD3 UR4, UPT, UPT, UR48, 0x4400, URZ ;  /* 0x0000440030047890 */ /* 0x000fe4000fffe0ff */
[----:B------:R-:W-:Y:S01]  /*83b0*/  UIADD3.X UR9, UPT, UPT, URZ, UR53, URZ, UP0, !UPT ;  /* 0x00000035ff097290 */ /* 0x000fe200087fe4ff */
[----:B------:R-:W-:Y:S01]  /*83c0*/  UMOV UR6, UR42 ;  /* 0x0000002a00067c82 */ /* 0x000fe20008000000 */
[----:B------:R-:W-:Y:S07]  /*83d0*/  UMOV UR7, UR36 ;  /* 0x0000002400077c82 */ /* 0x000fee0008000000 */
[----:B------:R2:W-:Y:S01]  /*83e0*/  UTMASTG.3D [UR4], [UR8] ;  /* 0x00000004080073b5 */ /* 0x0005e20008010000 */
[----:B------:R0:W-:Y:S01]  /*83f0*/  UTMACMDFLUSH ;  /* 0x00000000000079b7 */ /* 0x0001e20000000000 */
[----:B--2---:R-:W-:Y:S04]  /*8400*/  DEPBAR.LE SB0, 0x1 ;  /* 0x000080400000791a */ /* 0x004fe80000000000 */
.L_x_126:
[----:B------:R-:W-:Y:S05]  /*8410*/  BSYNC.RECONVERGENT B0 ;  /* 0x0000000000007941 */ /* 0x000fea0003800200 */
.L_x_125:
[----:B------:R-:W-:Y:S01]  /*8420*/  BAR.SYNC.DEFER_BLOCKING 0x1, 0x80 ;  /* 0x0042000000007b1d */ /* 0x000fe20000010000 */
[----:B------:R-:W-:Y:S04]  /*8430*/  UIADD3 UR40, UPT, UPT, UR51, 0x1, URZ ;  /* 0x0000000133287890 */ /* 0x000fe8000fffe0ff */
[----:B------:R-:W-:Y:S04]  /*8440*/  UISETP.NE.AND UP0, UPT, UR40, 0x4, UPT ;  /* 0x000000042800788c */ /* 0x000fe8000bf05270 */
[----:B------:R-:W-:Y:S01]  /*8450*/  USEL UR40, UR40, URZ, UP0 ;  /* 0x000000ff28287287 */ /* 0x000fe20008000000 */
[----:B------:R2:W-:Y:S01]  /*8460*/  @P6 SYNCS.ARRIVE.TRANS64.RED.A1T0 RZ, [R133+URZ], RZ ;  /* 0x000000ff85ff69a7 */ /* 0x0005e200081004ff */
[----:B------:R-:W-:Y:S01]  /*8470*/  BSSY B1, `(.L_x_127) ;  /* 0x0000020000017945 */ /* 0x000fe20003800000 */
[----:B------:R-:W4:Y:S02]  /*8480*/  @P6 SYNCS.PHASECHK.TRANS64.TRYWAIT P0, [R134+URZ+0x20], R135 ;  /* 0x00002087860065a7 */ /* 0x000f2400080011ff */
[----:B----4-:R-:W-:Y:S01]  /*8490*/  @P6 SEL R131, RZ, 0x1, !P0 ;  /* 0x00000001ff836807 */ /* 0x010fe20004000000 */
[----:B--2---:R-:W-:Y:S06]  /*84a0*/  @!P6 BRA `(.L_x_128) ;  /* 0x000000000070e947 */ /* 0x004fec0003800000 */
[----:B------:R-:W-:Y:S01]  /*84b0*/  ISETP.NE.AND P1, PT, R132, RZ, PT ;  /* 0x000000ff8400720c */ /* 0x000fe20003f25270 */
[----:B------:R-:W-:Y:S01]  /*84c0*/  BSSY B0, `(.L_x_129) ;  /* 0x000000b000007945 */ /* 0x000fe20003800000 */
[----:B------:R-:W-:Y:S11]  /*84d0*/  ISETP.NE.AND P0, PT, R131, RZ, PT ;  /* 0x000000ff8300720c */ /* 0x000ff60003f05270 */
[----:B-1----:R-:W-:Y:S05]  /*84e0*/  @P1 IMAD R4, R62, 0x4000, R129 ;  /* 0x000040003e041824 */ /* 0x002fea00078e0281 */
[----:B------:R-:W-:Y:S04]  /*84f0*/  @P1 IADD3 R6, PT, PT, R4, UR48, RZ ;  /* 0x0000003004061c10 */ /* 0x000fe8000fffe0ff */
[----:B------:R-:W-:Y:S01]  /*8500*/  @P1 IADD3 R2, PT, PT, R61, R6, RZ ;  /* 0x000000063d021210 */ /* 0x000fe20007ffe0ff */
[--C-:B------:R-:W-:Y:S02]  /*8510*/  @P1 IMAD.IADD R0, R59, 0x1, R6.reuse ;  /* 0x000000013b001824 */ /* 0x100fe400078e0206 */
[----:B------:R-:W-:Y:S01]  /*8520*/  @P1 IMAD.IADD R3, R63, 0x1, R6 ;  /* 0x000000013f031824 */ /* 0x000fe200078e0206 */
[----:B------:R-:W-:Y:S06]  /*8530*/  @P0 BRA `(.L_x_130) ;  /* 0x00000000000c0947 */ /* 0x000fec0003800000 */
[----:B------:R-:W-:Y:S04]  /*8540*/  SHF.L.U32 R5, RZ, 0x1f, RZ ;  /* 0x0000001fff057819 */ /* 0x000fe800000006ff */
[----:B------:R-:W1:Y:S02]  /*8550*/  SYNCS.PHASECHK.TRANS64.TRYWAIT P0, [R134+URZ+0x20], R5 ;  /* 0x00002005860075a7 */ /* 0x000e6400080011ff */
[----:B-1----:R-:W-:Y:S05]  /*8560*/  @!P0 BRA `(.L_x_131) ;  /* 0x0000006000fc8947 */ /* 0x002fea0003800000 */
.L_x_130:
[----:B------:R-:W-:Y:S05]  /*8570*/  BSYNC B0 ;  /* 0x0000000000007941 */ /* 0x000fea0003800000 */
.L_x_129:
[----:B------:R-:W-:Y:S01]  /*8580*/  ISETP.NE.AND P0, PT, R132, RZ, PT ;  /* 0x000000ff8400720c */ /* 0x000fe20003f05270 */
[----:B------:R-:W-:Y:S11]  /*8590*/  VIADD R62, R62, 0x1 ;  /* 0x000000013e3e7836 */ /* 0x000ff60000000000 */
[----:B------:R-:W-:Y:S01]  /*85a0*/  @!UPT UIADD3 URZ, UPT, UPT, URZ, URZ, URZ ;  /* 0x000000fffffff290 */ /* 0x000fe2000fffe0ff */
[----:B------:R2:W4:Y:S01]  /*85b0*/  @P0 LDS.128 R92, [R4+UR48+0x400] ;  /* 0x00040030045c0984 */ /* 0x0005220008000c00 */
[--C-:B------:R-:W-:Y:S01]  /*85c0*/  @P0 IMAD.IADD R6, R61, 0x1, R0.reuse ;  /* 0x000000013d060824 */ /* 0x100fe200078e0200 */
[C---:B-1----:R-:W-:Y:S01]  /*85d0*/  @P0 IADD3 R5, PT, PT, R63.reuse, R2, RZ ;  /* 0x000000023f050210 */ /* 0x042fe20007ffe0ff */
        /* <DEDUP_REMOVED lines=9> */
.L_x_128:
[----:B------:R-:W-:Y:S05]  /*8670*/  BSYNC B1 ;  /* 0x0000000000017941 */ /* 0x000fea0003800000 */
.L_x_127:
[----:B--2---:R-:W-:Y:S05]  /*8680*/  VIADD R3, R48, 0x40 ;  /* 0x0000004030037836 */ /* 0x004fea0000000000 */
[----:B------:R-:W-:Y:S04]  /*8690*/  SHF.R.U32.HI R3, RZ, 0x15, R3 ;  /* 0x00000015ff037819 */ /* 0x000fe80000011603 */
[----:B------:R-:W-:Y:S11]  /*86a0*/  LOP3.LUT P0, RZ, R3, 0x3, R110, 0x48, !PT ;  /* 0x0000000303ff7812 */ /* 0x000ff6000780486e */
[----:B------:R-:W-:Y:S02]  /*86b0*/  @!UPT UIADD3 URZ, UPT, UPT, URZ, URZ, URZ ;  /* 0x000000fffffff290 */ /* 0x000fe4000fffe0ff */
[----:B------:R-:W-:Y:S05]  /*86c0*/  @!P0 BRA `(.L_x_132) ;  /* 0x0000000000408947 */ /* 0x000fea0003800000 */
[----:B------:R-:W2:Y:S01]  /*86d0*/  LDCU.64 UR8, c[0x4][0x70] ;  /* 0x01000e00ff0877ac */ /* 0x000ea20008000a00 */
[----:B------:R-:W-:Y:S01]  /*86e0*/  MOV R3, 0x0 ;  /* 0x0000000000037802 */ /* 0x000fe20000000f00 */
[----:B-1----:R-:W-:Y:S02]  /*86f0*/  HFMA2 R12, -RZ, RZ, 0, 5.9604644775390625e-08 ;  /* 0x00000001ff0c7431 */ /* 0x002fe400000001ff */
[----:B------:R-:W-:Y:S02]  /*8700*/  IMAD.MOV.U32 R8, RZ, RZ, 0x192 ;  /* 0x00000192ff087424 */ /* 0x000fe400078e00ff */
[----:B------:R-:W-:Y:S01]  /*8710*/  IMAD.MOV.U32 R13, RZ, RZ, RZ ;  /* 0x000000ffff0d7224 */ /* 0x000fe200078e00ff */
[----:B------:R-:W1:Y:S01]  /*8720*/  LDCU.64 UR6, c[0x4][0x78] ;  /* 0x01000f00ff0677ac */ /* 0x000e620008000a00 */
[----:B------:R-:W3:Y:S01]  /*8730*/  LDC.64 R2, c[0x4][R3] ;  /* 0x0100000003027b82 */ /* 0x000ee20000000a00 */
[----:B------:R-:W5:Y:S01]  /*8740*/  LDCU.64 UR4, c[0x4][0x10] ;  /* 0x01000200ff0477ac */ /* 0x000f620008000a00 */
[----:B--2---:R-:W-:Y:S01]  /*8750*/  MOV R5, UR9 ;  /* 0x0000000900057c02 */ /* 0x004fe20008000f00 */
[----:B------:R-:W-:Y:S01]  /*8760*/  IMAD.U32 R4, RZ, RZ, UR8 ;  /* 0x00000008ff047e24 */ /* 0x000fe2000f8e00ff */
[----:B-1----:R-:W-:Y:S01]  /*8770*/  MOV R7, UR7 ;  /* 0x0000000700077c02 */ /* 0x002fe20008000f00 */
[----:B------:R-:W-:Y:S01]  /*8780*/  IMAD.U32 R6, RZ, RZ, UR6 ;  /* 0x00000006ff067e24 */ /* 0x000fe2000f8e00ff */
[----:B-----5:R-:W-:Y:S01]  /*8790*/  MOV R11, UR5 ;  /* 0x00000005000b7c02 */ /* 0x020fe20008000f00 */
[----:B------:R-:W-:Y:S02]  /*87a0*/  IMAD.U32 R10, RZ, RZ, UR4 ;  /* 0x00000004ff0a7e24 */ /* 0x000fe4000f8e00ff */
[----:B------:R-:W-:Y:S07]  /*87b0*/  LEPC R20, `(.L_x_132) ;  /* 0x000000001014794e */ /* 0x000fee0000000000 */
[----:B---34-:R-:W-:Y:S05]  /*87c0*/  CALL.ABS.NOINC R2 ;  /* 0x0000000002007343 */ /* 0x018fea0003c00000 */
.L_x_132:
[----:B----4-:R-:W-:Y:S01]  /*87d0*/  LOP3.LUT R50, R92, 0xffffe000, RZ, 0xc0, !PT ;  /* 0xffffe0005c327812 */ /* 0x010fe200078ec0ff */
        /* <DEDUP_REMOVED lines=165> */
.L_x_134:
[----:B------:R-:W-:Y:S05]  /*9230*/  BSYNC.RECONVERGENT B0 ;  /* 0x0000000000007941 */ /* 0x000fea0003800200 */
.L_x_133:
[----:B------:R-:W-:Y:S01]  /*9240*/  BAR.SYNC.DEFER_BLOCKING 0x1, 0x80 ;  /* 0x0042000000007b1d */ /* 0x000fe20000010000 */
[----:B------:R-:W-:Y:S04]  /*9250*/  UIADD3 UR43, UPT, UPT, UR40, 0x1, URZ ;  /* 0x00000001282b7890 */ /* 0x000fe8000fffe0ff */
[----:B------:R-:W-:Y:S04]  /*9260*/  UISETP.NE.AND UP0, UPT, UR43, 0x4, UPT ;  /* 0x000000042b00788c */ /* 0x000fe8000bf05270 */
[----:B------:R-:W-:Y:S01]  /*9270*/  USEL UR43, UR43, URZ, UP0 ;  /* 0x000000ff2b2b7287 */ /* 0x000fe20008000000 */
[----:B------:R2:W-:Y:S01]  /*9280*/  @P6 SYNCS.ARRIVE.TRANS64.RED.A1T0 RZ, [R133+URZ], RZ ;  /* 0x000000ff85ff69a7 */ /* 0x0005e200081004ff */
[----:B------:R-:W-:Y:S01]  /*9290*/  BSSY B1, `(.L_x_135) ;  /* 0x0000023000017945 */ /* 0x000fe20003800000 */
[----:B------:R-:W4:Y:S01]  /*92a0*/  @P6 SYNCS.PHASECHK.TRANS64.TRYWAIT P0, [R134+URZ+0x20], R135 ;  /* 0x00002087860065a7 */ /* 0x000f2200080011ff */
[----:B--2---:R-:W-:Y:S01]  /*92b0*/  HFMA2 R133, -RZ, RZ, 0, 0 ;  /* 0x00000000ff857431 */ /* 0x004fe200000001ff */
[----:B----4-:R-:W-:Y:S01]  /*92c0*/  @P6 SEL R131, RZ, 0x1, !P0 ;  /* 0x00000001ff836807 */ /* 0x010fe20004000000 */
[----:B------:R-:W-:Y:S06]  /*92d0*/  @!P6 BRA `(.L_x_136) ;  /* 0x000000000078e947 */ /* 0x000fec0003800000 */
        /* <DEDUP_REMOVED lines=12> */
.L_x_138:
[----:B------:R-:W-:Y:S05]  /*93a0*/  BSYNC B0 ;  /* 0x0000000000007941 */ /* 0x000fea0003800000 */
.L_x_137:
[----:B------:R-:W-:Y:S02]  /*93b0*/  ISETP.NE.AND P0, PT, R132, RZ, PT ;  /* 0x000000ff8400720c */ /* 0x000fe40003f05270 */
[----:B------:R-:W-:Y:S11]  /*93c0*/  IADD3 R62, PT, PT, R62, 0x1, RZ ;  /* 0x000000013e3e7810 */ /* 0x000ff60007ffe0ff */
[----:B------:R2:W4:Y:S01]  /*93d0*/  @P0 LDS.128 R92, [R4+UR48+0x400] ;  /* 0x00040030045c0984 */ /* 0x0005220008000c00 */
[----:B------:R-:W-:Y:S01]  /*93e0*/  @P0 IMAD.IADD R6, R61, 0x1, R0 ;  /* 0x000000013d060824 */ /* 0x000fe200078e0200 */
[C---:B------:R-:W-:Y:S01]  /*93f0*/  @P0 IADD3 R7, PT, PT, R63.reuse, R0, RZ ;  /* 0x000000003f070210 */ /* 0x040fe20007ffe0ff */
[C---:B-1----:R-:W-:Y:S01]  /*9400*/  @P0 IMAD.IADD R5, R63.reuse, 0x1, R2 ;  /* 0x000000013f050824 */ /* 0x042fe200078e0202 */
[----:B------:R2:W1:Y:S01]  /*9410*/  @P0 LDS.128 R88, [R3+0x400] ;  /* 0x0004000003580984 */ /* 0x0004620000000c00 */
[----:B------:R-:W-:Y:S03]  /*9420*/  @P0 IMAD.IADD R8, R63, 0x1, R6 ;  /* 0x000000013f080824 */ /* 0x000fe600078e0206 */
[----:B------:R2:W1:Y:S04]  /*9430*/  @P0 LDS.128 R84, [R2+0x400] ;  /* 0x0004000002540984 */ /* 0x0004680000000c00 */
[----:B------:R2:W1:Y:S04]  /*9440*/  @P0 LDS.128 R80, [R5+0x400] ;  /* 0x0004000005500984 */ /* 0x0004680000000c00 */
[----:B------:R2:W1:Y:S04]  /*9450*/  @P0 LDS.128 R64, [R0+0x400] ;  /* 0x0004000000400984 */ /* 0x0004680000000c00 */
[----:B------:R2:W1:Y:S04]  /*9460*/  @P0 LDS.128 R68, [R7+0x400] ;  /* 0x0004000007440984 */ /* 0x0004680000000c00 */
[----:B------:R2:W1:Y:S04]  /*9470*/  @P0 LDS.128 R72, [R6+0x400] ;  /* 0x0004000006480984 */ /* 0x0004680000000c00 */
[----:B------:R2:W1:Y:S01]  /*9480*/  @P0 LDS.128 R76, [R8+0x400] ;  /* 0x00040000084c0984 */ /* 0x0004620000000c00 */
[C---:B------:R-:W-:Y:S04]  /*9490*/  ISETP.NE.AND P0, PT, R62.reuse, 0x4, PT ;  /* 0x000000043e00780c */ /* 0x040fe80003f05270 */
[----:B------:R-:W-:Y:S02]  /*94a0*/  SEL R62, R62, RZ, P0 ;  /* 0x000000ff3e3e7207 */ /* 0x000fe40000000000 */
[----:B------:R-:W-:Y:S02]  /*94b0*/  SEL R133, RZ, 0x1, P0 ;  /* 0x00000001ff857807 */ /* 0x000fe40000000000 */
.L_x_136:
[----:B------:R-:W-:Y:S05]  /*94c0*/  BSYNC B1 ;  /* 0x0000000000017941 */ /* 0x000fea0003800000 */
.L_x_135:
        /* <DEDUP_REMOVED lines=21> */
.L_x_140:
        /* <DEDUP_REMOVED lines=15> */
[----:B------:R-:W-:Y:S03]  /*9710*/  @P6 SHF.L.U32 R136, R133, 0x1f, RZ ;  /* 0x0000001f85886819 */ /* 0x000fe600000006ff */
        /* <DEDUP_REMOVED lines=150> */
.L_x_142:
[----:B------:R-:W-:Y:S05]  /*a080*/  BSYNC.RECONVERGENT B0 ;  /* 0x0000000000007941 */ /* 0x000fea0003800200 */
.L_x_141:
        /* <DEDUP_REMOVED lines=18> */
[----:B------:R-:W-:Y:S04]  /*a1b0*/  SHF.L.U32 R6, R133, 0x1f, RZ ;  /* 0x0000001f85067819 */ /* 0x000fe800000006ff */
[----:B------:R-:W1:Y:S02]  /*a1c0*/  SYNCS.PHASECHK.TRANS64.TRYWAIT P0, [R135+URZ+0x20], R6 ;  /* 0x00002006870075a7 */ /* 0x000e6400080011ff */
[----:B-1----:R-:W-:Y:S05]  /*a1d0*/  @!P0 BRA `(.L_x_147) ;  /* 0x0000004800088947 */ /* 0x002fea0003800000 */
.L_x_146:
[----:B------:R-:W-:Y:S05]  /*a1e0*/  BSYNC B0 ;  /* 0x0000000000007941 */ /* 0x000fea0003800000 */
.L_x_145:
[----:B------:R-:W-:Y:S01]  /*a1f0*/  ISETP.NE.AND P0, PT, R132, RZ, PT ;  /* 0x000000ff8400720c */ /* 0x000fe20003f05270 */
[----:B------:R-:W-:Y:S11]  /*a200*/  VIADD R62, R62, 0x1 ;  /* 0x000000013e3e7836 */ /* 0x000ff60000000000 */
[----:B------:R-:W-:Y:S01]  /*a210*/  @!UPT UIADD3 URZ, UPT, UPT, URZ, URZ, URZ ;  /* 0x000000fffffff290 */ /* 0x000fe2000fffe0ff */
[----:B------:R2:W4:Y:S01]  /*a220*/  @P0 LDS.128 R92, [R4+UR48+0x400] ;  /* 0x00040030045c0984 */ /* 0x0005220008000c00 */
[----:B-1----:R-:W-:Y:S02]  /*a230*/  @P0 IMAD.IADD R6, R61, 0x1, R0 ;  /* 0x000000013d060824 */ /* 0x002fe400078e0200 */
[C---:B------:R-:W-:Y:S01]  /*a240*/  @P0 IMAD.IADD R5, R63.reuse, 0x1, R2 ;  /* 0x000000013f050824 */ /* 0x040fe200078e0202 */
[----:B------:R1:W1:Y:S01]  /*a250*/  @P0 LDS.128 R88, [R3+0x400] ;  /* 0x0004000003580984 */ /* 0x0002620000000c00 */
[C---:B------:R-:W-:Y:S02]  /*a260*/  @P0 IMAD.IADD R7, R63.reuse, 0x1, R0 ;  /* 0x000000013f070824 */ /* 0x040fe400078e0200 */
[----:B------:R-:W-:Y:S01]  /*a270*/  @P0 IMAD.IADD R8, R63, 0x1, R6 ;  /* 0x000000013f080824 */ /* 0x000fe200078e0206 */
[----:B------:R1:W1:Y:S04]  /*a280*/  @P0 LDS.128 R84, [R2+0x400] ;  /* 0x0004000002540984 */ /* 0x0002680000000c00 */
[----:B------:R1:W1:Y:S04]  /*a290*/  @P0 LDS.128 R80, [R5+0x400] ;  /* 0x0004000005500984 */ /* 0x0002680000000c00 */
[----:B------:R1:W1:Y:S04]  /*a2a0*/  @P0 LDS.128 R64, [R0+0x400] ;  /* 0x0004000000400984 */ /* 0x0002680000000c00 */
[----:B------:R1:W1:Y:S04]  /*a2b0*/  @P0 LDS.128 R68, [R7+0x400] ;  /* 0x0004000007440984 */ /* 0x0002680000000c00 */
[----:B------:R1:W1:Y:S04]  /*a2c0*/  @P0 LDS.128 R72, [R6+0x400] ;  /* 0x0004000006480984 */ /* 0x0002680000000c00 */
[----:B------:R1:W1:Y:S01]  /*a2d0*/  @P0 LDS.128 R76, [R8+0x400] ;  /* 0x00040000084c0984 */ /* 0x0002620000000c00 */
[C---:B------:R-:W-:Y:S04]  /*a2e0*/  ISETP.NE.AND P0, PT, R62.reuse, 0x4, PT ;  /* 0x000000043e00780c */ /* 0x040fe80003f05270 */
[----:B--2---:R-:W-:Y:S02]  /*a2f0*/  SEL R4, RZ, 0x1, P0 ;  /* 0x00000001ff047807 */ /* 0x004fe40000000000 */
[----:B------:R-:W-:Y:S02]  /*a300*/  SEL R62, R62, RZ, P0 ;  /* 0x000000ff3e3e7207 */ /* 0x000fe40000000000 */
[----:B------:R-:W-:Y:S02]  /*a310*/  LOP3.LUT R133, R133, R4, RZ, 0x3c, !PT ;  /* 0x0000000485857212 */ /* 0x000fe400078e3cff */
.L_x_144:
[----:B------:R-:W-:Y:S05]  /*a320*/  BSYNC B1 ;  /* 0x0000000000017941 */ /* 0x000fea0003800000 */
.L_x_143:
[----:B-1----:R-:W-:Y:S05]  /*a330*/  VIADD R3, R48, 0x80 ;  /* 0x0000008030037836 */ /* 0x002fea0000000000 */
[----:B------:R-:W-:Y:S04]  /*a340*/  SHF.R.U32.HI R3, RZ, 0x15, R3 ;  /* 0x00000015ff037819 */ /* 0x000fe80000011603 */
[----:B------:R-:W-:Y:S11]  /*a350*/  LOP3.LUT P0, RZ, R3, 0x3, R110, 0x48, !PT ;  /* 0x0000000303ff7812 */ /* 0x000ff6000780486e */
[----:B------:R-:W-:Y:S02]  /*a360*/  @!UPT UIADD3 URZ, UPT, UPT, URZ, URZ, URZ ;  /* 0x000000fffffff290 */ /* 0x000fe4000fffe0ff */
[----:B------:R-:W-:Y:S05]  /*a370*/  @!P0 BRA `(.L_x_148) ;  /* 0x0000000000408947 */ /* 0x000fea0003800000 */
[----:B------:R-:W1:Y:S01]  /*a380*/  LDCU.64 UR8, c[0x4][0x70] ;  /* 0x01000e00ff0877ac */ /* 0x000e620008000a00 */
[----:B------:R-:W-:Y:S01]  /*a390*/  MOV R3, 0x0 ;  /* 0x0000000000037802 */ /* 0x000fe20000000f00 */
[----:B------:R-:W-:Y:S02]  /*a3a0*/  HFMA2 R12, -RZ, RZ, 0, 5.9604644775390625e-08 ;  /* 0x00000001ff0c7431 */ /* 0x000fe400000001ff */
[----:B------:R-:W-:Y:S02]  /*a3b0*/  IMAD.MOV.U32 R8, RZ, RZ, 0x192 ;  /* 0x00000192ff087424 */ /* 0x000fe400078e00ff */
[----:B------:R-:W-:Y:S01]  /*a3c0*/  IMAD.MOV.U32 R13, RZ, RZ, RZ ;  /* 0x000000ffff0d7224 */ /* 0x000fe200078e00ff */
[----:B------:R-:W2:Y:S01]  /*a3d0*/  LDCU.64 UR6, c[0x4][0x78] ;  /* 0x01000f00ff0677ac */ /* 0x000ea20008000a00 */
[----:B------:R-:W3:Y:S01]  /*a3e0*/  LDC.64 R2, c[0x4][R3] ;  /* 0x0100000003027b82 */ /* 0x000ee20000000a00 */
[----:B------:R-:W5:Y:S01]  /*a3f0*/  LDCU.64 UR4, c[0x4][0x10] ;  /* 0x01000200ff0477ac */ /* 0x000f620008000a00 */
[----:B-1----:R-:W-:Y:S01]  /*a400*/  MOV R5, UR9 ;  /* 0x0000000900057c02 */ /* 0x002fe20008000f00 */
[----:B------:R-:W-:Y:S01]  /*a410*/  IMAD.U32 R4, RZ, RZ, UR8 ;  /* 0x00000008ff047e24 */ /* 0x000fe2000f8e00ff */
[----:B--2---:R-:W-:Y:S01]  /*a420*/  MOV R7, UR7 ;  /* 0x0000000700077c02 */ /* 0x004fe20008000f00 */
[----:B------:R-:W-:Y:S01]  /*a430*/  IMAD.U32 R6, RZ, RZ, UR6 ;  /* 0x00000006ff067e24 */ /* 0x000fe2000f8e00ff */
[----:B-----5:R-:W-:Y:S01]  /*a440*/  MOV R11, UR5 ;  /* 0x00000005000b7c02 */ /* 0x020fe20008000f00 */
[----:B------:R-:W-:Y:S02]  /*a450*/  IMAD.U32 R10, RZ, RZ, UR4 ;  /* 0x00000004ff0a7e24 */ /* 0x000fe4000f8e00ff */
[----:B------:R-:W-:Y:S07]  /*a460*/  LEPC R20, `(.L_x_148) ;  /* 0x000000001014794e */ /* 0x000fee0000000000 */
[----:B---34-:R-:W-:Y:S05]  /*a470*/  CALL.ABS.NOINC R2 ;  /* 0x0000000002007343 */ /* 0x018fea0003c00000 */
.L_x_148:
[----:B------:R-:W-:Y:S01]  /*a480*/  ISETP.NE.AND P6, PT, R126, RZ, PT ;  /* 0x000000ff7e00720c */ /* 0x000fe20003fc5270 */
[----:B------:R-:W-:Y:S05]  /*a490*/  WARPSYNC.ALL ;  /* 0x0000000000007948 */ /* 0x000fea0003800000 */
[----:B------:R-:W-:Y:S01]  /*a4a0*/  R2UR UR4, R48 ;  /* 0x00000000300472ca */ /* 0x000fe200000e0000 */
[----:B------:R-:W-:Y:S01]  /*a4b0*/  IMAD.U32 R60, RZ, RZ, UR37 ;  /* 0x00000025ff3c7e24 */ /* 0x000fe2000f8e00ff */
[----:B----4-:R-:W-:Y:S01]  /*a4c0*/  LOP3.LUT R50, R92, 0xffffe000, RZ, 0xc0, !PT ;  /* 0xffffe0005c327812 */ /* 0x010fe200078ec0ff */
[----:B------:R-:W-:Y:S01]  /*a4d0*/  IMAD.U32 R51, RZ, RZ, UR40 ;  /* 0x00000028ff337e24 */ /* 0x000fe2000f8e00ff */
[----:B------:R-:W-:Y:S01]  /*a4e0*/  LOP3.LUT R54, R94, 0xffffe000, RZ, 0xc0, !PT ;  /* 0xffffe0005e367812 */ /* 0x000fe200078ec0ff */
[----:B------:R-:W-:Y:S01]  /*a4f0*/  BSSY.RECONVERGENT B0, `(.L_x_149) ;  /* 0x00000a2000007945 */ /* 0x000fe20003800200 */
[----:B------:R-:W-:Y:S02]  /*a500*/  LOP3.LUT R56, R95, 0xffffe000, RZ, 0xc0, !PT ;  /* 0xffffe0005f387812 */ /* 0x000fe400078ec0ff */
[----:B------:R-:W-:Y:S02]  /*a510*/  @P6 LEA R51, R51, UR48, 0x3 ;  /* 0x0000003033336c11 */ /* 0x000fe4000f8e18ff */
[----:B------:R-:W-:Y:S02]  /*a520*/  LOP3.LUT R58, R89, 0xffffe000, RZ, 0xc0, !PT ;  /* 0xffffe000593a7812 */ /* 0x000fe400078ec0ff */
[----:B------:R-:W-:Y:S01]  /*a530*/  LOP3.LUT R57, R86, 0xffffe000, RZ, 0xc0, !PT ;  /* 0xffffe00056397812 */ /* 0x000fe200078ec0ff */
[----:B------:R-:W1:Y:S01]  /*a540*/  LDTM.x32 R4, tmem[UR4+0x80] ;  /* 0x00008004000479ee */ /* 0x000e6200082c0000 */
[----:B------:R-:W-:Y:S01]  /*a550*/  ISETP.NE.AND P0, PT, R117, RZ, PT ;  /* 0x000000ff7500720c */ /* 0x000fe20003f05270 */
[----:B------:R-:W-:Y:S05]  /*a560*/  @P6 VIADD R51, R51, 0x40 ;  /* 0x0000004033336836 */ /* 0x000fea0000000000 */
[----:B------:R-:W-:Y:S02]  /*a570*/  @P6 PRMT R60, R60, 0x654, R51 ;  /* 0x000006543c3c6816 */ /* 0x000fe40000000033 */
[----:B------:R-:W-:Y:S01]  /*a580*/  LOP3.LUT R51, R88, 0xffffe000, RZ, 0xc0, !PT ;  /* 0xffffe00058337812 */ /* 0x000fe200078ec0ff */
        /* <DEDUP_REMOVED lines=12> */
[C---:B------:R-:W-:Y:S01]  /*a650*/  FFMA R54, R49.reuse, R54, R3 ;  /* 0x0000003631367223 */ /* 0x040fe20000000003 */
[----:B------:R-:W-:Y:S01]  /*a660*/  FFMA R55, R49, R56, R7 ;  /* 0x0000003831377223 */ /* 0x000fe20000000007 */
[----:B------:R-:W-:Y:S01]  /*a670*/  LOP3.LUT R56, R91, 0xffffe000, RZ, 0xc0, !PT ;  /* 0xffffe0005b387812 */ /* 0x000fe200078ec0ff */
[C---:B------:R-:W-:Y:S01]  /*a680*/  FFMA R4, R49.reuse, R51, R4 ;  /* 0x0000003331047223 */ /* 0x040fe20000000004 */
[----:B------:R-:W-:Y:S01]  /*a690*/  F2FP.TF32.F32.PACK_B R53, R53 ;  /* 0x00000035ff35723e */ /* 0x000fe200024050ff */
[C---:B------:R-:W-:Y:S01]  /*a6a0*/  FFMA R5, R49.reuse, R58, R5 ;  /* 0x0000003a31057223 */ /* 0x040fe20000000005 */
[----:B------:R-:W-:Y:S01]  /*a6b0*/  F2FP.TF32.F32.PACK_B R54, R54 ;  /* 0x00000036ff36723e */ /* 0x000fe200024050ff */
[----:B------:R-:W-:Y:S01]  /*a6c0*/  FFMA R6, R49, R50, R6 ;  /* 0x0000003231067223 */ /* 0x000fe20000000006 */
[----:B------:R-:W-:Y:S01]  /*a6d0*/  F2FP.TF32.F32.PACK_B R55, R55 ;  /* 0x00000037ff37723e */ /* 0x000fe200024050ff */
[----:B------:R-:W-:Y:S01]  /*a6e0*/  FMUL R11, R46, R11 ;  /* 0x0000000b2e0b7220 */ /* 0x000fe20000400000 */
[----:B------:R-:W-:Y:S01]  /*a6f0*/  LOP3.LUT R51, R84, 0xffffe000, RZ, 0xc0, !PT ;  /* 0xffffe00054337812 */ /* 0x000fe200078ec0ff */
[C---:B------:R-:W-:Y:S01]  /*a700*/  FMUL R8, R46.reuse, R12 ;  /* 0x0000000c2e087220 */ /* 0x040fe20000400000 */
[----:B------:R-:W-:Y:S01]  /*a710*/  LOP3.LUT R58, R85, 0xffffe000, RZ, 0xc0, !PT ;  /* 0xffffe000553a7812 */ /* 0x000fe200078ec0ff */
[----:B------:R1:W-:Y:S01]  /*a720*/  STS.128 [R129+UR48+0x400], R52 ;  /* 0x0004003481007988 */ /* 0x0003e20008000c30 */
[----:B------:R-:W-:Y:S01]  /*a730*/  LOP3.LUT R50, R87, 0xffffe000, RZ, 0xc0, !PT ;  /* 0xffffe00057327812 */ /* 0x000fe200078ec0ff */
[C---:B------:R-:W-:Y:S01]  /*a740*/  FFMA R7, R49.reuse, R56, R11 ;  /* 0x0000003831077223 */ /* 0x040fe2000000000b */
[----:B------:R-:W-:Y:S01]  /*a750*/  F2FP.TF32.F32.PACK_B R4, R4 ;  /* 0x00000004ff04723e */ /* 0x000fe200024050ff */
[C---:B------:R-:W-:Y:S01]  /*a760*/  FMUL R9, R46.reuse, R13 ;  /* 0x0000000d2e097220 */ /* 0x040fe20000400000 */
[----:B------:R-:W-:Y:S01]  /*a770*/  F2FP.TF32.F32.PACK_B R5, R5 ;  /* 0x00000005ff05723e */ /* 0x000fe200024050ff */
[C---:B------:R-:W-:Y:S01]  /*a780*/  FMUL R10, R46.reuse, R14 ;  /* 0x0000000e2e0a7220 */ /* 0x040fe20000400000 */
[----:B------:R-:W-:Y:S01]  /*a790*/  F2FP.TF32.F32.PACK_B R6, R6 ;  /* 0x00000006ff06723e */ /* 0x000fe200024050ff */
[----:B------:R-:W-:Y:S01]  /*a7a0*/  FMUL R15, R46, R15 ;  /* 0x0000000f2e0f7220 */ /* 0x000fe20000400000 */
[----:B------:R-:W-:Y:S01]  /*a7b0*/  F2FP.TF32.F32.PACK_B R7, R7 ;  /* 0x00000007ff07723e */ /* 0x000fe200024050ff */
[C---:B------:R-:W-:Y:S01]  /*a7c0*/  FFMA R8, R49.reuse, R51, R8 ;  /* 0x0000003331087223 */ /* 0x040fe20000000008 */
[----:B------:R-:W-:Y:S01]  /*a7d0*/  LOP3.LUT R51, R80, 0xffffe000, RZ, 0xc0, !PT ;  /* 0xffffe00050337812 */ /* 0x000fe200078ec0ff */
[----:B------:R-:W-:Y:S01]  /*a7e0*/  FFMA R9, R49, R58, R9 ;  /* 0x0000003a31097223 */ /* 0x000fe20000000009 */
[----:B------:R-:W-:Y:S01]  /*a7f0*/  LOP3.LUT R56, R81, 0xffffe000, RZ, 0xc0, !PT ;  /* 0xffffe00051387812 */ /* 0x000fe200078ec0ff */
[C---:B------:R-:W-:Y:S01]  /*a800*/  FFMA R10, R49.reuse, R57, R10 ;  /* 0x00000039310a7223 */ /* 0x040fe2000000000a */
[----:B------:R-:W-:Y:S01]  /*a810*/  LOP3.LUT R57, R82, 0xffffe000, RZ, 0xc0, !PT ;  /* 0xffffe00052397812 */ /* 0x000fe200078ec0ff */
[----:B------:R-:W-:Y:S01]  /*a820*/  FFMA R11, R49, R50, R15 ;  /* 0x00000032310b7223 */ /* 0x000fe2000000000f */
[----:B------:R-:W-:Y:S01]  /*a830*/  LOP3.LUT R58, R83, 0xffffe000, RZ, 0xc0, !PT ;  /* 0xffffe000533a7812 */ /* 0x000fe200078ec0ff */
[----:B------:R-:W-:Y:S01]  /*a840*/  FMUL R12, R46, R16 ;  /* 0x000000102e0c7220 */ /* 0x000fe20000400000 */
[----:B------:R-:W-:Y:S01]  /*a850*/  LOP3.LUT R50, R64, 0xffffe000, RZ, 0xc0, !PT ;  /* 0xffffe00040327812 */ /* 0x000fe200078ec0ff */
[C---:B------:R-:W-:Y:S01]  /*a860*/  FMUL R13, R46.reuse, R17 ;  /* 0x000000112e0d7220 */ /* 0x040fe20000400000 */
[----:B------:R-:W-:Y:S01]  /*a870*/  F2FP.TF32.F32.PACK_B R8, R8 ;  /* 0x00000008ff08723e */ /* 0x000fe200024050ff */
[----:B------:R2:W-:Y:S01]  /*a880*/  STS.128 [R128+0x400], R4 ;  /* 0x0004000480007388 */ /* 0x0005e20000000c00 */
[----:B------:R-:W-:Y:S01]  /*a890*/  F2FP.TF32.F32.PACK_B R9, R9 ;  /* 0x00000009ff09723e */ /* 0x000fe200024050ff */
[C---:B------:R-:W-:Y:S01]  /*a8a0*/  FMUL R14, R46.reuse, R18 ;  /* 0x000000122e0e7220 */ /* 0x040fe20000400000 */
[----:B------:R-:W-:Y:S01]  /*a8b0*/  F2FP.TF32.F32.PACK_B R10, R10 ;  /* 0x0000000aff0a723e */ /* 0x000fe200024050ff */
[----:B------:R-:W-:Y:S01]  /*a8c0*/  FMUL R19, R46, R19 ;  /* 0x000000132e137220 */ /* 0x000fe20000400000 */
[----:B------:R-:W-:Y:S01]  /*a8d0*/  F2FP.TF32.F32.PACK_B R11, R11 ;  /* 0x0000000bff0b723e */ /* 0x000fe200024050ff */
[----:B------:R-:W-:Y:S01]  /*a8e0*/  FFMA R12, R49, R51, R12 ;  /* 0x00000033310c7223 */ /* 0x000fe2000000000c */
[----:B------:R-:W-:Y:S01]  /*a8f0*/  LOP3.LUT R51, R66, 0xffffe000, RZ, 0xc0, !PT ;  /* 0xffffe00042337812 */ /* 0x000fe200078ec0ff */
[C---:B------:R-:W-:Y:S01]  /*a900*/  FMUL R16, R46.reuse, R20 ;  /* 0x000000142e107220 */ /* 0x040fe20000400000 */
[----:B-1----:R-:W-:Y:S01]  /*a910*/  LOP3.LUT R52, R71, 0xffffe000, RZ, 0xc0, !PT ;  /* 0xffffe00047347812 */ /* 0x002fe200078ec0ff */
        /* <DEDUP_REMOVED lines=16> */
[C---:B------:R-:W-:Y:S01]  /*aa20*/  FFMA R17, R49.reuse, R50, R17 ;  /* 0x0000003231117223 */ /* 0x040fe20000000011 */
[----:B------:R-:W-:Y:S01]  /*aa30*/  LOP3.LUT R50, R70, 0xffffe000, RZ, 0xc0, !PT ;  /* 0xffffe00046327812 */ /* 0x000fe200078ec0ff */
[----:B------:R2:W-:Y:S01]  /*aa40*/  STS.128 [R125+0x400], R12 ;  /* 0x0004000c7d007388 */ /* 0x0005e20000000c00 */
[----:B------:R-:W-:Y:S01]  /*aa50*/  F2FP.TF32.F32.PACK_B R16, R16 ;  /* 0x00000010ff10723e */ /* 0x000fe200024050ff */
[C---:B------:R-:W-:Y:S01]  /*aa60*/  FFMA R18, R49.reuse, R51, R18 ;  /* 0x0000003331127223 */ /* 0x040fe20000000012 */
[----:B------:R-:W-:Y:S01]  /*aa70*/  F2FP.TF32.F32.PACK_B R17, R17 ;  /* 0x00000011ff11723e */ /* 0x000fe200024050ff */
[C---:B------:R-:W-:Y:S01]  /*aa80*/  FFMA R19, R49.reuse, R56, R23 ;  /* 0x0000003831137223 */ /* 0x040fe20000000017 */
[----:B------:R-:W-:Y:S01]  /*aa90*/  LOP3.LUT R51, R72, 0xffffe000, RZ, 0xc0, !PT ;  /* 0xffffe00048337812 */ /* 0x000fe200078ec0ff */
[C---:B------:R-:W-:Y:S01]  /*aaa0*/  FMUL R20, R46.reuse, R24 ;  /* 0x000000182e147220 */ /* 0x040fe20000400000 */
[----:B------:R-:W-:Y:S01]  /*aab0*/  F2FP.TF32.F32.PACK_B R18, R18 ;  /* 0x00000012ff12723e */ /* 0x000fe200024050ff */
[C---:B------:R-:W-:Y:S01]  /*aac0*/  FMUL R21, R46.reuse, R25 ;  /* 0x000000192e157220 */ /* 0x040fe20000400000 */
[C---:B------:R-:W-:Y:S01]  /*aad0*/  FMUL R22, R46.reuse, R26 ;  /* 0x0000001a2e167220 */ /* 0x040fe20000400000 */
[C---:B------:R-:W-:Y:S01]  /*aae0*/  FMUL R27, R46.reuse, R27 ;  /* 0x0000001b2e1b7220 */ /* 0x040fe20000400000 */
[----:B------:R-:W-:Y:S01]  /*aaf0*/  F2FP.TF32.F32.PACK_B R19, R19 ;  /* 0x00000013ff13723e */ /* 0x000fe200024050ff */
[C---:B------:R-:W-:Y:S01]  /*ab00*/  FFMA R20, R49.reuse, R57, R20 ;  /* 0x0000003931147223 */ /* 0x040fe20000000014 */
[C---:B------:R-:W-:Y:S01]  /*ab10*/  FFMA R21, R49.reuse, R58, R21 ;  /* 0x0000003a31157223 */ /* 0x040fe20000000015 */
[C---:B------:R-:W-:Y:S01]  /*ab20*/  FFMA R22, R49.reuse, R50, R22 ;  /* 0x0000003231167223 */ /* 0x040fe20000000016 */
[----:B------:R-:W-:Y:S01]  /*ab30*/  FFMA R23, R49, R52, R27 ;  /* 0x0000003431177223 */ /* 0x000fe2000000001b */
[----:B------:R2:W-:Y:S01]  /*ab40*/  STS.128 [R124+0x400], R16 ;  /* 0x000400107c007388 */ /* 0x0005e20000000c00 */
[----:B------:R-:W-:Y:S01]  /*ab50*/  LOP3.LUT R54, R73, 0xffffe000, RZ, 0xc0, !PT ;  /* 0xffffe00049367812 */ /* 0x000fe200078ec0ff */
[----:B------:R-:W-:Y:S01]  /*ab60*/  FMUL R24, R46, R28 ;  /* 0x0000001c2e187220 */ /* 0x000fe20000400000 */
[----:B------:R-:W-:Y:S01]  /*ab70*/  LOP3.LUT R53, R74, 0xffffe000, RZ, 0xc0, !PT ;  /* 0xffffe0004a357812 */ /* 0x000fe200078ec0ff */
[C---:B------:R-:W-:Y:S01]  /*ab80*/  FMUL R25, R46.reuse, R29 ;  /* 0x0000001d2e197220 */ /* 0x040fe20000400000 */
[----:B------:R-:W-:Y:S01]  /*ab90*/  LOP3.LUT R50, R75, 0xffffe000, RZ, 0xc0, !PT ;  /* 0xffffe0004b327812 */ /* 0x000fe200078ec0ff */
[C---:B------:R-:W-:Y:S01]  /*aba0*/  FMUL R26, R46.reuse, R30 ;  /* 0x0000001e2e1a7220 */ /* 0x040fe20000400000 */
        /* <DEDUP_REMOVED lines=30> */
[----:B------:R-:W-:Y:S02]  /*ad90*/  F2FP.TF32.F32.PACK_B R31, R31 ;  /* 0x0000001fff1f723e */ /* 0x000fe400024050ff */
[----:B------:R-:W-:Y:S02]  /*ada0*/  LEA R51, R62, UR48, 0x3 ;  /* 0x000000303e337c11 */ /* 0x000fe4000f8e18ff */
[----:B------:R-:W-:Y:S01]  /*adb0*/  @P6 SHF.L.U32 R52, R133, 0x1f, RZ ;  /* 0x0000001f85346819 */ /* 0x000fe200000006ff */
[----:B------:R2:W-:Y:S01]  /*adc0*/  STS.128 [R121+0x400], R28 ;  /* 0x0004001c79007388 */ /* 0x0005e20000000c00 */
[----:B------:R-:W-:Y:S01]  /*add0*/  @!PT LDS RZ, [RZ] ;  /* 0x00000000fffff984 */ /* 0x000fe20000000800 */
[----:B------:R-:W-:Y:S01]  /*ade0*/  @!PT LDS RZ, [RZ] ;  /* 0x00000000fffff984 */ /* 0x000fe20000000800 */
[----:B------:R-:W-:Y:S01]  /*adf0*/  @!PT LDS RZ, [RZ] ;  /* 0x00000000fffff984 */ /* 0x000fe20000000800 */
[----:B------:R-:W-:Y:S01]  /*ae00*/  @!PT LDS RZ, [RZ] ;  /* 0x00000000fffff984 */ /* 0x000fe20000000800 */
[----:B------:R1:W-:Y:S07]  /*ae10*/  MEMBAR.ALL.CTA ;  /* 0x0000000000007992 */ /* 0x0003ee0000008000 */
[----:B-1----:R-:W1:Y:S02]  /*ae20*/  FENCE.VIEW.ASYNC.S ;  /* 0x00000000000073c6 */ /* 0x002e640000000000 */
[----:B-1----:R-:W-:Y:S06]  /*ae30*/  BAR.SYNC.DEFER_BLOCKING 0x1, 0x80 ;  /* 0x0042000000007b1d */ /* 0x002fec0000010000 */
[----:B------:R-:W-:Y:S05]  /*ae40*/  @P0 BRA `(.L_x_150) ;  /* 0x0000000000300947 */ /* 0x000fea0003800000 */
[----:B------:R-:W-:Y:S02]  /*ae50*/  UIADD3 UR10, UPT, UPT, UR48, 0x400, URZ ;  /* 0x00000400300a7890 */ /* 0x000fe4000fffe0ff */
[----:B------:R-:W-:Y:S02]  /*ae60*/  UIADD3 UR8, UP0, UPT, UR52, 0x680, URZ ;  /* 0x0000068034087890 */ /* 0x000fe4000ff1e0ff */
[----:B------:R-:W-:Y:S02]  /*ae70*/  UIADD3 UR5, UPT, UPT, UR41, 0x80, URZ ;  /* 0x0000008029057890 */ /* 0x000fe4000fffe0ff */
[----:B------:R-:W-:Y:S01]  /*ae80*/  MOV R111, UR10 ;  /* 0x0000000a006f7c02 */ /* 0x000fe20008000f00 */
[----:B------:R-:W-:Y:S01]  /*ae90*/  UIADD3.X UR9, UPT, UPT, URZ, UR53, URZ, UP0, !UPT ;  /* 0x00000035ff097290 */ /* 0x000fe200087fe4ff */
[----:B------:R-:W-:Y:S02]  /*aea0*/  UMOV UR6, UR42 ;  /* 0x0000002a00067c82 */ /* 0x000fe40008000000 */
[----:B------:R-:W-:Y:S01]  /*aeb0*/  R2UR UR4, R111 ;  /* 0x000000006f0472ca */ /* 0x000fe200000e0000 */
[----:B------:R-:W-:Y:S11]  /*aec0*/  UMOV UR7, UR36 ;  /* 0x0000002400077c82 */ /* 0x000ff60008000000 */
[----:B------:R-:W-:Y:S01]  /*aed0*/  @!UPT UIADD3 URZ, UPT, UPT, URZ, URZ, URZ ;  /* 0x000000fffffff290 */ /* 0x000fe2000fffe0ff */
[----:B------:R1:W-:Y:S01]  /*aee0*/  UTMASTG.3D [UR4], [UR8] ;  /* 0x00000004080073b5 */ /* 0x0003e20008010000 */
[----:B------:R0:W-:Y:S01]  /*aef0*/  UTMACMDFLUSH ;  /* 0x00000000000079b7 */ /* 0x0001e20000000000 */
[----:B-1----:R-:W-:Y:S04]  /*af00*/  DEPBAR.LE SB0, 0x1 ;  /* 0x000080400000791a */ /* 0x002fe80000000000 */
.L_x_150:
[----:B------:R-:W-:Y:S05]  /*af10*/  BSYNC.RECONVERGENT B0 ;  /* 0x0000000000007941 */ /* 0x000fea0003800200 */
.L_x_149:
        /* <DEDUP_REMOVED lines=8> */
[----:B-1----:R-:W-:Y:S06]  /*afa0*/  @!P6 BRA `(.L_x_152) ;  /* 0x000000000080e947 */ /* 0x002fec0003800000 */
[----:B------:R-:W-:Y:S01]  /*afb0*/  ISETP.NE.AND P1, PT, R132, RZ, PT ;  /* 0x000000ff8400720c */ /* 0x000fe20003f25270 */
[----:B------:R-:W-:Y:S01]  /*afc0*/  BSSY B0, `(.L_x_153) ;  /* 0x000000b000007945 */ /* 0x000fe20003800000 */
[----:B------:R-:W-:Y:S11]  /*afd0*/  ISETP.NE.AND P0, PT, R131, RZ, PT ;  /* 0x000000ff8300720c */ /* 0x000ff60003f05270 */
[----:B--2---:R-:W-:Y:S05]  /*afe0*/  @P1 IMAD R4, R62, 0x4000, R129 ;  /* 0x000040003e041824 */ /* 0x004fea00078e0281 */
        /* <DEDUP_REMOVED lines=8> */
.L_x_154:
[----:B------:R-:W-:Y:S05]  /*b070*/  BSYNC B0 ;  /* 0x0000000000007941 */ /* 0x000fea0003800000 */
.L_x_153:
        /* <DEDUP_REMOVED lines=19> */
.L_x_152:
[----:B------:R-:W-:Y:S05]  /*b1b0*/  BSYNC B1 ;  /* 0x0000000000017941 */ /* 0x000fea0003800000 */
.L_x_151:
[----:B-1----:R-:W-:Y:S05]  /*b1c0*/  VIADD R3, R48, 0xa0 ;  /* 0x000000a030037836 */ /* 0x002fea0000000000 */
[----:B------:R-:W-:Y:S04]  /*b1d0*/  SHF.R.U32.HI R3, RZ, 0x15, R3 ;  /* 0x00000015ff037819 */ /* 0x000fe80000011603 */
[----:B------:R-:W-:Y:S11]  /*b1e0*/  LOP3.LUT P0, RZ, R3, 0x3, R110, 0x48, !PT ;  /* 0x0000000303ff7812 */ /* 0x000ff6000780486e */
[----:B------:R-:W-:Y:S02]  /*b1f0*/  @!UPT UIADD3 URZ, UPT, UPT, URZ, URZ, URZ ;  /* 0x000000fffffff290 */ /* 0x000fe4000fffe0ff */
[----:B------:R-:W-:Y:S05]  /*b200*/  @!P0 BRA `(.L_x_156) ;  /* 0x0000000000408947 */ /* 0x000fea0003800000 */
[----:B------:R-:W1:Y:S01]  /*b210*/  LDCU.64 UR8, c[0x4][0x70] ;  /* 0x01000e00ff0877ac */ /* 0x000e620008000a00 */
[----:B------:R-:W-:Y:S01]  /*b220*/  MOV R3, 0x0 ;  /* 0x0000000000037802 */ /* 0x000fe20000000f00 */
[----:B--2---:R-:W-:Y:S02]  /*b230*/  HFMA2 R12, -RZ, RZ, 0, 5.9604644775390625e-08 ;  /* 0x00000001ff0c7431 */ /* 0x004fe400000001ff */
        /* <DEDUP_REMOVED lines=13> */
.L_x_156:
[----:B------:R-:W-:Y:S01]  /*b310*/  ISETP.NE.AND P6, PT, R126, RZ, PT ;  /* 0x000000ff7e00720c */ /* 0x000fe20003fc5270 */
[----:B------:R-:W-:Y:S05]  /*b320*/  WARPSYNC.ALL ;  /* 0x0000000000007948 */ /* 0x000fea0003800000 */
[----:B------:R-:W-:Y:S01]  /*b330*/  R2UR UR4, R48 ;  /* 0x00000000300472ca */ /* 0x000fe200000e0000 */
[----:B------:R-:W-:Y:S01]  /*b340*/  IMAD.U32 R0, RZ, RZ, UR43 ;  /* 0x0000002bff007e24 */ /* 0x000fe2000f8e00ff */
[----:B----4-:R-:W-:Y:S01]  /*b350*/  LOP3.LUT R50, R92, 0xffffe000, RZ, 0xc0, !PT ;  /* 0xffffe0005c327812 */ /* 0x010fe200078ec0ff */
[----:B------:R-:W-:Y:S01]  /*b360*/  IMAD.U32 R51, RZ, RZ, UR37 ;  /* 0x00000025ff337e24 */ /* 0x000fe2000f8e00ff */
[----:B------:R-:W-:Y:S01]  /*b370*/  ISETP.NE.AND P0, PT, R117, RZ, PT ;  /* 0x000000ff7500720c */ /* 0x000fe20003f05270 */
[----:B------:R-:W-:Y:S02]  /*b380*/  BSSY.RECONVERGENT B0, `(.L_x_157) ;  /* 0x000009f000007945 */ /* 0x000fe40003800200 */
[----:B------:R-:W-:Y:S05]  /*b390*/  @P6 LEA R0, R0, UR48, 0x3 ;  /* 0x0000003000006c11 */ /* 0x000fea000f8e18ff */
[----:B------:R-:W-:Y:S01]  /*b3a0*/  @P6 VIADD R0, R0, 0x40 ;  /* 0x0000004000006836 */ /* 0x000fe20000000000 */
[----:B--2---:R-:W1:Y:S04]  /*b3b0*/  LDTM.x32 R4, tmem[UR4+0xa0] ;  /* 0x0000a004000479ee */ /* 0x004e6800082c0000 */
[----:B------:R-:W-:Y:S01]  /*b3c0*/  @P6 PRMT R51, R51, 0x654, R0 ;  /* 0x0000065433336816 */ /* 0x000fe20000000000 */
[C---:B-1----:R-:W-:Y:S01]  /*b3d0*/  FMUL R0, R46.reuse, R4 ;  /* 0x000000042e007220 */ /* 0x042fe20000400000 */
[C---:B------:R-:W-:Y:S01]  /*b3e0*/  FMUL R3, R46.reuse, R6 ;  /* 0x000000062e037220 */ /* 0x040fe20000400000 */
        /* <DEDUP_REMOVED lines=9> */
[----:B------:R-:W-:Y:S01]  /*b480*/  FFMA R52, R49, R50, R0 ;  /* 0x0000003231347223 */ /* 0x000fe20000000000 */
[----:B------:R-:W-:Y:S01]  /*b490*/  LOP3.LUT R0, R93, 0xffffe000, RZ, 0xc0, !PT ;  /* 0xffffe0005d007812 */ /* 0x000fe200078ec0ff */
[C---:B------:R-:W-:Y:S01]  /*b4a0*/  FMUL R2, R46.reuse, R5 ;  /* 0x000000052e027220 */ /* 0x040fe20000400000 */
[----:B------:R-:W-:Y:S01]  /*b4b0*/  LOP3.LUT R50, R89, 0xffffe000, RZ, 0xc0, !PT ;  /* 0xffffe00059327812 */ /* 0x000fe200078ec0ff */
[C---:B------:R-:W-:Y:S01]  /*b4c0*/  FMUL R22, R46.reuse, R26 ;  /* 0x0000001a2e167220 */ /* 0x040fe20000400000 */
[----:B------:R-:W-:Y:S01]  /*b4d0*/  F2FP.TF32.F32.PACK_B R52, R52 ;  /* 0x00000034ff34723e */ /* 0x000fe200024050ff */
[C---:B------:R-:W-:Y:S01]  /*b4e0*/  FMUL R24, R46.reuse, R28 ;  /* 0x0000001c2e187220 */ /* 0x040fe20000400000 */
[C---:B------:R-:W-:Y:S01]  /*b4f0*/  FMUL R5, R46.reuse, R9 ;  /* 0x000000092e057220 */ /* 0x040fe20000400000 */
[C---:B------:R-:W-:Y:S01]  /*b500*/  FMUL R26, R46.reuse, R30 ;  /* 0x0000001e2e1a7220 */ /* 0x040fe20000400000 */
[----:B------:R-:W-:Y:S01]  /*b510*/  FMUL R28, R46, R32 ;  /* 0x000000202e1c7220 */ /* 0x000fe20000400000 */
[----:B------:R-:W-:Y:S01]  /*b520*/  LOP3.LUT R32, R94, 0xffffe000, RZ, 0xc0, !PT ;  /* 0xffffe0005e207812 */ /* 0x000fe200078ec0ff */
[C---:B------:R-:W-:Y:S01]  /*b530*/  FMUL R9, R46.reuse, R13 ;  /* 0x0000000d2e097220 */ /* 0x040fe20000400000 */
[C---:B------:R-:W-:Y:S01]  /*b540*/  FMUL R30, R46.reuse, R34 ;  /* 0x000000222e1e7220 */ /* 0x040fe20000400000 */
[----:B------:R-:W-:Y:S01]  /*b550*/  LOP3.LUT R34, R95, 0xffffe000, RZ, 0xc0, !PT ;  /* 0xffffe0005f227812 */ /* 0x000fe200078ec0ff */
[C---:B------:R-:W-:Y:S01]  /*b560*/  FMUL R13, R46.reuse, R17 ;  /* 0x000000112e0d7220 */ /* 0x040fe20000400000 */
[C---:B------:R-:W-:Y:S01]  /*b570*/  FMUL R7, R46.reuse, R7 ;  /* 0x000000072e077220 */ /* 0x040fe20000400000 */
[C---:B------:R-:W-:Y:S01]  /*b580*/  FMUL R17, R46.reuse, R21 ;  /* 0x000000152e117220 */ /* 0x040fe20000400000 */
[----:B------:R-:W-:Y:S01]  /*b590*/  FMUL R21, R46, R25 ;  /* 0x000000192e157220 */ /* 0x000fe20000400000 */
[----:B------:R-:W-:Y:S01]  /*b5a0*/  FFMA R53, R49, R0, R2 ;  /* 0x0000000031357223 */ /* 0x000fe20000000002 */
[----:B------:R-:W-:Y:S01]  /*b5b0*/  LOP3.LUT R0, R90, 0xffffe000, RZ, 0xc0, !PT ;  /* 0xffffe0005a007812 */ /* 0x000fe200078ec0ff */
[C---:B------:R-:W-:Y:S01]  /*b5c0*/  FMUL R25, R46.reuse, R29 ;  /* 0x0000001d2e197220 */ /* 0x040fe20000400000 */
[----:B------:R-:W-:Y:S01]  /*b5d0*/  LOP3.LUT R2, R91, 0xffffe000, RZ, 0xc0, !PT ;  /* 0xffffe0005b027812 */ /* 0x000fe200078ec0ff */
[C---:B------:R-:W-:Y:S01]  /*b5e0*/  FFMA R54, R49.reuse, R32, R3 ;  /* 0x0000002031367223 */ /* 0x040fe20000000003 */
[----:B------:R-:W-:Y:S01]  /*b5f0*/  F2FP.TF32.F32.PACK_B R53, R53 ;  /* 0x00000035ff35723e */ /* 0x000fe200024050ff */
[----:B------:R-:W-:Y:S01]  /*b600*/  FMUL R29, R46, R33 ;  /* 0x000000212e1d7220 */ /* 0x000fe20000400000 */
[----:B------:R-:W-:Y:S01]  /*b610*/  LOP3.LUT R33, R88, 0xffffe000, RZ, 0xc0, !PT ;  /* 0xffffe00058217812 */ /* 0x000fe200078ec0ff */
[C---:B------:R-:W-:Y:S01]  /*b620*/  FFMA R55, R49.reuse, R34, R7 ;  /* 0x0000002231377223 */ /* 0x040fe20000000007 */
[----:B------:R-:W-:Y:S01]  /*b630*/  F2FP.TF32.F32.PACK_B R54, R54 ;  /* 0x00000036ff36723e */ /* 0x000fe200024050ff */
[----:B------:R-:W-:Y:S01]  /*b640*/  FMUL R11, R46, R11 ;  /* 0x0000000b2e0b7220 */ /* 0x000fe20000400000 */
[----:B------:R-:W-:Y:S01]  /*b650*/  LOP3.LUT R3, R84, 0xffffe000, RZ, 0xc0, !PT ;  /* 0xffffe00054037812 */ /* 0x000fe200078ec0ff */
[C---:B------:R-:W-:Y:S01]  /*b660*/  FFMA R4, R49.reuse, R33, R4 ;  /* 0x0000002131047223 */ /* 0x040fe20000000004 */
[----:B------:R-:W-:Y:S01]  /*b670*/  F2FP.TF32.F32.PACK_B R55, R55 ;  /* 0x00000037ff37723e */ /* 0x000fe200024050ff */
[----:B------:R-:W-:Y:S01]  /*b680*/  FFMA R5, R49, R50, R5 ;  /* 0x0000003231057223 */ /* 0x000fe20000000005 */
[----:B------:R-:W-:Y:S01]  /*b690*/  LOP3.LUT R32, R85, 0xffffe000, RZ, 0xc0, !PT ;  /* 0xffffe00055207812 */ /* 0x000fe200078ec0ff */
[C---:B------:R-:W-:Y:S01]  /*b6a0*/  FFMA R6, R49.reuse, R0, R6 ;  /* 0x0000000031067223 */ /* 0x040fe20000000006 */
[----:B------:R-:W-:Y:S01]  /*b6b0*/  F2FP.TF32.F32.PACK_B R4, R4 ;  /* 0x00000004ff04723e */ /* 0x000fe200024050ff */
[C---:B------:R-:W-:Y:S01]  /*b6c0*/  FFMA R7, R49.reuse, R2, R11 ;  /* 0x0000000231077223 */ /* 0x040fe2000000000b */
[----:B------:R-:W-:Y:S01]  /*b6d0*/  F2FP.TF32.F32.PACK_B R5, R5 ;  /* 0x00000005ff05723e */ /* 0x000fe200024050ff */
[----:B------:R-:W-:Y:S01]  /*b6e0*/  STS.128 [R129+UR48+0x4400], R52 ;  /* 0x0044003481007988 */ /* 0x000fe20008000c30 */
[----:B------:R-:W-:Y:S01]  /*b6f0*/  F2FP.TF32.F32.PACK_B R6, R6 ;  /* 0x00000006ff06723e */ /* 0x000fe200024050ff */
[C---:B------:R-:W-:Y:S01]  /*b700*/  FFMA R8, R49.reuse, R3, R8 ;  /* 0x0000000331087223 */ /* 0x040fe20000000008 */
[----:B------:R-:W-:Y:S01]  /*b710*/  F2FP.TF32.F32.PACK_B R7, R7 ;  /* 0x00000007ff07723e */ /* 0x000fe200024050ff */
[----:B------:R-:W-:Y:S01]  /*b720*/  FFMA R9, R49, R32, R9 ;  /* 0x0000002031097223 */ /* 0x000fe20000000009 */
[----:B------:R-:W-:Y:S01]  /*b730*/  LOP3.LUT R33, R86, 0xffffe000, RZ, 0xc0, !PT ;  /* 0xffffe00056217812 */ /* 0x000fe200078ec0ff */
[----:B------:R-:W-:Y:S01]  /*b740*/  FMUL R15, R46, R15 ;  /* 0x0000000f2e0f7220 */ /* 0x000fe20000400000 */
[----:B------:R-:W-:Y:S01]  /*b750*/  LOP3.LUT R0, R87, 0xffffe000, RZ, 0xc0, !PT ;  /* 0xffffe00057007812 */ /* 0x000fe200078ec0ff */
[----:B------:R1:W-:Y:S01]  /*b760*/  STS.128 [R128+0x4400], R4 ;  /* 0x0044000480007388 */ /* 0x0003e20000000c00 */
[----:B------:R-:W-:Y:S01]  /*b770*/  LOP3.LUT R3, R80, 0xffffe000, RZ, 0xc0, !PT ;  /* 0xffffe00050037812 */ /* 0x000fe200078ec0ff */
[----:B------:R-:W-:Y:S01]  /*b780*/  FFMA R10, R49, R33, R10 ;  /* 0x00000021310a7223 */ /* 0x000fe2000000000a */
[----:B------:R-:W-:Y:S01]  /*b790*/  LOP3.LUT R2, R81, 0xffffe000, RZ, 0xc0, !PT ;  /* 0xffffe00051027812 */ /* 0x000fe200078ec0ff */
[C---:B------:R-:W-:Y:S01]  /*b7a0*/  FFMA R11, R49.reuse, R0, R15 ;  /* 0x00000000310b7223 */ /* 0x040fe2000000000f */
[----:B------:R-:W-:Y:S01]  /*b7b0*/  LOP3.LUT R33, R82, 0xffffe000, RZ, 0xc0, !PT ;  /* 0xffffe00052217812 */ /* 0x000fe200078ec0ff */
[----:B------:R-:W-:Y:S01]  /*b7c0*/  FFMA R12, R49, R3, R12 ;  /* 0x00000003310c7223 */ /* 0x000fe2000000000c */
[----:B------:R-:W-:Y:S01]  /*b7d0*/  LOP3.LUT R32, R83, 0xffffe000, RZ, 0xc0, !PT ;  /* 0xffffe00053207812 */ /* 0x000fe200078ec0ff */
[C---:B------:R-:W-:Y:S01]  /*b7e0*/  FFMA R13, R49.reuse, R2, R13 ;  /* 0x00000002310d7223 */ /* 0x040fe2000000000d */
[----:B------:R-:W-:Y:S01]  /*b7f0*/  LOP3.LUT R0, R64, 0xffffe000, RZ, 0xc0, !PT ;  /* 0xffffe00040007812 */ /* 0x000fe200078ec0ff */
[C---:B------:R-:W-:Y:S01]  /*b800*/  FMUL R19, R46.reuse, R19 ;  /* 0x000000132e137220 */ /* 0x040fe20000400000 */
[----:B------:R-:W-:Y:S01]  /*b810*/  F2FP.TF32.F32.PACK_B R8, R8 ;  /* 0x00000008ff08723e */ /* 0x000fe200024050ff */
[C---:B------:R-:W-:Y:S01]  /*b820*/  FFMA R14, R49.reuse, R33, R14 ;  /* 0x00000021310e7223 */ /* 0x040fe2000000000e */
[----:B------:R-:W-:Y:S01]  /*b830*/  F2FP.TF32.F32.PACK_B R9, R9 ;  /* 0x00000009ff09723e */ /* 0x000fe200024050ff */
[C---:B------:R-:W-:Y:S01]  /*b840*/  FFMA R15, R49.reuse, R32, R19 ;  /* 0x00000020310f7223 */ /* 0x040fe20000000013 */
[----:B------:R-:W-:Y:S01]  /*b850*/  F2FP.TF32.F32.PACK_B R10, R10 ;  /* 0x0000000aff0a723e */ /* 0x000fe200024050ff */
[----:B------:R-:W-:Y:S01]  /*b860*/  FFMA R16, R49, R0, R16 ;  /* 0x0000000031107223 */ /* 0x000fe20000000010 */
[----:B------:R-:W-:Y:S01]  /*b870*/  F2FP.TF32.F32.PACK_B R11, R11 ;  /* 0x0000000bff0b723e */ /* 0x000fe200024050ff */
[C---:B------:R-:W-:Y:S01]  /*b880*/  FMUL R23, R46.reuse, R23 ;  /* 0x000000172e177220 */ /* 0x040fe20000400000 */
[----:B------:R-:W-:Y:S01]  /*b890*/  LOP3.LUT R0, R65, 0xffffe000, RZ, 0xc0, !PT ;  /* 0xffffe00041007812 */ /* 0x000fe200078ec0ff */
[----:B------:R-:W-:Y:S01]  /*b8a0*/  FMUL R27, R46, R27 ;  /* 0x0000001b2e1b7220 */ /* 0x000fe20000400000 */
[----:B------:R-:W-:Y:S01]  /*b8b0*/  LOP3.LUT R3, R66, 0xffffe000, RZ, 0xc0, !PT ;  /* 0xffffe00042037812 */ /* 0x000fe200078ec0ff */
[----:B------:R2:W-:Y:S01]  /*b8c0*/  STS.128 [R127+0x4400], R8 ;  /* 0x004400087f007388 */ /* 0x0005e20000000c00 */
[----:B------:R-:W-:Y:S01]  /*b8d0*/  LOP3.LUT R2, R67, 0xffffe000, RZ, 0xc0, !PT ;  /* 0xffffe00043027812 */ /* 0x000fe200078ec0ff */
[C---:B------:R-:W-:Y:S01]  /*b8e0*/  FFMA R17, R49.reuse, R0, R17 ;  /* 0x0000000031117223 */ /* 0x040fe20000000011 */
[----:B------:R-:W-:Y:S01]  /*b8f0*/  F2FP.TF32.F32.PACK_B R12, R12 ;  /* 0x0000000cff0c723e */ /* 0x000fe200024050ff */
[C---:B------:R-:W-:Y:S01]  /*b900*/  FFMA R18, R49.reuse, R3, R18 ;  /* 0x0000000331127223 */ /* 0x040fe20000000012 */
[----:B------:R-:W-:Y:S01]  /*b910*/  F2FP.TF32.F32.PACK_B R13, R13 ;  /* 0x0000000dff0d723e */ /* 0x000fe200024050ff */
[----:B------:R-:W-:Y:S01]  /*b920*/  FFMA R19, R49, R2, R23 ;  /* 0x0000000231137223 */ /* 0x000fe20000000017 */
[----:B------:R-:W-:Y:S01]  /*b930*/  F2FP.TF32.F32.PACK_B R14, R14 ;  /* 0x0000000eff0e723e */ /* 0x000fe200024050ff */
[C---:B------:R-:W-:Y:S01]  /*b940*/  FMUL R31, R46.reuse, R31 ;  /* 0x0000001f2e1f7220 */ /* 0x040fe20000400000 */
[----:B------:R-:W-:Y:S01]  /*b950*/  F2FP.TF32.F32.PACK_B R15, R15 ;  /* 0x0000000fff0f723e */ /* 0x000fe200024050ff */
[----:B------:R-:W-:Y:S01]  /*b960*/  FMUL R35, R46, R35 ;  /* 0x000000232e237220 */ /* 0x000fe20000400000 */
[----:B------:R-:W-:Y:S02]  /*b970*/  LOP3.LUT R33, R68, 0xffffe000, RZ, 0xc0, !PT ;  /* 0xffffe00044217812 */ /* 0x000fe400078ec0ff */
[----:B------:R-:W-:Y:S01]  /*b980*/  LOP3.LUT R32, R69, 0xffffe000, RZ, 0xc0, !PT ;  /* 0xffffe00045207812 */ /* 0x000fe200078ec0ff */
[----:B------:R2:W-:Y:S01]  /*b990*/  STS.128 [R125+0x4400], R12 ;  /* 0x0044000c7d007388 */ /* 0x0005e20000000c00 */
[----:B------:R-:W-:Y:S01]  /*b9a0*/  LOP3.LUT R0, R70, 0xffffe000, RZ, 0xc0, !PT ;  /* 0xffffe00046007812 */ /* 0x000fe200078ec0ff */
[----:B------:R-:W-:Y:S01]  /*b9b0*/  FFMA R20, R49, R33, R20 ;  /* 0x0000002131147223 */ /* 0x000fe20000000014 */
[----:B------:R-:W-:Y:S01]  /*b9c0*/  LOP3.LUT R2, R71, 0xffffe000, RZ, 0xc0, !PT ;  /* 0xffffe00047027812 */ /* 0x000fe200078ec0ff */
[C---:B------:R-:W-:Y:S01]  /*b9d0*/  FFMA R21, R49.reuse, R32, R21 ;  /* 0x0000002031157223 */ /* 0x040fe20000000015 */
[----:B------:R-:W-:Y:S01]  /*b9e0*/  F2FP.TF32.F32.PACK_B R16, R16 ;  /* 0x00000010ff10723e */ /* 0x000fe200024050ff */
[C---:B------:R-:W-:Y:S01]  /*b9f0*/  FFMA R22, R49.reuse, R0, R22 ;  /* 0x0000000031167223 */ /* 0x040fe20000000016 */
[----:B------:R-:W-:Y:S01]  /*ba00*/  F2FP.TF32.F32.PACK_B R17, R17 ;  /* 0x00000011ff11723e */ /* 0x000fe200024050ff */
[----:B------:R-:W-:Y:S01]  /*ba10*/  FFMA R23, R49, R2, R27 ;  /* 0x0000000231177223 */ /* 0x000fe2000000001b */
[----:B------:R-:W-:Y:S02]  /*ba20*/  F2FP.TF32.F32.PACK_B R18, R18 ;  /* 0x00000012ff12723e */ /* 0x000fe400024050ff */
[----:B------:R-:W-:Y:S02]  /*ba30*/  F2FP.TF32.F32.PACK_B R19, R19 ;  /* 0x00000013ff13723e */ /* 0x000fe400024050ff */
[----:B------:R-:W-:Y:S02]  /*ba40*/  LOP3.LUT R3, R72, 0xffffe000, RZ, 0xc0, !PT ;  /* 0xffffe00048037812 */ /* 0x000fe400078ec0ff */
[----:B-1----:R-:W-:Y:S01]  /*ba50*/  LOP3.LUT R4, R73, 0xffffe000, RZ, 0xc0, !PT ;  /* 0xffffe00049047812 */ /* 0x002fe200078ec0ff */
        /* <DEDUP_REMOVED lines=48> */
[----:B-1----:R-:W-:Y:S04]  /*bd60*/  DEPBAR.LE SB0, 0x1 ;  /* 0x000080400000791a */ /* 0x002fe80000000000 */
.L_x_158:
[----:B------:R-:W-:Y:S05]  /*bd70*/  BSYNC.RECONVERGENT B0 ;  /* 0x0000000000007941 */ /* 0x000fea0003800200 */
.L_x_157:
        /* <DEDUP_REMOVED lines=12> */
[----:B------:R-:W-:Y:S05]  /*be40*/  @P1 IMAD R5, R62, 0x4000, R129 ;  /* 0x000040003e051824 */ /* 0x000fea00078e0281 */
        /* <DEDUP_REMOVED lines=8> */
.L_x_162:
[----:B------:R-:W-:Y:S05]  /*bed0*/  BSYNC B0 ;  /* 0x0000000000007941 */ /* 0x000fea0003800000 */
.L_x_161:
[----:B------:R-:W-:Y:S01]  /*bee0*/  ISETP.NE.AND P0, PT, R132, RZ, PT ;  /* 0x000000ff8400720c */ /* 0x000fe20003f05270 */
[----:B------:R-:W-:Y:S11]  /*bef0*/  VIADD R62, R62, 0x1 ;  /* 0x000000013e3e7836 */ /* 0x000ff60000000000 */
[----:B------:R-:W-:Y:S01]  /*bf00*/  @!UPT UIADD3 URZ, UPT, UPT, URZ, URZ, URZ ;  /* 0x000000fffffff290 */ /* 0x000fe2000fffe0ff */
[----:B------:R4:W3:Y:S01]  /*bf10*/  @P0 LDS.128 R92, [R5+UR48+0x400] ;  /* 0x00040030055c0984 */ /* 0x0008e20008000c00 */
[----:B-1----:R-:W-:Y:S02]  /*bf20*/  @P0 IMAD.IADD R0, R61, 0x1, R2 ;  /* 0x000000013d000824 */ /* 0x002fe400078e0202 */
[C---:B------:R-:W-:Y:S01]  /*bf30*/  @P0 IMAD.IADD R6, R63.reuse, 0x1, R4 ;  /* 0x000000013f060824 */ /* 0x040fe200078e0204 */
[----:B------:R4:W1:Y:S01]  /*bf40*/  @P0 LDS.128 R88, [R3+0x400] ;  /* 0x0004000003580984 */ /* 0x0008620000000c00 */
[C---:B------:R-:W-:Y:S02]  /*bf50*/  @P0 IMAD.IADD R7, R63.reuse, 0x1, R2 ;  /* 0x000000013f070824 */ /* 0x040fe400078e0202 */
[----:B--2---:R-:W-:Y:S01]  /*bf60*/  @P0 IMAD.IADD R8, R63, 0x1, R0 ;  /* 0x000000013f080824 */ /* 0x004fe200078e0200 */
[----:B------:R4:W2:Y:S04]  /*bf70*/  @P0 LDS.128 R84, [R4+0x400] ;  /* 0x0004000004540984 */ /* 0x0008a80000000c00 */
[----:B------:R4:W1:Y:S04]  /*bf80*/  @P0 LDS.128 R80, [R6+0x400] ;  /* 0x0004000006500984 */ /* 0x0008680000000c00 */
[----:B------:R4:W1:Y:S04]  /*bf90*/  @P0 LDS.128 R64, [R2+0x400] ;  /* 0x0004000002400984 */ /* 0x0008680000000c00 */
[----:B------:R4:W1:Y:S04]  /*bfa0*/  @P0 LDS.128 R68, [R7+0x400] ;  /* 0x0004000007440984 */ /* 0x0008680000000c00 */
[----:B------:R4:W1:Y:S04]  /*bfb0*/  @P0 LDS.128 R72, [R0+0x400] ;  /* 0x0004000000480984 */ /* 0x0008680000000c00 */
[----:B------:R4:W1:Y:S01]  /*bfc0*/  @P0 LDS.128 R76, [R8+0x400] ;  /* 0x00040000084c0984 */ /* 0x0008620000000c00 */
[C---:B------:R-:W-:Y:S04]  /*bfd0*/  ISETP.NE.AND P0, PT, R62.reuse, 0x4, PT ;  /* 0x000000043e00780c */ /* 0x040fe80003f05270 */
[----:B------:R-:W-:Y:S02]  /*bfe0*/  SEL R10, RZ, 0x1, P0 ;  /* 0x00000001ff0a7807 */ /* 0x000fe40000000000 */
[----:B------:R-:W-:Y:S02]  /*bff0*/  SEL R62, R62, RZ, P0 ;  /* 0x000000ff3e3e7207 */ /* 0x000fe40000000000 */
[----:B------:R-:W-:Y:S02]  /*c000*/  LOP3.LUT R133, R133, R10, RZ, 0x3c, !PT ;  /* 0x0000000a85857212 */ /* 0x000fe400078e3cff */
.L_x_160:
[----:B------:R-:W-:Y:S05]  /*c010*/  BSYNC B1 ;  /* 0x0000000000017941 */ /* 0x000fea0003800000 */
.L_x_159:
[----:B----4-:R-:W-:Y:S05]  /*c020*/  VIADD R3, R48, 0xc0 ;  /* 0x000000c030037836 */ /* 0x010fea0000000000 */
[----:B------:R-:W-:Y:S04]  /*c030*/  SHF.R.U32.HI R3, RZ, 0x15, R3 ;  /* 0x00000015ff037819 */ /* 0x000fe80000011603 */
[----:B------:R-:W-:Y:S11]  /*c040*/  LOP3.LUT P0, RZ, R3, 0x3, R110, 0x48, !PT ;  /* 0x0000000303ff7812 */ /* 0x000ff6000780486e */
[----:B------:R-:W-:Y:S02]  /*c050*/  @!UPT UIADD3 URZ, UPT, UPT, URZ, URZ, URZ ;  /* 0x000000fffffff290 */ /* 0x000fe4000fffe0ff */
[----:B------:R-:W-:Y:S05]  /*c060*/  @!P0 BRA `(.L_x_164) ;  /* 0x0000000000408947 */ /* 0x000fea0003800000 */
[----:B------:R-:W4:Y:S01]  /*c070*/  LDCU.64 UR8, c[0x4][0x70] ;  /* 0x01000e00ff0877ac */ /* 0x000f220008000a00 */
[----:B------:R-:W-:Y:S01]  /*c080*/  MOV R3, 0x0 ;  /* 0x0000000000037802 */ /* 0x000fe20000000f00 */
[----:B--2---:R-:W-:Y:S02]  /*c090*/  HFMA2 R12, -RZ, RZ, 0, 5.9604644775390625e-08 ;  /* 0x00000001ff0c7431 */ /* 0x004fe400000001ff */
[----:B------:R-:W-:Y:S02]  /*c0a0*/  IMAD.MOV.U32 R8, RZ, RZ, 0x192 ;  /* 0x00000192ff087424 */ /* 0x000fe400078e00ff */
[----:B------:R-:W-:Y:S01]  /*c0b0*/  IMAD.MOV.U32 R13, RZ, RZ, RZ ;  /* 0x000000ffff0d7224 */ /* 0x000fe200078e00ff */
[----:B------:R-:W2:Y:S01]  /*c0c0*/  LDCU.64 UR6, c[0x4][0x78] ;  /* 0x01000f00ff0677ac */ /* 0x000ea20008000a00 */
[----:B------:R-:W1:Y:S01]  /*c0d0*/  LDC.64 R2, c[0x4][R3] ;  /* 0x0100000003027b82 */ /* 0x000e620000000a00 */
[----:B------:R-:W5:Y:S01]  /*c0e0*/  LDCU.64 UR4, c[0x4][0x10] ;  /* 0x01000200ff0477ac */ /* 0x000f620008000a00 */
[----:B----4-:R-:W-:Y:S01]  /*c0f0*/  MOV R5, UR9 ;  /* 0x0000000900057c02 */ /* 0x010fe20008000f00 */
[----:B------:R-:W-:Y:S01]  /*c100*/  IMAD.U32 R4, RZ, RZ, UR8 ;  /* 0x00000008ff047e24 */ /* 0x000fe2000f8e00ff */
[----:B--2---:R-:W-:Y:S01]  /*c110*/  MOV R7, UR7 ;  /* 0x0000000700077c02 */ /* 0x004fe20008000f00 */
[----:B------:R-:W-:Y:S01]  /*c120*/  IMAD.U32 R6, RZ, RZ, UR6 ;  /* 0x00000006ff067e24 */ /* 0x000fe2000f8e00ff */
[----:B-----5:R-:W-:Y:S01]  /*c130*/  MOV R11, UR5 ;  /* 0x00000005000b7c02 */ /* 0x020fe20008000f00 */
[----:B------:R-:W-:Y:S02]  /*c140*/  IMAD.U32 R10, RZ, RZ, UR4 ;  /* 0x00000004ff0a7e24 */ /* 0x000fe4000f8e00ff */
[----:B------:R-:W-:Y:S07]  /*c150*/  LEPC R20, `(.L_x_164) ;  /* 0x000000001014794e */ /* 0x000fee0000000000 */
[----:B-1-3--:R-:W-:Y:S05]  /*c160*/  CALL.ABS.NOINC R2 ;  /* 0x0000000002007343 */ /* 0x00afea0003c00000 */
.L_x_164:
[----:B------:R-:W-:Y:S01]  /*c170*/  ISETP.NE.AND P6, PT, R126, RZ, PT ;  /* 0x000000ff7e00720c */ /* 0x000fe20003fc5270 */
[----:B------:R-:W-:Y:S05]  /*c180*/  WARPSYNC.ALL ;  /* 0x0000000000007948 */ /* 0x000fea0003800000 */
[----:B------:R-:W-:Y:S01]  /*c190*/  R2UR UR4, R48 ;  /* 0x00000000300472ca */ /* 0x000fe200000e0000 */
[----:B------:R-:W-:Y:S01]  /*c1a0*/  IMAD.U32 R0, RZ, RZ, UR40 ;  /* 0x00000028ff007e24 */ /* 0x000fe2000f8e00ff */
[----:B---3--:R-:W-:Y:S01]  /*c1b0*/  LOP3.LUT R50, R92, 0xffffe000, RZ, 0xc0, !PT ;  /* 0xffffe0005c327812 */ /* 0x008fe200078ec0ff */
[----:B------:R-:W-:Y:S01]  /*c1c0*/  IMAD.U32 R51, RZ, RZ, UR37 ;  /* 0x00000025ff337e24 */ /* 0x000fe2000f8e00ff */
[----:B------:R-:W-:Y:S01]  /*c1d0*/  ISETP.NE.AND P0, PT, R117, RZ, PT ;  /* 0x000000ff7500720c */ /* 0x000fe20003f05270 */
[----:B------:R-:W-:Y:S02]  /*c1e0*/  BSSY.RECONVERGENT B0, `(.L_x_165) ;  /* 0x000009f000007945 */ /* 0x000fe40003800200 */
[----:B------:R-:W-:Y:S05]  /*c1f0*/  @P6 LEA R0, R0, UR48, 0x3 ;  /* 0x0000003000006c11 */ /* 0x000fea000f8e18ff */
[----:B------:R-:W-:Y:S01]  /*c200*/  @P6 VIADD R0, R0, 0x40 ;  /* 0x0000004000006836 */ /* 0x000fe20000000000 */
[----:B--2---:R-:W2:Y:S04]  /*c210*/  LDTM.x32 R4, tmem[UR4+0xc0] ;  /* 0x0000c004000479ee */ /* 0x004ea800082c0000 */
[----:B------:R-:W-:Y:S01]  /*c220*/  @P6 PRMT R51, R51, 0x654, R0 ;  /* 0x0000065433336816 */ /* 0x000fe20000000000 */
[C---:B--2---:R-:W-:Y:S01]  /*c230*/  FMUL R0, R46.reuse, R4 ;  /* 0x000000042e007220 */ /* 0x044fe20000400000 */
        /* <DEDUP_REMOVED lines=13> */
[----:B-1----:R-:W-:Y:S01]  /*c310*/  LOP3.LUT R50, R89, 0xffffe000, RZ, 0xc0, !PT ;  /* 0xffffe00059327812 */ /* 0x002fe200078ec0ff */
        /* <DEDUP_REMOVED lines=139> */
.L_x_166:
[----:B------:R-:W-:Y:S05]  /*cbd0*/  BSYNC.RECONVERGENT B0 ;  /* 0x0000000000007941 */ /* 0x000fea0003800200 */
.L_x_165:
[----:B------:R-:W-:Y:S01]  /*cbe0*/  BAR.SYNC.DEFER_BLOCKING 0x1, 0x80 ;  /* 0x0042000000007b1d */ /* 0x000fe20000010000 */
[----:B------:R-:W-:Y:S04]  /*cbf0*/  UIADD3 UR51, UPT, UPT, UR40, 0x1, URZ ;  /* 0x0000000128337890 */ /* 0x000fe8000fffe0ff */
[----:B------:R-:W-:Y:S04]  /*cc00*/  UISETP.NE.AND UP0, UPT, UR51, 0x4, UPT ;  /* 0x000000043300788c */ /* 0x000fe8000bf05270 */
[----:B------:R-:W-:Y:S01]  /*cc10*/  USEL UR51, UR51, URZ, UP0 ;  /* 0x000000ff33337287 */ /* 0x000fe20008000000 */
[----:B------:R1:W-:Y:S01]  /*cc20*/  @P6 SYNCS.ARRIVE.TRANS64.RED.A1T0 RZ, [R51+URZ], RZ ;  /* 0x000000ff33ff69a7 */ /* 0x0003e200081004ff */
[----:B------:R-:W-:Y:S01]  /*cc30*/  BSSY B1, `(.L_x_167) ;  /* 0x000001f000017945 */ /* 0x000fe20003800000 */
[----:B------:R-:W3:Y:S02]  /*cc40*/  @P6 SYNCS.PHASECHK.TRANS64.TRYWAIT P0, [R0+URZ+0x20], R3 ;  /* 0x00002003000065a7 */ /* 0x000ee400080011ff */
[----:B---3--:R-:W-:Y:S01]  /*cc50*/  @P6 SEL R131, RZ, 0x1, !P0 ;  /* 0x00000001ff836807 */ /* 0x008fe20004000000 */
        /* <DEDUP_REMOVED lines=13> */
.L_x_170:
[----:B------:R-:W-:Y:S05]  /*cd30*/  BSYNC B0 ;  /* 0x0000000000007941 */ /* 0x000fea0003800000 */
.L_x_169:
[----:B------:R-:W-:Y:S11]  /*cd40*/  ISETP.NE.AND P0, PT, R132, RZ, PT ;  /* 0x000000ff8400720c */ /* 0x000ff60003f05270 */
[----:B------:R-:W-:Y:S02]  /*cd50*/  @!UPT UIADD3 URZ, UPT, UPT, URZ, URZ, URZ ;  /* 0x000000fffffff290 */ /* 0x000fe4000fffe0ff */
[----:B------:R3:W4:Y:S01]  /*cd60*/  @P0 LDS.128 R92, [R62+UR48+0x400] ;  /* 0x000400303e5c0984 */ /* 0x0007220008000c00 */
[----:B-1----:R-:W-:Y:S01]  /*cd70*/  @P0 IMAD.IADD R0, R61, 0x1, R4 ;  /* 0x000000013d000824 */ /* 0x002fe200078e0204 */
        /* <DEDUP_REMOVED lines=10> */
.L_x_168:
[----:B------:R-:W-:Y:S05]  /*ce20*/  BSYNC B1 ;  /* 0x0000000000017941 */ /* 0x000fea0003800000 */
.L_x_167:
[----:B---3--:R-:W-:Y:S05]  /*ce30*/  VIADD R3, R48, 0xe0 ;  /* 0x000000e030037836 */ /* 0x008fea0000000000 */
[----:B------:R-:W-:Y:S04]  /*ce40*/  SHF.R.U32.HI R3, RZ, 0x15, R3 ;  /* 0x00000015ff037819 */ /* 0x000fe80000011603 */
[----:B------:R-:W-:Y:S11]  /*ce50*/  LOP3.LUT P0, RZ, R3, 0x3, R110, 0x48, !PT ;  /* 0x0000000303ff7812 */ /* 0x000ff6000780486e */
[----:B------:R-:W-:Y:S02]  /*ce60*/  @!UPT UIADD3 URZ, UPT, UPT, URZ, URZ, URZ ;  /* 0x000000fffffff290 */ /* 0x000fe4000fffe0ff */
[----:B------:R-:W-:Y:S05]  /*ce70*/  @!P0 BRA `(.L_x_172) ;  /* 0x0000000000408947 */ /* 0x000fea0003800000 */
[----:B------:R-:W3:Y:S01]  /*ce80*/  LDCU.64 UR8, c[0x4][0x70] ;  /* 0x01000e00ff0877ac */ /* 0x000ee20008000a00 */
[----:B------:R-:W-:Y:S01]  /*ce90*/  MOV R3, 0x0 ;  /* 0x0000000000037802 */ /* 0x000fe20000000f00 */
[----:B--2---:R-:W-:Y:S02]  /*cea0*/  HFMA2 R12, -RZ, RZ, 0, 5.9604644775390625e-08 ;  /* 0x00000001ff0c7431 */ /* 0x004fe400000001ff */
[----:B------:R-:W-:Y:S02]  /*ceb0*/  IMAD.MOV.U32 R8, RZ, RZ, 0x192 ;  /* 0x00000192ff087424 */ /* 0x000fe400078e00ff */
[----:B------:R-:W-:Y:S01]  /*cec0*/  IMAD.MOV.U32 R13, RZ, RZ, RZ ;  /* 0x000000ffff0d7224 */ /* 0x000fe200078e00ff */
[----:B------:R-:W2:Y:S01]  /*ced0*/  LDCU.64 UR6, c[0x4][0x78] ;  /* 0x01000f00ff0677ac */ /* 0x000ea20008000a00 */
[----:B------:R-:W1:Y:S01]  /*cee0*/  LDC.64 R2, c[0x4][R3] ;  /* 0x0100000003027b82 */ /* 0x000e620000000a00 */
[----:B------:R-:W5:Y:S01]  /*cef0*/  LDCU.64 UR4, c[0x4][0x10] ;  /* 0x01000200ff0477ac */ /* 0x000f620008000a00 */
[----:B---3--:R-:W-:Y:S01]  /*cf00*/  MOV R5, UR9 ;  /* 0x0000000900057c02 */ /* 0x008fe20008000f00 */
[----:B------:R-:W-:Y:S01]  /*cf10*/  IMAD.U32 R4, RZ, RZ, UR8 ;  /* 0x00000008ff047e24 */ /* 0x000fe2000f8e00ff */
[----:B--2---:R-:W-:Y:S01]  /*cf20*/  MOV R7, UR7 ;  /* 0x0000000700077c02 */ /* 0x004fe20008000f00 */
[----:B------:R-:W-:Y:S01]  /*cf30*/  IMAD.U32 R6, RZ, RZ, UR6 ;  /* 0x00000006ff067e24 */ /* 0x000fe2000f8e00ff */
[----:B-----5:R-:W-:Y:S01]  /*cf40*/  MOV R11, UR5 ;  /* 0x00000005000b7c02 */ /* 0x020fe20008000f00 */
[----:B------:R-:W-:Y:S02]  /*cf50*/  IMAD.U32 R10, RZ, RZ, UR4 ;  /* 0x00000004ff0a7e24 */ /* 0x000fe4000f8e00ff */
[----:B------:R-:W-:Y:S07]  /*cf60*/  LEPC R20, `(.L_x_172) ;  /* 0x000000001014794e */ /* 0x000fee0000000000 */
[----:B-1--4-:R-:W-:Y:S05]  /*cf70*/  CALL.ABS.NOINC R2 ;  /* 0x0000000002007343 */ /* 0x012fea0003c00000 */
.L_x_172:
[----:B------:R-:W-:Y:S01]  /*cf80*/  ISETP.NE.AND P0, PT, R117, RZ, PT ;  /* 0x000000ff7500720c */ /* 0x000fe20003f05270 */
[----:B------:R-:W-:Y:S05]  /*cf90*/  WARPSYNC.ALL ;  /* 0x0000000000007948 */ /* 0x000fea0003800000 */
[----:B------:R-:W-:Y:S01]  /*cfa0*/  R2UR UR4, R48 ;  /* 0x00000000300472ca */ /* 0x000fe200000e0000 */
[----:B------:R-:W-:Y:S01]  /*cfb0*/  VIADD R130, R130, 0xa0 ;  /* 0x000000a082827836 */ /* 0x000fe20000000000 */
[----:B----4-:R-:W-:Y:S01]  /*cfc0*/  LOP3.LUT R0, R92, 0xffffe000, RZ, 0xc0, !PT ;  /* 0xffffe0005c007812 */ /* 0x010fe200078ec0ff */
[----:B------:R-:W-:Y:S01]  /*cfd0*/  BSSY.RECONVERGENT B0, `(.L_x_173) ;  /* 0x000009d000007945 */ /* 0x000fe20003800200 */
[----:B------:R-:W-:Y:S02]  /*cfe0*/  LOP3.LUT R2, R93, 0xffffe000, RZ, 0xc0, !PT ;  /* 0xffffe0005d027812 */ /* 0x000fe400078ec0ff */
[----:B------:R-:W-:Y:S02]  /*cff0*/  LOP3.LUT R3, R94, 0xffffe000, RZ, 0xc0, !PT ;  /* 0xffffe0005e037812 */ /* 0x000fe400078ec0ff */
[----:B------:R-:W-:Y:S02]  /*d000*/  LOP3.LUT R50, R95, 0xffffe000, RZ, 0xc0, !PT ;  /* 0xffffe0005f327812 */ /* 0x000fe400078ec0ff */
[----:B-1----:R-:W-:Y:S02]  /*d010*/  LOP3.LUT R51, R88, 0xffffe000, RZ, 0xc0, !PT ;  /* 0xffffe00058337812 */ /* 0x002fe400078ec0ff */
[----:B------:R-:W-:Y:S01]  /*d020*/  LOP3.LUT R52, R89, 0xffffe000, RZ, 0xc0, !PT ;  /* 0xffffe00059347812 */ /* 0x000fe200078ec0ff */
[----:B--2---:R-:W1:Y:S01]  /*d030*/  LDTM.x32 R4, tmem[UR4+0xe0] ;  /* 0x0000e004000479ee */ /* 0x004e6200082c0000 */
[----:B------:R-:W-:Y:S01]  /*d040*/  LOP3.LUT R53, R90, 0xffffe000, RZ, 0xc0, !PT ;  /* 0xffffe0005a357812 */ /* 0x000fe200078ec0ff */
[----:B------:R-:W-:Y:S01]  /*d050*/  NOP ;  /* 0x0000000000007918 */ /* 0x000fe20000000000 */
[----:B------:R-:W-:Y:S02]  /*d060*/  LOP3.LUT R54, R91, 0xffffe000, RZ, 0xc0, !PT ;  /* 0xffffe0005b367812 */ /* 0x000fe400078ec0ff */
[----:B------:R-:W-:Y:S02]  /*d070*/  LOP3.LUT R130, R130, 0xfefffff8, RZ, 0xc0, !PT ;  /* 0xfefffff882827812 */ /* 0x000fe400078ec0ff */
[----:B------:R-:W-:Y:S02]  /*d080*/  LOP3.LUT R55, R84, 0xffffe000, RZ, 0xc0, !PT ;  /* 0xffffe00054377812 */ /* 0x000fe400078ec0ff */
[----:B------:R-:W-:Y:S01]  /*d090*/  LOP3.LUT R56, R85, 0xffffe000, RZ, 0xc0, !PT ;  /* 0xffffe00055387812 */ /* 0x000fe200078ec0ff */
[----:B-1----:R1:W-:Y:S01]  /*d0a0*/  SYNCS.ARRIVE.TRANS64.RED.A1T0 RZ, [R130+URZ], RZ ;  /* 0x000000ff82ff79a7 */ /* 0x0023e200081004ff */
[----:B------:R-:W-:Y:S02]  /*d0b0*/  LOP3.LUT R57, R86, 0xffffe000, RZ, 0xc0, !PT ;  /* 0xffffe00056397812 */ /* 0x000fe400078ec0ff */
[----:B------:R-:W-:Y:S02]  /*d0c0*/  LOP3.LUT R58, R87, 0xffffe000, RZ, 0xc0, !PT ;  /* 0xffffe000573a7812 */ /* 0x000fe400078ec0ff */
[----:B------:R-:W-:Y:S02]  /*d0d0*/  LOP3.LUT R59, R80, 0xffffe000, RZ, 0xc0, !PT ;  /* 0xffffe000503b7812 */ /* 0x000fe400078ec0ff */
[----:B------:R-:W-:Y:S02]  /*d0e0*/  LOP3.LUT R60, R81, 0xffffe000, RZ, 0xc0, !PT ;  /* 0xffffe000513c7812 */ /* 0x000fe400078ec0ff */
[----:B------:R-:W-:Y:S02]  /*d0f0*/  LOP3.LUT R61, R82, 0xffffe000, RZ, 0xc0, !PT ;  /* 0xffffe000523d7812 */ /* 0x000fe400078ec0ff */
[----:B------:R-:W-:Y:S02]  /*d100*/  LOP3.LUT R62, R83, 0xffffe000, RZ, 0xc0, !PT ;  /* 0xffffe000533e7812 */ /* 0x000fe400078ec0ff */
[----:B------:R-:W-:Y:S01]  /*d110*/  LOP3.LUT R63, R64, 0xffffe000, RZ, 0xc0, !PT ;  /* 0xffffe000403f7812 */ /* 0x000fe200078ec0ff */
[C---:B------:R-:W-:Y:S01]  /*d120*/  FMUL R4, R46.reuse, R4 ;  /* 0x000000042e047220 */ /* 0x040fe20000400000 */
[----:B------:R-:W-:Y:S01]  /*d130*/  LOP3.LUT R64, R65, 0xffffe000, RZ, 0xc0, !PT ;  /* 0xffffe00041407812 */ /* 0x000fe200078ec0ff */
[----:B------:R-:W-:Y:S01]  /*d140*/  FMUL R5, R46, R5 ;  /* 0x000000052e057220 */ /* 0x000fe20000400000 */
[----:B------:R-:W-:Y:S01]  /*d150*/  LOP3.LUT R65, R66, 0xffffe000, RZ, 0xc0, !PT ;  /* 0xffffe00042417812 */ /* 0x000fe200078ec0ff */
[C---:B------:R-:W-:Y:S01]  /*d160*/  FMUL R6, R46.reuse, R6 ;  /* 0x000000062e067220 */ /* 0x040fe20000400000 */
[----:B------:R-:W-:Y:S01]  /*d170*/  LOP3.LUT R66, R67, 0xffffe000, RZ, 0xc0, !PT ;  /* 0xffffe00043427812 */ /* 0x000fe200078ec0ff */
[----:B------:R-:W-:Y:S01]  /*d180*/  FMUL R7, R46, R7 ;  /* 0x000000072e077220 */ /* 0x000fe20000400000 */
[----:B------:R-:W-:Y:S01]  /*d190*/  LOP3.LUT R67, R68, 0xffffe000, RZ, 0xc0, !PT ;  /* 0xffffe00044437812 */ /* 0x000fe200078ec0ff */
[----:B------:R-:W-:Y:S01]  /*d1a0*/  FFMA R4, R49, R0, R4 ;  /* 0x0000000031047223 */ /* 0x000fe20000000004 */
[----:B------:R-:W-:Y:S01]  /*d1b0*/  LOP3.LUT R68, R69, 0xffffe000, RZ, 0xc0, !PT ;  /* 0xffffe00045447812 */ /* 0x000fe200078ec0ff */
[C---:B------:R-:W-:Y:S01]  /*d1c0*/  FFMA R5, R49.reuse, R2, R5 ;  /* 0x0000000231057223 */ /* 0x040fe20000000005 */
[----:B------:R-:W-:Y:S01]  /*d1d0*/  LOP3.LUT R69, R70, 0xffffe000, RZ, 0xc0, !PT ;  /* 0xffffe00046457812 */ /* 0x000fe200078ec0ff */
[C---:B------:R-:W-:Y:S01]  /*d1e0*/  FFMA R6, R49.reuse, R3, R6 ;  /* 0x0000000331067223 */ /* 0x040fe20000000006 */
[----:B------:R-:W-:Y:S01]  /*d1f0*/  F2FP.TF32.F32.PACK_B R4, R4 ;  /* 0x00000004ff04723e */ /* 0x000fe200024050ff */
[C---:B------:R-:W-:Y:S01]  /*d200*/  FFMA R7, R49.reuse, R50, R7 ;  /* 0x0000003231077223 */ /* 0x040fe20000000007 */
[----:B------:R-:W-:Y:S01]  /*d210*/  F2FP.TF32.F32.PACK_B R5, R5 ;  /* 0x00000005ff05723e */ /* 0x000fe200024050ff */
        /* <DEDUP_REMOVED lines=9> */
[C---:B------:R-:W-:Y:S01]  /*d2b0*/  FFMA R11, R49.reuse, R54, R11 ;  /* 0x00000036310b7223 */ /* 0x040fe2000000000b */
[----:B------:R1:W-:Y:S01]  /*d2c0*/  STS.128 [R129+UR48+0xc400], R4 ;  /* 0x00c4000481007988 */ /* 0x0003e20008000c30 */
[----:B------:R-:W-:Y:S01]  /*d2d0*/  F2FP.TF32.F32.PACK_B R8, R8 ;  /* 0x00000008ff08723e */ /* 0x000fe200024050ff */
[C---:B------:R-:W-:Y:S01]  /*d2e0*/  FMUL R12, R46.reuse, R12 ;  /* 0x0000000c2e0c7220 */ /* 0x040fe20000400000 */
[----:B------:R-:W-:Y:S01]  /*d2f0*/  F2FP.TF32.F32.PACK_B R9, R9 ;  /* 0x00000009ff09723e */ /* 0x000fe200024050ff */
[C---:B------:R-:W-:Y:S01]  /*d300*/  FMUL R13, R46.reuse, R13 ;  /* 0x0000000d2e0d7220 */ /* 0x040fe20000400000 */
[----:B------:R-:W-:Y:S01]  /*d310*/  F2FP.TF32.F32.PACK_B R10, R10 ;  /* 0x0000000aff0a723e */ /* 0x000fe200024050ff */
[C---:B------:R-:W-:Y:S01]  /*d320*/  FMUL R14, R46.reuse, R14 ;  /* 0x0000000e2e0e7220 */ /* 0x040fe20000400000 */
[C---:B------:R-:W-:Y:S01]  /*d330*/  FMUL R15, R46.reuse, R15 ;  /* 0x0000000f2e0f7220 */ /* 0x040fe20000400000 */
[----:B------:R-:W-:Y:S01]  /*d340*/  F2FP.TF32.F32.PACK_B R11, R11 ;  /* 0x0000000bff0b723e */ /* 0x000fe200024050ff */
[C---:B------:R-:W-:Y:S01]  /*d350*/  FFMA R12, R49.reuse, R55, R12 ;  /* 0x00000037310c7223 */ /* 0x040fe2000000000c */
[C---:B------:R-:W-:Y:S01]  /*d360*/  FFMA R13, R49.reuse, R56, R13 ;  /* 0x00000038310d7223 */ /* 0x040fe2000000000d */
[C---:B------:R-:W-:Y:S01]  /*d370*/  FFMA R14, R49.reuse, R57, R14 ;  /* 0x00000039310e7223 */ /* 0x040fe2000000000e */
[C---:B------:R-:W-:Y:S01]  /*d380*/  FFMA R15, R49.reuse, R58, R15 ;  /* 0x0000003a310f7223 */ /* 0x040fe2000000000f */
[----:B------:R1:W-:Y:S01]  /*d390*/  STS.128 [R128+0xc400], R8 ;  /* 0x00c4000880007388 */ /* 0x0003e20000000c00 */
        /* <DEDUP_REMOVED lines=27> */
[C---:B------:R-:W-:Y:S01]  /*d550*/  FMUL R24, R46.reuse, R24 ;  /* 0x000000182e187220 */ /* 0x040fe20000400000 */
[----:B------:R-:W-:Y:S01]  /*d560*/  F2FP.TF32.F32.PACK_B R20, R20 ;  /* 0x00000014ff14723e */ /* 0x000fe200024050ff */
[C---:B------:R-:W-:Y:S01]  /*d570*/  FMUL R25, R46.reuse, R25 ;  /* 0x000000192e197220 */ /* 0x040fe20000400000 */
[----:B------:R-:W-:Y:S01]  /*d580*/  F2FP.TF32.F32.PACK_B R21, R21 ;  /* 0x00000015ff15723e */ /* 0x000fe200024050ff */
[C---:B------:R-:W-:Y:S01]  /*d590*/  FMUL R26, R46.reuse, R26 ;  /* 0x0000001a2e1a7220 */ /* 0x040fe20000400000 */
[----:B------:R-:W-:Y:S01]  /*d5a0*/  FMUL R27, R46, R27 ;  /* 0x0000001b2e1b7220 */ /* 0x000fe20000400000 */
[----:B------:R-:W-:Y:S01]  /*d5b0*/  F2FP.TF32.F32.PACK_B R22, R22 ;  /* 0x00000016ff16723e */ /* 0x000fe200024050ff */
[C---:B------:R-:W-:Y:S01]  /*d5c0*/  FFMA R24, R49.reuse, R67, R24 ;  /* 0x0000004331187223 */ /* 0x040fe20000000018 */
[----:B------:R-:W-:Y:S01]  /*d5d0*/  F2FP.TF32.F32.PACK_B R23, R23 ;  /* 0x00000017ff17723e */ /* 0x000fe200024050ff */
[C---:B------:R-:W-:Y:S01]  /*d5e0*/  FFMA R25, R49.reuse, R68, R25 ;  /* 0x0000004431197223 */ /* 0x040fe20000000019 */
[C---:B------:R-:W-:Y:S01]  /*d5f0*/  FFMA R26, R49.reuse, R69, R26 ;  /* 0x00000045311a7223 */ /* 0x040fe2000000001a */
[----:B------:R-:W-:Y:S01]  /*d600*/  FFMA R27, R49, R70, R27 ;  /* 0x00000046311b7223 */ /* 0x000fe2000000001b */
[----:B------:R-:W-:Y:S01]  /*d610*/  LOP3.LUT R71, R72, 0xffffe000, RZ, 0xc0, !PT ;  /* 0xffffe00048477812 */ /* 0x000fe200078ec0ff */
        /* <DEDUP_REMOVED lines=56> */
.L_x_174:
[----:B------:R-:W-:Y:S05]  /*d9a0*/  BSYNC.RECONVERGENT B0 ;  /* 0x0000000000007941 */ /* 0x000fea0003800200 */
.L_x_173:
[----:B------:R-:W-:Y:S01]  /*d9b0*/  BAR.SYNC.DEFER_BLOCKING 0x1, 0x80 ;  /* 0x0042000000007b1d */ /* 0x000fe20000010000 */
[----:B------:R-:W-:Y:S01]  /*d9c0*/  UISETP.NE.AND UP0, UPT, UR49, -0x8, UPT ;  /* 0xfffffff83100788c */ /* 0x000fe2000bf05270 */
[----:B------:R-:W-:Y:S08]  /*d9d0*/  IADD3 R44, PT, PT, R44, 0x1, RZ ;  /* 0x000000012c2c7810 */ /* 0x000ff00007ffe0ff */
[----:B------:R-:W-:Y:S05]  /*d9e0*/  BRA.U !UP0, `(.L_x_175) ;  /* 0x0000000108287547 */ /* 0x000fea000b800000 */
[----:B------:R-:W-:Y:S01]  /*d9f0*/  ISETP.NE.AND P0, PT, R126, RZ, PT ;  /* 0x000000ff7e00720c */ /* 0x000fe20003f05270 */
[----:B------:R-:W-:Y:S01]  /*da00*/  IMAD.U32 R3, RZ, RZ, UR51 ;  /* 0x00000033ff037e24 */ /* 0x000fe2000f8e00ff */
[----:B------:R-:W-:Y:S01]  /*da10*/  UIADD3 UR51, UPT, UPT, UR51, 0x1, URZ ;  /* 0x0000000133337890 */ /* 0x000fe2000fffe0ff */
[----:B------:R-:W-:Y:S03]  /*da20*/  IMAD.U32 R0, RZ, RZ, UR37 ;  /* 0x00000025ff007e24 */ /* 0x000fe6000f8e00ff */
[----:B------:R-:W-:Y:S04]  /*da30*/  UISETP.NE.AND UP0, UPT, UR51, 0x4, UPT ;  /* 0x000000043300788c */ /* 0x000fe8000bf05270 */
[----:B------:R-:W-:Y:S03]  /*da40*/  USEL UR51, UR51, URZ, UP0 ;  /* 0x000000ff33337287 */ /* 0x000fe60008000000 */
[----:B------:R-:W-:Y:S05]  /*da50*/  @P0 LEA R3, R3, UR48, 0x3 ;  /* 0x0000003003030c11 */ /* 0x000fea000f8e18ff */
[----:B------:R-:W-:Y:S05]  /*da60*/  @P0 VIADD R3, R3, 0x40 ;  /* 0x0000004003030836 */ /* 0x000fea0000000000 */
[----:B------:R-:W-:Y:S04]  /*da70*/  @P0 PRMT R0, R0, 0x654, R3 ;  /* 0x0000065400000816 */ /* 0x000fe80000000003 */
[----:B------:R2:W-:Y:S03]  /*da80*/  @P0 SYNCS.ARRIVE.TRANS64.RED.A1T0 RZ, [R0+URZ], RZ ;  /* 0x000000ff00ff09a7 */ /* 0x0005e600081004ff */
.L_x_175:
[----:B------:R-:W-:Y:S01]  /*da90*/  ISETP.NE.AND P2, PT, R118, RZ, PT ;  /* 0x000000ff7600720c */ /* 0x000fe20003f45270 */
[----:B------:R-:W-:Y:S01]  /*daa0*/  UIADD3 UR49, UPT, UPT, UR49, 0x8, URZ ;  /* 0x0000000831317890 */ /* 0x000fe2000fffe0ff */
[----:B------:R-:W-:Y:S01]  /*dab0*/  ISETP.NE.AND P0, PT, R120, 0x2, PT ;  /* 0x000000027800780c */ /* 0x000fe20003f05270 */
[----:B-1----:R-:W-:Y:S01]  /*dac0*/  IMAD.IADD R20, R43, 0x1, R102 ;  /* 0x000000012b147824 */ /* 0x002fe200078e0266 */
[----:B------:R-:W-:Y:S01]  /*dad0*/  ISETP.NE.AND P1, PT, R44, 0x2, PT ;  /* 0x000000022c00780c */ /* 0x000fe20003f25270 */
[----:B------:R-:W-:Y:S01]  /*dae0*/  IMAD.IADD R21, R45, 0x1, R104 ;  /* 0x000000012d157824 */ /* 0x000fe200078e0268 */
[----:B--2---:R-:W-:Y:S02]  /*daf0*/  SEL R0, RZ, 0x1, P0 ;  /* 0x00000001ff007807 */ /* 0x004fe40000000000 */
[----:B------:R-:W-:Y:S02]  /*db00*/  SEL R3, RZ, 0x1, P1 ;  /* 0x00000001ff037807 */ /* 0x000fe40000800000 */
[----:B------:R-:W-:Y:S02]  /*db10*/  LOP3.LUT R113, R113, R0, RZ, 0x3c, !PT ;  /* 0x0000000071717212 */ /* 0x000fe400078e3cff */
[----:B------:R-:W-:Y:S02]  /*db20*/  LOP3.LUT R114, R114, R3, RZ, 0x3c, !PT ;  /* 0x0000000372727212 */ /* 0x000fe400078e3cff */
[----:B------:R-:W-:Y:S02]  /*db30*/  @P2 R2UR UR36, R112 ;  /* 0x00000000702422ca */ /* 0x000fe400000e0000 */
[----:B------:R-:W-:Y:S02]  /*db40*/  SEL R120, R120, RZ, P0 ;  /* 0x000000ff78787207 */ /* 0x000fe40000000000 */
[----:B------:R-:W-:Y:S01]  /*db50*/  SEL R44, R44, RZ, P1 ;  /* 0x000000ff2c2c7207 */ /* 0x000fe20000800000 */
[----:B------:R-:W-:Y:S10]  /*db60*/  @P2 BRA `(.L_x_176) ;  /* 0xffffff7c00c42947 */ /* 0x000ff4000383ffff */
[----:B------:R-:W-:-:S09]  /*db70*/  UISETP.NE.AND UP0, UPT, UR50, URZ, UPT ;  /* 0x000000ff3200728c */ /* 0x000fd2000bf05270 */
[----:B------:R-:W-:Y:S05]  /*db80*/  BRA.U !UP0, `(.L_x_177) ;  /* 0x0000000108487547 */ /* 0x000fea000b800000 */
[----:B------:R-:W1:Y:S02]  /*db90*/  LDCU.64 UR4, c[0x0][0x890] ;  /* 0x00011200ff0477ac */ /* 0x000e640008000a00 */
[----:B-1----:R-:W-:-:S04]  /*dba0*/  UISETP.NE.U32.AND UP0, UPT, UR4, URZ, UPT ;  /* 0x000000ff0400728c */ /* 0x002fc8000bf05070 */
[----:B------:R-:W-:-:S09]  /*dbb0*/  UISETP.NE.AND.EX UP0, UPT, UR5, URZ, UPT, UP0 ;  /* 0x000000ff0500728c */ /* 0x000fd2000bf05300 */
[----:B------:R-:W-:Y:S05]  /*dbc0*/  BRA.U UP0, `(.L_x_178) ;  /* 0x00000001000c7547 */ /* 0x000fea000b800000 */
[----:B------:R-:W-:-:S13]  /*dbd0*/  FSETP.NEU.AND P0, PT, R49, RZ, PT ;  /* 0x000000ff3100720b */ /* 0x000fda0003f0d000 */
[----:B------:R-:W-:Y:S05]  /*dbe0*/  @!P0 EXIT ;  /* 0x000000000000894d */ /* 0x000fea0003800000 */
[----:B------:R-:W-:Y:S05]  /*dbf0*/  BRA `(.L_x_177) ;  /* 0x00000000002c7947 */ /* 0x000fea0003800000 */
.L_x_178:
[----:B------:R-:W-:Y:S01]  /*dc00*/  ISETP.NE.AND P0, PT, R119, RZ, PT ;  /* 0x000000ff7700720c */ /* 0x000fe20003f05270 */
[----:B------:R-:W-:-:S12]  /*dc10*/  BSSY.RECONVERGENT B0, `(.L_x_177) ;  /* 0x0000009000007945 */ /* 0x000fd80003800200 */
[----:B------:R-:W-:Y:S05]  /*dc20*/  @P0 BRA `(.L_x_179) ;  /* 0x0000000000140947 */ /* 0x000fea0003800000 */
[----:B------:R-:W1:Y:S02]  /*dc30*/  LDCU.64 UR4, c[0x0][0x888] ;  /* 0x00011100ff0477ac */ /* 0x000e640008000a00 */
[----:B-1----:R-:W-:-:S04]  /*dc40*/  ISETP.NE.U32.AND P0, PT, RZ, UR4, PT ;  /* 0x00000004ff007c0c */ /* 0x002fc8000bf05070 */
[----:B------:R-:W-:-:S13]  /*dc50*/  ISETP.NE.AND.EX P0, PT, RZ, UR5, PT, P0 ;  /* 0x00000005ff007c0c */ /* 0x000fda000bf05300 */
[----:B------:R-:W-:Y:S05]  /*dc60*/  @!P0 EXIT ;  /* 0x000000000000894d */ /* 0x000fea0003800000 */
[----:B------:R-:W-:Y:S05]  /*dc70*/  BRA `(.L_x_180) ;  /* 0x0000000000087947 */ /* 0x000fea0003800000 */
.L_x_179:
[----:B------:R-:W-:-:S13]  /*dc80*/  FSETP.NEU.AND P0, PT, R49, RZ, PT ;  /* 0x000000ff3100720b */ /* 0x000fda0003f0d000 */
[----:B------:R-:W-:Y:S05]  /*dc90*/  @!P0 EXIT ;  /* 0x000000000000894d */ /* 0x000fea0003800000 */
.L_x_180:
[----:B------:R-:W-:Y:S05]  /*dca0*/  BSYNC.RECONVERGENT B0 ;  /* 0x0000000000007941 */ /* 0x000fea0003800200 */
.L_x_177:
[----:B------:R-:W-:Y:S01]  /*dcb0*/  ULEA UR4, UR51, UR48, 0x3 ;  /* 0x0000003033047291 */ /* 0x000fe2000f8e18ff */
[----:B------:R-:W-:-:S04]  /*dcc0*/  DEPBAR.LE SB0, 0x0 ;  /* 0x000080000000791a */ /* 0x000fc80000000000 */
[----:B------:R-:W-:-:S04]  /*dcd0*/  UIADD3 UR4, UPT, UPT, UR4, 0x40, URZ ;  /* 0x0000004004047890 */ /* 0x000fc8000fffe0ff */
[----:B------:R-:W-:-:S09]  /*dce0*/  UPRMT UR4, UR37, 0x654, UR4 ;  /* 0x0000065425047896 */ /* 0x000fd20008000004 */
[----:B------:R-:W-:Y:S01]  /*dcf0*/  SYNCS.ARRIVE.TRANS64.RED.A1T0 RZ, [UR4], RZ ;  /* 0x000000ffffff79a7 */ /* 0x000fe20008100404 */
[----:B------:R-:W-:Y:S05]  /*dd00*/  EXIT ;  /* 0x000000000000794d */ /* 0x000fea0003800000 */
.L_x_24:
[----:B--2---:R2:W4:Y:S02]  /*dd10*/  SYNCS.PHASECHK.TRANS64.TRYWAIT P0, [R3+URZ+0xc0], R2 ;  /* 0x0000c002030075a7 */ /* 0x00452400080011ff */
[----:B----4-:R-:W-:Y:S05]  /*dd20*/  @!P0 NANOSLEEP.SYNCS 0x989680 ;  /* 0x009896800000895d */ /* 0x010fea0003900000 */
[----:B------:R-:W4:Y:S02]  /*dd30*/  @!P0 SYNCS.PHASECHK.TRANS64 P0, [R3+URZ+0xc0], R2 ;  /* 0x0000c002030085a7 */ /* 0x000f2400080010ff */
[----:B----4-:R-:W-:Y:S05]  /*dd40*/  @!P0 BRA `(.L_x_24) ;  /* 0xfffffffc00f08947 */ /* 0x010fea000383ffff */
[----:B------:R-:W-:Y:S05]  /*dd50*/  BRA `(.L_x_181) ;  /* 0xffffff38008c7947 */ /* 0x000fea000383ffff */
.L_x_27:
[----:B-1----:R-:W-:-:S07]  /*dd60*/  MOV R2, UR33 ;  /* 0x0000002100027c02 */ /* 0x002fce0008000f00 */
.L_x_182:
[----:B-1----:R1:W2:Y:S02]  /*dd70*/  SYNCS.PHASECHK.TRANS64.TRYWAIT P0, [R2+URZ+0x10], R5 ;  /* 0x00001005020075a7 */ /* 0x0022a400080011ff */
[----:B--2---:R-:W-:Y:S05]  /*dd80*/  @!P0 NANOSLEEP.SYNCS 0x989680 ;  /* 0x009896800000895d */ /* 0x004fea0003900000 */
[----:B------:R-:W2:Y:S02]  /*dd90*/  @!P0 SYNCS.PHASECHK.TRANS64 P0, [R2+URZ+0x10], R5 ;  /* 0x00001005020085a7 */ /* 0x000ea400080010ff */
[----:B--2---:R-:W-:Y:S05]  /*dda0*/  @!P0 BRA `(.L_x_182) ;  /* 0xfffffffc00f08947 */ /* 0x004fea000383ffff */
[----:B------:R-:W-:Y:S05]  /*ddb0*/  BRA `(.L_x_26) ;  /* 0xffffff3800f07947 */ /* 0x000fea000383ffff */
.L_x_34:
[----:B-1----:R-:W-:-:S07]  /*ddc0*/  MOV R2, UR33 ;  /* 0x0000002100027c02 */ /* 0x002fce0008000f00 */
.L_x_183:
[----:B-1----:R1:W2:Y:S02]  /*ddd0*/  SYNCS.PHASECHK.TRANS64.TRYWAIT P0, [R2+URZ+0x10], R5 ;  /* 0x00001005020075a7 */ /* 0x0022a400080011ff */
[----:B--2---:R-:W-:Y:S05]  /*dde0*/  @!P0 NANOSLEEP.SYNCS 0x989680 ;  /* 0x009896800000895d */ /* 0x004fea0003900000 */
[----:B------:R-:W2:Y:S02]  /*ddf0*/  @!P0 SYNCS.PHASECHK.TRANS64 P0, [R2+URZ+0x10], R5 ;  /* 0x00001005020085a7 */ /* 0x000ea400080010ff */
[----:B--2---:R-:W-:Y:S05]  /*de00*/  @!P0 BRA `(.L_x_183) ;  /* 0xfffffffc00f08947 */ /* 0x004fea000383ffff */
[----:B------:R-:W-:Y:S05]  /*de10*/  BRA `(.L_x_33) ;  /* 0xffffff3c00d87947 */ /* 0x000fea000383ffff */
.L_x_39:
[----:B-1----:R1:W2:Y:S02]  /*de20*/  SYNCS.PHASECHK.TRANS64.TRYWAIT P0, [R2+URZ+0x70], R3 ;  /* 0x00007003020075a7 */ /* 0x0022a400080011ff */
[----:B--2---:R-:W-:Y:S05]  /*de30*/  @!P0 NANOSLEEP.SYNCS 0x989680 ;  /* 0x009896800000895d */ /* 0x004fea0003900000 */
[----:B------:R-:W2:Y:S02]  /*de40*/  @!P0 SYNCS.PHASECHK.TRANS64 P0, [R2+URZ+0x70], R3 ;  /* 0x00007003020085a7 */ /* 0x000ea400080010ff */
[----:B--2---:R-:W-:Y:S05]  /*de50*/  @!P0 BRA `(.L_x_39) ;  /* 0xfffffffc00f08947 */ /* 0x004fea000383ffff */
[----:B------:R-:W-:Y:S05]  /*de60*/  BRA `(.L_x_184) ;  /* 0xffffff4000a07947 */ /* 0x000fea000383ffff */
.L_x_43:
[----:B---3--:R-:W-:-:S07]  /*de70*/  MOV R0, UR4 ;  /* 0x0000000400007c02 */ /* 0x008fce0008000f00 */
.L_x_185:
[----:B-1----:R1:W2:Y:S02]  /*de80*/  SYNCS.PHASECHK.TRANS64.TRYWAIT P0, [R0+URZ], R3 ;  /* 0x00000003000075a7 */ /* 0x0022a400080011ff */
[----:B--2---:R-:W-:Y:S05]  /*de90*/  @!P0 NANOSLEEP.SYNCS 0x989680 ;  /* 0x009896800000895d */ /* 0x004fea0003900000 */
[----:B------:R-:W2:Y:S02]  /*dea0*/  @!P0 SYNCS.PHASECHK.TRANS64 P0, [R0+URZ], R3 ;  /* 0x00000003000085a7 */ /* 0x000ea400080010ff */
[----:B--2---:R-:W-:Y:S05]  /*deb0*/  @!P0 BRA `(.L_x_185) ;  /* 0xfffffffc00f08947 */ /* 0x004fea000383ffff */
[----:B------:R-:W-:Y:S05]  /*dec0*/  BRA `(.L_x_186) ;  /* 0xffffff4800107947 */ /* 0x000fea000383ffff */
.L_x_46:
[----:B-1----:R1:W2:Y:S02]  /*ded0*/  SYNCS.PHASECHK.TRANS64.TRYWAIT P0, [R0+URZ+0xb0], R5 ;  /* 0x0000b005000075a7 */ /* 0x0022a400080011ff */
[----:B--2---:R-:W-:Y:S05]  /*dee0*/  @!P0 NANOSLEEP.SYNCS 0x989680 ;  /* 0x009896800000895d */ /* 0x004fea0003900000 */
[----:B------:R-:W2:Y:S02]  /*def0*/  @!P0 SYNCS.PHASECHK.TRANS64 P0, [R0+URZ+0xb0], R5 ;  /* 0x0000b005000085a7 */ /* 0x000ea400080010ff */
[----:B--2---:R-:W-:Y:S05]  /*df00*/  @!P0 BRA `(.L_x_46) ;  /* 0xfffffffc00f08947 */ /* 0x004fea000383ffff */
[----:B------:R-:W-:Y:S05]  /*df10*/  BRA `(.L_x_187) ;  /* 0xffffff4800707947 */ /* 0x000fea000383ffff */
.L_x_47:
[----:B------:R-:W-:-:S07]  /*df20*/  MOV R0, UR5 ;  /* 0x0000000500007c02 */ /* 0x000fce0008000f00 */
.L_x_188:
[----:B-1----:R1:W2:Y:S02]  /*df30*/  SYNCS.PHASECHK.TRANS64.TRYWAIT P0, [R0+URZ+0x80], R7 ;  /* 0x00008007000075a7 */ /* 0x0022a400080011ff */
[----:B--2---:R-:W-:Y:S05]  /*df40*/  @!P0 NANOSLEEP.SYNCS 0x989680 ;  /* 0x009896800000895d */ /* 0x004fea0003900000 */
[----:B------:R-:W2:Y:S02]  /*df50*/  @!P0 SYNCS.PHASECHK.TRANS64 P0, [R0+URZ+0x80], R7 ;  /* 0x00008007000085a7 */ /* 0x000ea400080010ff */
[----:B--2---:R-:W-:Y:S05]  /*df60*/  @!P0 BRA `(.L_x_188) ;  /* 0xfffffffc00f08947 */ /* 0x004fea000383ffff */
[----:B------:R-:W-:Y:S05]  /*df70*/  BRA `(.L_x_189) ;  /* 0xffffff4800807947 */ /* 0x000fea000383ffff */
.L_x_48:
[----:B-1----:R1:W2:Y:S02]  /*df80*/  SYNCS.PHASECHK.TRANS64.TRYWAIT P1, [R0+URZ+0x70], R5 ;  /* 0x00007005000075a7 */ /* 0x0022a400080211ff */
[----:B--2---:R-:W-:Y:S05]  /*df90*/  @!P1 NANOSLEEP.SYNCS 0x989680 ;  /* 0x009896800000995d */ /* 0x004fea0003900000 */
[----:B------:R-:W2:Y:S02]  /*dfa0*/  @!P1 SYNCS.PHASECHK.TRANS64 P1, [R0+URZ+0x70], R5 ;  /* 0x00007005000095a7 */ /* 0x000ea400080210ff */
[----:B--2---:R-:W-:Y:S05]  /*dfb0*/  @!P1 BRA `(.L_x_48) ;  /* 0xfffffffc00f09947 */ /* 0x004fea000383ffff */
[----:B------:R-:W-:Y:S05]  /*dfc0*/  BRA `(.L_x_190) ;  /* 0xffffff4800b07947 */ /* 0x000fea000383ffff */
.L_x_51:
[----:B------:R-:W-:-:S07]  /*dfd0*/  MOV R0, UR5 ;  /* 0x0000000500007c02 */ /* 0x000fce0008000f00 */
.L_x_191:
[----:B-1----:R1:W2:Y:S02]  /*dfe0*/  SYNCS.PHASECHK.TRANS64.TRYWAIT P0, [R0+URZ+0x80], R3 ;  /* 0x00008003000075a7 */ /* 0x0022a400080011ff */
[----:B--2---:R-:W-:Y:S05]  /*dff0*/  @!P0 NANOSLEEP.SYNCS 0x989680 ;  /* 0x009896800000895d */ /* 0x004fea0003900000 */
[----:B------:R-:W2:Y:S02]  /*e000*/  @!P0 SYNCS.PHASECHK.TRANS64 P0, [R0+URZ+0x80], R3 ;  /* 0x00008003000085a7 */ /* 0x000ea400080010ff */
[----:B--2---:R-:W-:Y:S05]  /*e010*/  @!P0 BRA `(.L_x_191) ;  /* 0xfffffffc00f08947 */ /* 0x004fea000383ffff */
[----:B------:R-:W-:Y:S05]  /*e020*/  BRA `(.L_x_50) ;  /* 0xffffff4c00047947 */ /* 0x000fea000383ffff */
.L_x_60:
[----:B-1----:R-:W-:-:S04]  /*e030*/  MOV R4, UR6 ;  /* 0x0000000600047c02 */ /* 0x002fc80008000f00 */
[----:B------:R1:W2:Y:S03]  /*e040*/  SYNCS.PHASECHK.TRANS64.TRYWAIT P0, [R4+URZ+0x8], R5 ;  /* 0x00000805040075a7 */ /* 0x0002a600080011ff */
[----:B--2---:R-:W-:Y:S05]  /*e050*/  @!P0 NANOSLEEP.SYNCS 0x989680 ;  /* 0x009896800000895d */ /* 0x004fea0003900000 */
[----:B------:R-:W2:Y:S02]  /*e060*/  @!P0 SYNCS.PHASECHK.TRANS64 P0, [R4+URZ+0x8], R5 ;  /* 0x00000805040085a7 */ /* 0x000ea400080010ff */
[----:B--2---:R-:W-:Y:S05]  /*e070*/  @!P0 BRA `(.L_x_60) ;  /* 0xfffffffc00ec8947 */ /* 0x004fea000383ffff */
[----:B------:R-:W-:Y:S05]  /*e080*/  BRA `(.L_x_59) ;  /* 0xffffff4c00b87947 */ /* 0x000fea000383ffff */
.L_x_62:
[----:B------:R-:W-:Y:S01]  /*e090*/  BSSY B0, `(.L_x_192) ;  /* 0x0000006000007945 */ /* 0x000fe20003800000 */
[----:B------:R-:W-:-:S07]  /*e0a0*/  MOV R15, 0xffffffff ;  /* 0xffffffff000f7802 */ /* 0x000fce0000000f00 */
[----:B-1---5:R-:W-:Y:S05]  /*e0b0*/  WARPSYNC.COLLECTIVE R15, `(.L_x_193) ;  /* 0x000000000f0c7348 */ /* 0x022fea0003c00000 */
[----:B------:R-:W-:Y:S02]  /*e0c0*/  ELECT P6, UR79, PT ;  /* 0x00000000004f782f */ /* 0x000fe400038c0000 */
[----:B------:R-:W-:Y:S01]  /*e0d0*/  MOV R14, UR79 ;  /* 0x0000004f000e7c02 */ /* 0x000fe20008000f00 */
[----:B-1---5:R-:W-:Y:S10]  /*e0e0*/  ENDCOLLECTIVE ;  /* 0x000000000000791b */ /* 0x022ff40003800000 */
.L_x_193:
[----:B------:R-:W-:Y:S05]  /*e0f0*/  BSYNC B0 ;  /* 0x0000000000007941 */ /* 0x000fea0003800000 */
.L_x_192:
[----:B------:R-:W-:Y:S05]  /*e100*/  BRA `(.L_x_194) ;  /* 0xffffff4c00e87947 */ /* 0x000fea000383ffff */
.L_x_64:
[----:B-1----:R-:W-:-:S04]  /*e110*/  MOV R2, UR6 ;  /* 0x0000000600027c02 */ /* 0x002fc80008000f00 */
[----:B------:R1:W2:Y:S03]  /*e120*/  SYNCS.PHASECHK.TRANS64.TRYWAIT P0, [R2+URZ+0x8], R3 ;  /* 0x00000803020075a7 */ /* 0x0002a600080011ff */
[----:B--2---:R-:W-:Y:S05]  /*e130*/  @!P0 NANOSLEEP.SYNCS 0x989680 ;  /* 0x009896800000895d */ /* 0x004fea0003900000 */
[----:B------:R-:W2:Y:S02]  /*e140*/  @!P0 SYNCS.PHASECHK.TRANS64 P0, [R2+URZ+0x8], R3 ;  /* 0x00000803020085a7 */ /* 0x000ea400080010ff */
[----:B--2---:R-:W-:Y:S05]  /*e150*/  @!P0 BRA `(.L_x_64) ;  /* 0xfffffffc00ec8947 */ /* 0x004fea000383ffff */
[----:B------:R-:W-:Y:S05]  /*e160*/  BRA `(.L_x_63) ;  /* 0xffffff4c00ec7947 */ /* 0x000fea000383ffff */
.L_x_65:
[----:B-1----:R1:W2:Y:S02]  /*e170*/  SYNCS.PHASECHK.TRANS64.TRYWAIT P0, [R0+URZ+0x70], R5 ;  /* 0x00007005000075a7 */ /* 0x0022a400080011ff */
[----:B--2---:R-:W-:Y:S05]  /*e180*/  @!P0 NANOSLEEP.SYNCS 0x989680 ;  /* 0x009896800000895d */ /* 0x004fea0003900000 */
[----:B------:R-:W2:Y:S02]  /*e190*/  @!P0 SYNCS.PHASECHK.TRANS64 P0, [R0+URZ+0x70], R5 ;  /* 0x00007005000085a7 */ /* 0x000ea400080010ff */
[----:B--2---:R-:W-:Y:S05]  /*e1a0*/  @!P0 BRA `(.L_x_65) ;  /* 0xfffffffc00f08947 */ /* 0x004fea000383ffff */
[----:B------:R-:W-:Y:S05]  /*e1b0*/  BRA `(.L_x_195) ;  /* 0xffffff5000f87947 */ /* 0x000fea000383ffff */
.L_x_67:
[----:B------:R-:W-:-:S07]  /*e1c0*/  MOV R0, UR8 ;  /* 0x0000000800007c02 */ /* 0x000fce0008000f00 */
.L_x_196:
[----:B-1----:R1:W2:Y:S02]  /*e1d0*/  SYNCS.PHASECHK.TRANS64.TRYWAIT P0, [R0+URZ+0xa0], R5 ;  /* 0x0000a005000075a7 */ /* 0x0022a400080011ff */
[----:B--2---:R-:W-:Y:S05]  /*e1e0*/  @!P0 NANOSLEEP.SYNCS 0x989680 ;  /* 0x009896800000895d */ /* 0x004fea0003900000 */
[----:B------:R-:W2:Y:S02]  /*e1f0*/  @!P0 SYNCS.PHASECHK.TRANS64 P0, [R0+URZ+0xa0], R5 ;  /* 0x0000a005000085a7 */ /* 0x000ea400080010ff */
[----:B--2---:R-:W-:Y:S05]  /*e200*/  @!P0 BRA `(.L_x_196) ;  /* 0xfffffffc00f08947 */ /* 0x004fea000383ffff */
[----:B------:R-:W-:Y:S05]  /*e210*/  BRA `(.L_x_197) ;  /* 0xffffff5400447947 */ /* 0x000fea000383ffff */
.L_x_70:
[----:B------:R-:W-:Y:S07]  /*e220*/  MOV R0, UR14 ;  /* 0x0000000e00007c02 */ /* 0x000fee0008000f00 */
.L_x_198:
[----:B-1----:R1:W2:Y:S02]  /*e230*/  SYNCS.PHASECHK.TRANS64.TRYWAIT P0, [R0+URZ], R5 ;  /* 0x00000005000075a7 */ /* 0x0022a400080011ff */
[----:B--2---:R-:W-:Y:S05]  /*e240*/  @!P0 NANOSLEEP.SYNCS 0x989680 ;  /* 0x009896800000895d */ /* 0x004fea0003900000 */
[----:B------:R-:W2:Y:S02]  /*e250*/  @!P0 SYNCS.PHASECHK.TRANS64 P0, [R0+URZ], R5 ;  /* 0x00000005000085a7 */ /* 0x000ea400080010ff */
[----:B--2---:R-:W-:Y:S05]  /*e260*/  @!P0 BRA `(.L_x_198) ;  /* 0xfffffffc00f08947 */ /* 0x004fea000383ffff */
[----:B------:R-:W-:Y:S05]  /*e270*/  BRA `(.L_x_69) ;  /* 0xffffff5400587947 */ /* 0x000fea000383ffff */
.L_x_74:
[----:B-1----:R-:W-:-:S07]  /*e280*/  MOV R0, UR5 ;  /* 0x0000000500007c02 */ /* 0x002fce0008000f00 */
.L_x_199:
[----:B-1----:R1:W2:Y:S02]  /*e290*/  SYNCS.PHASECHK.TRANS64.TRYWAIT P0, [R0+URZ], R3 ;  /* 0x00000003000075a7 */ /* 0x0022a400080011ff */
[----:B--2---:R-:W-:Y:S05]  /*e2a0*/  @!P0 NANOSLEEP.SYNCS 0x989680 ;  /* 0x009896800000895d */ /* 0x004fea0003900000 */
[----:B------:R-:W2:Y:S02]  /*e2b0*/  @!P0 SYNCS.PHASECHK.TRANS64 P0, [R0+URZ], R3 ;  /* 0x00000003000085a7 */ /* 0x000ea400080010ff */
[----:B--2---:R-:W-:Y:S05]  /*e2c0*/  @!P0 BRA `(.L_x_199) ;  /* 0xfffffffc00f08947 */ /* 0x004fea000383ffff */
[----:B------:R-:W-:Y:S05]  /*e2d0*/  BRA `(.L_x_200) ;  /* 0xffffff58009c7947 */ /* 0x000fea000383ffff */
.L_x_77:
[----:B------:R-:W-:-:S07]  /*e2e0*/  MOV R0, UR7 ;  /* 0x0000000700007c02 */ /* 0x000fce0008000f00 */
.L_x_201:
[----:B-1----:R1:W2:Y:S02]  /*e2f0*/  SYNCS.PHASECHK.TRANS64.TRYWAIT P1, [R0+URZ+0xd0], R3 ;  /* 0x0000d003000075a7 */ /* 0x0022a400080211ff */
[----:B--2---:R-:W-:Y:S05]  /*e300*/  @!P1 NANOSLEEP.SYNCS 0x989680 ;  /* 0x009896800000995d */ /* 0x004fea0003900000 */
[----:B------:R-:W2:Y:S02]  /*e310*/  @!P1 SYNCS.PHASECHK.TRANS64 P1, [R0+URZ+0xd0], R3 ;  /* 0x0000d003000095a7 */ /* 0x000ea400080210ff */
[----:B--2---:R-:W-:Y:S05]  /*e320*/  @!P1 BRA `(.L_x_201) ;  /* 0xfffffffc00f09947 */ /* 0x004fea000383ffff */
[----:B------:R-:W-:Y:S05]  /*e330*/  BRA `(.L_x_202) ;  /* 0xffffff5800e87947 */ /* 0x000fea000383ffff */
.L_x_82:
[----:B--2---:R2:W4:Y:S02]  /*e340*/  SYNCS.PHASECHK.TRANS64.TRYWAIT P0, [R0+URZ+0x70], R3 ;  /* 0x00007003000075a7 */ /* 0x00452400080011ff */
[----:B----4-:R-:W-:Y:S05]  /*e350*/  @!P0 NANOSLEEP.SYNCS 0x989680 ;  /* 0x009896800000895d */ /* 0x010fea0003900000 */
[----:B------:R-:W4:Y:S02]  /*e360*/  @!P0 SYNCS.PHASECHK.TRANS64 P0, [R0+URZ+0x70], R3 ;  /* 0x00007003000085a7 */ /* 0x000f2400080010ff */
[----:B----4-:R-:W-:Y:S05]  /*e370*/  @!P0 BRA `(.L_x_82) ;  /* 0xfffffffc00f08947 */ /* 0x010fea000383ffff */
[----:B------:R-:W-:Y:S05]  /*e380*/  BRA `(.L_x_203) ;  /* 0xffffff5c00f47947 */ /* 0x000fea000383ffff */
.L_x_85:
[----:B------:R-:W-:Y:S07]  /*e390*/  MOV R0, UR7 ;  /* 0x0000000700007c02 */ /* 0x000fee0008000f00 */
.L_x_204:
[----:B--2---:R2:W4:Y:S02]  /*e3a0*/  SYNCS.PHASECHK.TRANS64.TRYWAIT P0, [R0+URZ+0x68], R3 ;  /* 0x00006803000075a7 */ /* 0x00452400080011ff */
[----:B----4-:R-:W-:Y:S05]  /*e3b0*/  @!P0 NANOSLEEP.SYNCS 0x989680 ;  /* 0x009896800000895d */ /* 0x010fea0003900000 */
[----:B------:R-:W4:Y:S02]  /*e3c0*/  @!P0 SYNCS.PHASECHK.TRANS64 P0, [R0+URZ+0x68], R3 ;  /* 0x00006803000085a7 */ /* 0x000f2400080010ff */
[----:B----4-:R-:W-:Y:S05]  /*e3d0*/  @!P0 BRA `(.L_x_204) ;  /* 0xfffffffc00f08947 */ /* 0x010fea000383ffff */
[----:B------:R-:W-:Y:S05]  /*e3e0*/  BRA `(.L_x_84) ;  /* 0xffffff6000d47947 */ /* 0x000fea000383ffff */
.L_x_88:
[----:B------:R-:W-:Y:S07]  /*e3f0*/  MOV R3, UR7 ;  /* 0x0000000700037c02 */ /* 0x000fee0008000f00 */
.L_x_205:
[----:B-1----:R1:W2:Y:S02]  /*e400*/  SYNCS.PHASECHK.TRANS64.TRYWAIT P0, [R3+URZ+0x40], R12 ;  /* 0x0000400c030075a7 */ /* 0x0022a400080011ff */
[----:B--2---:R-:W-:Y:S05]  /*e410*/  @!P0 NANOSLEEP.SYNCS 0x989680 ;  /* 0x009896800000895d */ /* 0x004fea0003900000 */
[----:B------:R-:W2:Y:S02]  /*e420*/  @!P0 SYNCS.PHASECHK.TRANS64 P0, [R3+URZ+0x40], R12 ;  /* 0x0000400c030085a7 */ /* 0x000ea400080010ff */
[----:B--2---:R-:W-:Y:S05]  /*e430*/  @!P0 BRA `(.L_x_205) ;  /* 0xfffffffc00f08947 */ /* 0x004fea000383ffff */
[----:B------:R-:W-:Y:S05]  /*e440*/  BRA `(.L_x_206) ;  /* 0xffffff6400507947 */ /* 0x000fea000383ffff */
.L_x_89:
[----:B-1----:R-:W-:Y:S07]  /*e450*/  MOV R3, UR7 ;  /* 0x0000000700037c02 */ /* 0x002fee0008000f00 */
.L_x_207:
[----:B-1----:R1:W2:Y:S02]  /*e460*/  SYNCS.PHASECHK.TRANS64.TRYWAIT P0, [R3+URZ+0x48], R12 ;  /* 0x0000480c030075a7 */ /* 0x0022a400080011ff */
[----:B--2---:R-:W-:Y:S05]  /*e470*/  @!P0 NANOSLEEP.SYNCS 0x989680 ;  /* 0x009896800000895d */ /* 0x004fea0003900000 */
[----:B------:R-:W2:Y:S02]  /*e480*/  @!P0 SYNCS.PHASECHK.TRANS64 P0, [R3+URZ+0x48], R12 ;  /* 0x0000480c030085a7 */ /* 0x000ea400080010ff */
[----:B--2---:R-:W-:Y:S05]  /*e490*/  @!P0 BRA `(.L_x_207) ;  /* 0xfffffffc00f08947 */ /* 0x004fea000383ffff */
[----:B------:R-:W-:Y:S05]  /*e4a0*/  BRA `(.L_x_208) ;  /* 0xffffff6400907947 */ /* 0x000fea000383ffff */
.L_x_90:
[----:B-1----:R-:W-:Y:S07]  /*e4b0*/  MOV R3, UR7 ;  /* 0x0000000700037c02 */ /* 0x002fee0008000f00 */
.L_x_209:
[----:B-1----:R1:W2:Y:S02]  /*e4c0*/  SYNCS.PHASECHK.TRANS64.TRYWAIT P0, [R3+URZ+0x50], R12 ;  /* 0x0000500c030075a7 */ /* 0x0022a400080011ff */
[----:B--2---:R-:W-:Y:S05]  /*e4d0*/  @!P0 NANOSLEEP.SYNCS 0x989680 ;  /* 0x009896800000895d */ /* 0x004fea0003900000 */
[----:B------:R-:W2:Y:S02]  /*e4e0*/  @!P0 SYNCS.PHASECHK.TRANS64 P0, [R3+URZ+0x50], R12 ;  /* 0x0000500c030085a7 */ /* 0x000ea400080010ff */
[----:B--2---:R-:W-:Y:S05]  /*e4f0*/  @!P0 BRA `(.L_x_209) ;  /* 0xfffffffc00f08947 */ /* 0x004fea000383ffff */
[----:B------:R-:W-:Y:S05]  /*e500*/  BRA `(.L_x_210) ;  /* 0xffffff6400d47947 */ /* 0x000fea000383ffff */
.L_x_91:
[----:B-1----:R-:W-:Y:S07]  /*e510*/  MOV R3, UR7 ;  /* 0x0000000700037c02 */ /* 0x002fee0008000f00 */
.L_x_211:
[----:B-1----:R1:W2:Y:S02]  /*e520*/  SYNCS.PHASECHK.TRANS64.TRYWAIT P0, [R3+URZ+0x58], R12 ;  /* 0x0000580c030075a7 */ /* 0x0022a400080011ff */
[----:B--2---:R-:W-:Y:S05]  /*e530*/  @!P0 NANOSLEEP.SYNCS 0x989680 ;  /* 0x009896800000895d */ /* 0x004fea0003900000 */
[----:B------:R-:W2:Y:S02]  /*e540*/  @!P0 SYNCS.PHASECHK.TRANS64 P0, [R3+URZ+0x58], R12 ;  /* 0x0000580c030085a7 */ /* 0x000ea400080010ff */
[----:B--2---:R-:W-:Y:S05]  /*e550*/  @!P0 BRA `(.L_x_211) ;  /* 0xfffffffc00f08947 */ /* 0x004fea000383ffff */
[----:B------:R-:W-:Y:S05]  /*e560*/  BRA `(.L_x_212) ;  /* 0xffffff68001c7947 */ /* 0x000fea000383ffff */
.L_x_92:
[----:B-1----:R-:W-:Y:S07]  /*e570*/  MOV R3, UR7 ;  /* 0x0000000700037c02 */ /* 0x002fee0008000f00 */
.L_x_213:
[----:B-1----:R1:W2:Y:S02]  /*e580*/  SYNCS.PHASECHK.TRANS64.TRYWAIT P0, [R3+URZ+0x40], R20 ;  /* 0x00004014030075a7 */ /* 0x0022a400080011ff */
[----:B--2---:R-:W-:Y:S05]  /*e590*/  @!P0 NANOSLEEP.SYNCS 0x989680 ;  /* 0x009896800000895d */ /* 0x004fea0003900000 */
[----:B------:R-:W2:Y:S02]  /*e5a0*/  @!P0 SYNCS.PHASECHK.TRANS64 P0, [R3+URZ+0x40], R20 ;  /* 0x00004014030085a7 */ /* 0x000ea400080010ff */
[----:B--2---:R-:W-:Y:S05]  /*e5b0*/  @!P0 BRA `(.L_x_213) ;  /* 0xfffffffc00f08947 */ /* 0x004fea000383ffff */
[----:B------:R-:W-:Y:S05]  /*e5c0*/  BRA `(.L_x_214) ;  /* 0xffffff6800687947 */ /* 0x000fea000383ffff */
.L_x_93:
[----:B-1----:R-:W-:Y:S07]  /*e5d0*/  MOV R3, UR7 ;  /* 0x0000000700037c02 */ /* 0x002fee0008000f00 */
.L_x_215:
[----:B-1----:R1:W2:Y:S02]  /*e5e0*/  SYNCS.PHASECHK.TRANS64.TRYWAIT P0, [R3+URZ+0x48], R20 ;  /* 0x00004814030075a7 */ /* 0x0022a400080011ff */
[----:B--2---:R-:W-:Y:S05]  /*e5f0*/  @!P0 NANOSLEEP.SYNCS 0x989680 ;  /* 0x009896800000895d */ /* 0x004fea0003900000 */
[----:B------:R-:W2:Y:S02]  /*e600*/  @!P0 SYNCS.PHASECHK.TRANS64 P0, [R3+URZ+0x48], R20 ;  /* 0x00004814030085a7 */ /* 0x000ea400080010ff */
[----:B--2---:R-:W-:Y:S05]  /*e610*/  @!P0 BRA `(.L_x_215) ;  /* 0xfffffffc00f08947 */ /* 0x004fea000383ffff */
[----:B------:R-:W-:Y:S05]  /*e620*/  BRA `(.L_x_216) ;  /* 0xffffff6800b07947 */ /* 0x000fea000383ffff */
.L_x_94:
[----:B-1----:R-:W-:Y:S07]  /*e630*/  MOV R3, UR7 ;  /* 0x0000000700037c02 */ /* 0x002fee0008000f00 */
.L_x_217:
[----:B-1----:R1:W2:Y:S02]  /*e640*/  SYNCS.PHASECHK.TRANS64.TRYWAIT P0, [R3+URZ+0x50], R20 ;  /* 0x00005014030075a7 */ /* 0x0022a400080011ff */
[----:B--2---:R-:W-:Y:S05]  /*e650*/  @!P0 NANOSLEEP.SYNCS 0x989680 ;  /* 0x009896800000895d */ /* 0x004fea0003900000 */
[----:B------:R-:W2:Y:S02]  /*e660*/  @!P0 SYNCS.PHASECHK.TRANS64 P0, [R3+URZ+0x50], R20 ;  /* 0x00005014030085a7 */ /* 0x000ea400080010ff */
[----:B--2---:R-:W-:Y:S05]  /*e670*/  @!P0 BRA `(.L_x_217) ;  /* 0xfffffffc00f08947 */ /* 0x004fea000383ffff */
[----:B------:R-:W-:Y:S05]  /*e680*/  BRA `(.L_x_218) ;  /* 0xffffff6800f87947 */ /* 0x000fea000383ffff */
.L_x_95:
[----:B------:R-:W-:Y:S07]  /*e690*/  MOV R3, UR7 ;  /* 0x0000000700037c02 */ /* 0x000fee0008000f00 */
.L_x_219:
[----:B-1----:R1:W2:Y:S02]  /*e6a0*/  SYNCS.PHASECHK.TRANS64.TRYWAIT P0, [R3+URZ+0x58], R20 ;  /* 0x00005814030075a7 */ /* 0x0022a400080011ff */
[----:B--2---:R-:W-:Y:S05]  /*e6b0*/  @!P0 NANOSLEEP.SYNCS 0x989680 ;  /* 0x009896800000895d */ /* 0x004fea0003900000 */
[----:B------:R-:W2:Y:S02]  /*e6c0*/  @!P0 SYNCS.PHASECHK.TRANS64 P0, [R3+URZ+0x58], R20 ;  /* 0x00005814030085a7 */ /* 0x000ea400080010ff */
[----:B--2---:R-:W-:Y:S05]  /*e6d0*/  @!P0 BRA `(.L_x_219) ;  /* 0xfffffffc00f08947 */ /* 0x004fea000383ffff */
[----:B------:R-:W-:Y:S05]  /*e6e0*/  BRA `(.L_x_220) ;  /* 0xffffff6c00807947 */ /* 0x000fea000383ffff */
.L_x_97:
[----:B------:R-:W-:-:S07]  /*e6f0*/  MOV R3, UR7 ;  /* 0x0000000700037c02 */ /* 0x000fce0008000f00 */
.L_x_221:
[----:B-1----:R1:W4:Y:S02]  /*e700*/  SYNCS.PHASECHK.TRANS64.TRYWAIT P0, [R3+URZ+0x40], R12 ;  /* 0x0000400c030075a7 */ /* 0x00232400080011ff */
[----:B----4-:R-:W-:Y:S05]  /*e710*/  @!P0 NANOSLEEP.SYNCS 0x989680 ;  /* 0x009896800000895d */ /* 0x010fea0003900000 */
[----:B------:R-:W4:Y:S02]  /*e720*/  @!P0 SYNCS.PHASECHK.TRANS64 P0, [R3+URZ+0x40], R12 ;  /* 0x0000400c030085a7 */ /* 0x000f2400080010ff */
[----:B----4-:R-:W-:Y:S05]  /*e730*/  @!P0 BRA `(.L_x_221) ;  /* 0xfffffffc00f08947 */ /* 0x010fea000383ffff */
[----:B------:R-:W-:Y:S05]  /*e740*/  BRA `(.L_x_222) ;  /* 0xffffff6c00e87947 */ /* 0x000fea000383ffff */
.L_x_98:
[----:B-1----:R-:W-:-:S07]  /*e750*/  MOV R3, UR7 ;  /* 0x0000000700037c02 */ /* 0x002fce0008000f00 */
.L_x_223:
[----:B-1----:R1:W4:Y:S02]  /*e760*/  SYNCS.PHASECHK.TRANS64.TRYWAIT P0, [R3+URZ+0x48], R12 ;  /* 0x0000480c030075a7 */ /* 0x00232400080011ff */
[----:B----4-:R-:W-:Y:S05]  /*e770*/  @!P0 NANOSLEEP.SYNCS 0x989680 ;  /* 0x009896800000895d */ /* 0x010fea0003900000 */
[----:B------:R-:W4:Y:S02]  /*e780*/  @!P0 SYNCS.PHASECHK.TRANS64 P0, [R3+URZ+0x48], R12 ;  /* 0x0000480c030085a7 */ /* 0x000f2400080010ff */
[----:B----4-:R-:W-:Y:S05]  /*e790*/  @!P0 BRA `(.L_x_223) ;  /* 0xfffffffc00f08947 */ /* 0x010fea000383ffff */
[----:B------:R-:W-:Y:S05]  /*e7a0*/  BRA `(.L_x_224) ;  /* 0xffffff6c00d87947 */ /* 0x000fea000383ffff */
.L_x_99:
[----:B-1----:R-:W-:-:S07]  /*e7b0*/  MOV R3, UR7 ;  /* 0x0000000700037c02 */ /* 0x002fce0008000f00 */
.L_x_225:
[----:B-1----:R1:W4:Y:S02]  /*e7c0*/  SYNCS.PHASECHK.TRANS64.TRYWAIT P0, [R3+URZ+0x50], R12 ;  /* 0x0000500c030075a7 */ /* 0x00232400080011ff */
[----:B----4-:R-:W-:Y:S05]  /*e7d0*/  @!P0 NANOSLEEP.SYNCS 0x989680 ;  /* 0x009896800000895d */ /* 0x010fea0003900000 */
[----:B------:R-:W4:Y:S02]  /*e7e0*/  @!P0 SYNCS.PHASECHK.TRANS64 P0, [R3+URZ+0x50], R12 ;  /* 0x0000500c030085a7 */ /* 0x000f2400080010ff */
[----:B----4-:R-:W-:Y:S05]  /*e7f0*/  @!P0 BRA `(.L_x_225) ;  /* 0xfffffffc00f08947 */ /* 0x010fea000383ffff */
[----:B------:R-:W-:Y:S05]  /*e800*/  BRA `(.L_x_226) ;  /* 0xffffff6c00cc7947 */ /* 0x000fea000383ffff */
.L_x_101:
[----:B--2---:R2:W3:Y:S02]  /*e810*/  SYNCS.PHASECHK.TRANS64.TRYWAIT P0, [R0+URZ+0x70], R3 ;  /* 0x00007003000075a7 */ /* 0x0044e400080011ff */
[----:B---3--:R-:W-:Y:S05]  /*e820*/  @!P0 NANOSLEEP.SYNCS 0x989680 ;  /* 0x009896800000895d */ /* 0x008fea0003900000 */
[----:B------:R-:W3:Y:S02]  /*e830*/  @!P0 SYNCS.PHASECHK.TRANS64 P0, [R0+URZ+0x70], R3 ;  /* 0x00007003000085a7 */ /* 0x000ee400080010ff */
[----:B---3--:R-:W-:Y:S05]  /*e840*/  @!P0 BRA `(.L_x_101) ;  /* 0xfffffffc00f08947 */ /* 0x008fea000383ffff */
[----:B------:R-:W-:Y:S05]  /*e850*/  BRA `(.L_x_227) ;  /* 0xffffff70009c7947 */ /* 0x000fea000383ffff */
.L_x_112:
[----:B-1----:R-:W-:Y:S04]  /*e860*/  MOV R0, UR48 ;  /* 0x0000003000007c02 */ /* 0x002fe80008000f00 */
[----:B------:R1:W3:Y:S03]  /*e870*/  SYNCS.PHASECHK.TRANS64.TRYWAIT P1, [R0+URZ+0x20], R5 ;  /* 0x00002005000075a7 */ /* 0x0002e600080211ff */
[----:B---3--:R-:W-:Y:S05]  /*e880*/  @!P1 NANOSLEEP.SYNCS 0x989680 ;  /* 0x009896800000995d */ /* 0x008fea0003900000 */
[----:B------:R-:W3:Y:S02]  /*e890*/  @!P1 SYNCS.PHASECHK.TRANS64 P1, [R0+URZ+0x20], R5 ;  /* 0x00002005000095a7 */ /* 0x000ee400080210ff */
[----:B---3--:R-:W-:Y:S05]  /*e8a0*/  @!P1 BRA `(.L_x_112) ;  /* 0xfffffffc00ec9947 */ /* 0x008fea000383ffff */
[----:B------:R-:W-:Y:S05]  /*e8b0*/  BRA `(.L_x_111) ;  /* 0xffffff8000187947 */ /* 0x000fea000383ffff */
.L_x_114:
[----:B-1----:R1:W4:Y:S02]  /*e8c0*/  SYNCS.PHASECHK.TRANS64.TRYWAIT P0, [R130+URZ+0x90], R3 ;  /* 0x00009003820075a7 */ /* 0x00232400080011ff */
[----:B----4-:R-:W-:Y:S05]  /*e8d0*/  @!P0 NANOSLEEP.SYNCS 0x989680 ;  /* 0x009896800000895d */ /* 0x010fea0003900000 */
[----:B------:R-:W4:Y:S02]  /*e8e0*/  @!P0 SYNCS.PHASECHK.TRANS64 P0, [R130+URZ+0x90], R3 ;  /* 0x00009003820085a7 */ /* 0x000f2400080010ff */
[----:B----4-:R-:W-:Y:S05]  /*e8f0*/  @!P0 BRA `(.L_x_114) ;  /* 0xfffffffc00f08947 */ /* 0x010fea000383ffff */
[----:B------:R-:W-:Y:S05]  /*e900*/  BRA `(.L_x_113) ;  /* 0xffffff8000507947 */ /* 0x000fea000383ffff */
.L_x_123:
[----:B-1----:R1:W2:Y:S02]  /*e910*/  SYNCS.PHASECHK.TRANS64.TRYWAIT P0, [R3+URZ+0x20], R0 ;  /* 0x00002000030075a7 */ /* 0x0022a400080011ff */
[----:B--2---:R-:W-:Y:S05]  /*e920*/  @!P0 NANOSLEEP.SYNCS 0x989680 ;  /* 0x009896800000895d */ /* 0x004fea0003900000 */
[----:B------:R-:W2:Y:S02]  /*e930*/  @!P0 SYNCS.PHASECHK.TRANS64 P0, [R3+URZ+0x20], R0 ;  /* 0x00002000030085a7 */ /* 0x000ea400080010ff */
[----:B--2---:R-:W-:Y:S05]  /*e940*/  @!P0 BRA `(.L_x_123) ;  /* 0xfffffffc00f08947 */ /* 0x004fea000383ffff */
[----:B------:R-:W-:Y:S05]  /*e950*/  BRA `(.L_x_122) ;  /* 0xffffff8c007c7947 */ /* 0x000fea000383ffff */
.L_x_131:
[----:B-1----:R1:W2:Y:S02]  /*e960*/  SYNCS.PHASECHK.TRANS64.TRYWAIT P0, [R134+URZ+0x20], R5 ;  /* 0x00002005860075a7 */ /* 0x0022a400080011ff */
[----:B--2---:R-:W-:Y:S05]  /*e970*/  @!P0 NANOSLEEP.SYNCS 0x989680 ;  /* 0x009896800000895d */ /* 0x004fea0003900000 */
[----:B------:R-:W2:Y:S02]  /*e980*/  @!P0 SYNCS.PHASECHK.TRANS64 P0, [R134+URZ+0x20], R5 ;  /* 0x00002005860085a7 */ /* 0x000ea400080010ff */
[----:B--2---:R-:W-:Y:S05]  /*e990*/  @!P0 BRA `(.L_x_131) ;  /* 0xfffffffc00f08947 */ /* 0x004fea000383ffff */
[----:B------:R-:W-:Y:S05]  /*e9a0*/  BRA `(.L_x_130) ;  /* 0xffffff9800f07947 */ /* 0x000fea000383ffff */
.L_x_139:
[----:B-1----:R1:W2:Y:S02]  /*e9b0*/  SYNCS.PHASECHK.TRANS64.TRYWAIT P0, [R134+URZ+0x20], R5 ;  /* 0x00002005860075a7 */ /* 0x0022a400080011ff */
[----:B--2---:R-:W-:Y:S05]  /*e9c0*/  @!P0 NANOSLEEP.SYNCS 0x989680 ;  /* 0x009896800000895d */ /* 0x004fea0003900000 */
[----:B------:R-:W2:Y:S02]  /*e9d0*/  @!P0 SYNCS.PHASECHK.TRANS64 P0, [R134+URZ+0x20], R5 ;  /* 0x00002005860085a7 */ /* 0x000ea400080010ff */
[----:B--2---:R-:W-:Y:S05]  /*e9e0*/  @!P0 BRA `(.L_x_139) ;  /* 0xfffffffc00f08947 */ /* 0x004fea000383ffff */
[----:B------:R-:W-:Y:S05]  /*e9f0*/  BRA `(.L_x_138) ;  /* 0xffffffa800687947 */ /* 0x000fea000383ffff */
.L_x_147:
[----:B-1----:R1:W2:Y:S02]  /*ea00*/  SYNCS.PHASECHK.TRANS64.TRYWAIT P0, [R135+URZ+0x20], R6 ;  /* 0x00002006870075a7 */ /* 0x0022a400080011ff */
[----:B--2---:R-:W-:Y:S05]  /*ea10*/  @!P0 NANOSLEEP.SYNCS 0x989680 ;  /* 0x009896800000895d */ /* 0x004fea0003900000 */
[----:B------:R-:W2:Y:S02]  /*ea20*/  @!P0 SYNCS.PHASECHK.TRANS64 P0, [R135+URZ+0x20], R6 ;  /* 0x00002006870085a7 */ /* 0x000ea400080010ff */
[----:B--2---:R-:W-:Y:S05]  /*ea30*/  @!P0 BRA `(.L_x_147) ;  /* 0xfffffffc00f08947 */ /* 0x004fea000383ffff */
[----:B------:R-:W-:Y:S05]  /*ea40*/  BRA `(.L_x_146) ;  /* 0xffffffb400e47947 */ /* 0x000fea000383ffff */
.L_x_155:
[----:B-1----:R1:W2:Y:S02]  /*ea50*/  SYNCS.PHASECHK.TRANS64.TRYWAIT P0, [R51+URZ+0x20], R6 ;  /* 0x00002006330075a7 */ /* 0x0022a400080011ff */
[----:B--2---:R-:W-:Y:S05]  /*ea60*/  @!P0 NANOSLEEP.SYNCS 0x989680 ;  /* 0x009896800000895d */ /* 0x004fea0003900000 */
[----:B------:R-:W2:Y:S02]  /*ea70*/  @!P0 SYNCS.PHASECHK.TRANS64 P0, [R51+URZ+0x20], R6 ;  /* 0x00002006330085a7 */ /* 0x000ea400080010ff */
[----:B--2---:R-:W-:Y:S05]  /*ea80*/  @!P0 BRA `(.L_x_155) ;  /* 0xfffffffc00f08947 */ /* 0x004fea000383ffff */
[----:B------:R-:W-:Y:S05]  /*ea90*/  BRA `(.L_x_154) ;  /* 0xffffffc400747947 */ /* 0x000fea000383ffff */
.L_x_163:
[----:B-1----:R1:W4:Y:S02]  /*eaa0*/  SYNCS.PHASECHK.TRANS64.TRYWAIT P0, [R0+URZ+0x20], R7 ;  /* 0x00002007000075a7 */ /* 0x00232400080011ff */
[----:B----4-:R-:W-:Y:S05]  /*eab0*/  @!P0 NANOSLEEP.SYNCS 0x989680 ;  /* 0x009896800000895d */ /* 0x010fea0003900000 */
[----:B------:R-:W4:Y:S02]  /*eac0*/  @!P0 SYNCS.PHASECHK.TRANS64 P0, [R0+URZ+0x20], R7 ;  /* 0x00002007000085a7 */ /* 0x000f2400080010ff */
[----:B----4-:R-:W-:Y:S05]  /*ead0*/  @!P0 BRA `(.L_x_163) ;  /* 0xfffffffc00f08947 */ /* 0x010fea000383ffff */
[----:B------:R-:W-:Y:S05]  /*eae0*/  BRA `(.L_x_162) ;  /* 0xffffffd000f87947 */ /* 0x000fea000383ffff */
.L_x_171:
[----:B-1----:R1:W3:Y:S02]  /*eaf0*/  SYNCS.PHASECHK.TRANS64.TRYWAIT P0, [R0+URZ+0x20], R133 ;  /* 0x00002085000075a7 */ /* 0x0022e400080011ff */
[----:B---3--:R-:W-:Y:S05]  /*eb00*/  @!P0 NANOSLEEP.SYNCS 0x989680 ;  /* 0x009896800000895d */ /* 0x008fea0003900000 */
[----:B------:R-:W3:Y:S02]  /*eb10*/  @!P0 SYNCS.PHASECHK.TRANS64 P0, [R0+URZ+0x20], R133 ;  /* 0x00002085000085a7 */ /* 0x000ee400080010ff */
[----:B---3--:R-:W-:Y:S05]  /*eb20*/  @!P0 BRA `(.L_x_171) ;  /* 0xfffffffc00f08947 */ /* 0x008fea000383ffff */
[----:B------:R-:W-:Y:S05]  /*eb30*/  BRA `(.L_x_170) ;  /* 0xffffffe0007c7947 */ /* 0x000fea000383ffff */
        .weak           $__internal_0_$__cuda_sm10x_tcgen05_guardrail_trap_col_being_dealloced_not_returned_by_alloc
        .type           $__internal_0_$__cuda_sm10x_tcgen05_guardrail_trap_col_being_dealloced_not_returned_by_alloc,@function
        .size           $__internal_0_$__cuda_sm10x_tcgen05_guardrail_trap_col_being_dealloced_not_returned_by_alloc,($__internal_1_$__cuda_sm10x_tcgen05_guardrail_trap_phase_invalid_during_alloc - $__internal_0_$__cuda_sm10x_tcgen05_guardrail_trap_col_being_dealloced_not_returned_by_alloc)
$__internal_0_$__cuda_sm10x_tcgen05_guardrail_trap_col_being_dealloced_not_returned_by_alloc:
[----:B------:R-:W-:Y:S05]  /*eb40*/  BPT.TRAP 0x1 ;  /* 0x000000040000795c */ /* 0x000fea0000300000 */
[----:B------:R-:W-:-:S04]  /*eb50*/  HFMA2 R3, -RZ, RZ, 0, 0 ;  /* 0x00000000ff037431 */ /* 0x000fc800000001ff */
[----:B------:R-:W-:Y:S05]  /*eb60*/  RET.REL.NODEC R2 `(_ZN7cutlass13device_kernelINS_4gemm6kernel13GemmUniversalIN4cute5tupleIJiiiiEEENS1_10collective13CollectiveMmaINS1_35MainloopSm100TmaUmmaWarpSpecializedILi2ELi2ELi2ENS5_IJNS4_1CILi2EEENSA_ILi1EEESC_EEEEENS5_IJNSA_ILi256EEESF_NSA_ILi64EEEEEENS_10tfloat32_tENS5_IJlSC_lEEESI_SJ_NS4_8TiledMMAINS4_8MMA_AtomIJNS4_23SM100_MMA_TF32_2x1SM_SSISI_SI_fLi256ELi256ELNS4_4UMMA5MajorE0ELSO_0ELNSN_7ScaleInE0ELSP_0EEEEEENS4_6LayoutINS5_IJSC_SC_SC_EEENS5_IJNSA_ILi0EEESU_SU_EEEEENS5_IJNS4_10UnderscoreESX_SX_EEEEENS4_18SM100_TMA_2SM_LOADENS4_14ComposedLayoutINS4_7SwizzleILi3ELi4ELi3EEENS4_18smem_ptr_flag_bitsILi32EEENSS_INS5_IJNSA_ILi8EEENSA_ILi32EEEEEENS5_IJS17_SC_EEEEEEEvNS4_8identityES10_S1B_vS1C_EENS_8epilogue10collective18CollectiveEpilogueINS1E_23Sm100TmaWarpSpecializedILi4ELi2ELi32ELb1ELb0EEEJNS5_IJNSA_ILi128EEESF_SG_EEENS5_IJNSS_IS1J_SC_EENSS_IS17_SC_EEEEESI_SJ_SI_SJ_NS1E_6fusion15FusionCallbacksIS1I_NS1O_17LinearCombinationISI_fSI_fLNS_15FloatRoundStyleE2EEES1K_S1N_JEEENS4_5SM1004TMEM4LOAD26SM100_TMEM_LOAD_32dp32b32xENS4_13SM90_TMA_LOADES1B_NS4_39AutoVectorizingCopyWithAssumedAlignmentILi128EEENS4_14SM90_TMA_STOREES1B_S20_S20_EEEvvEEEEvNT_6ParamsE) ;  /* 0xffffff1402247950 */ /* 0x000fea0003c3ffff */
        .weak           $__internal_1_$__cuda_sm10x_tcgen05_guardrail_trap_phase_invalid_during_alloc
        .type           $__internal_1_$__cuda_sm10x_tcgen05_guardrail_trap_phase_invalid_during_alloc,@function
        .size           $__internal_1_$__cuda_sm10x_tcgen05_guardrail_trap_phase_invalid_during_alloc,($__internal_2_$__cuda_sm10x_tcgen05_guardrail_trap_unallocated_columns_being_dealloced - $__internal_1_$__cuda_sm10x_tcgen05_guardrail_trap_phase_invalid_during_alloc)
$__internal_1_$__cuda_sm10x_tcgen05_guardrail_trap_phase_invalid_during_alloc:
[----:B------:R-:W-:Y:S05]  /*eb70*/  BPT.TRAP 0x1 ;  /* 0x000000040000795c */ /* 0x000fea0000300000 */
[----:B------:R-:W-:-:S04]  /*eb80*/  MOV R3, 0x0 ;  /* 0x0000000000037802 */ /* 0x000fc80000000f00 */
[----:B------:R-:W-:Y:S05]  /*eb90*/  RET.REL.NODEC R2 `(_ZN7cutlass13device_kernelINS_4gemm6kernel13GemmUniversalIN4cute5tupleIJiiiiEEENS1_10collective13CollectiveMmaINS1_35MainloopSm100TmaUmmaWarpSpecializedILi2ELi2ELi2ENS5_IJNS4_1CILi2EEENSA_ILi1EEESC_EEEEENS5_IJNSA_ILi256EEESF_NSA_ILi64EEEEEENS_10tfloat32_tENS5_IJlSC_lEEESI_SJ_NS4_8TiledMMAINS4_8MMA_AtomIJNS4_23SM100_MMA_TF32_2x1SM_SSISI_SI_fLi256ELi256ELNS4_4UMMA5MajorE0ELSO_0ELNSN_7ScaleInE0ELSP_0EEEEEENS4_6LayoutINS5_IJSC_SC_SC_EEENS5_IJNSA_ILi0EEESU_SU_EEEEENS5_IJNS4_10UnderscoreESX_SX_EEEEENS4_18SM100_TMA_2SM_LOADENS4_14ComposedLayoutINS4_7SwizzleILi3ELi4ELi3EEENS4_18smem_ptr_flag_bitsILi32EEENSS_INS5_IJNSA_ILi8EEENSA_ILi32EEEEEENS5_IJS17_SC_EEEEEEEvNS4_8identityES10_S1B_vS1C_EENS_8epilogue10collective18CollectiveEpilogueINS1E_23Sm100TmaWarpSpecializedILi4ELi2ELi32ELb1ELb0EEEJNS5_IJNSA_ILi128EEESF_SG_EEENS5_IJNSS_IS1J_SC_EENSS_IS17_SC_EEEEESI_SJ_SI_SJ_NS1E_6fusion15FusionCallbacksIS1I_NS1O_17LinearCombinationISI_fSI_fLNS_15FloatRoundStyleE2EEES1K_S1N_JEEENS4_5SM1004TMEM4LOAD26SM100_TMEM_LOAD_32dp32b32xENS4_13SM90_TMA_LOADES1B_NS4_39AutoVectorizingCopyWithAssumedAlignmentILi128EEENS4_14SM90_TMA_STOREES1B_S20_S20_EEEvvEEEEvNT_6ParamsE) ;  /* 0xffffff1402187950 */ /* 0x000fea0003c3ffff */
        .weak           $__internal_2_$__cuda_sm10x_tcgen05_guardrail_trap_unallocated_columns_being_dealloced
        .type           $__internal_2_$__cuda_sm10x_tcgen05_guardrail_trap_unallocated_columns_being_dealloced,@function
        .size           $__internal_2_$__cuda_sm10x_tcgen05_guardrail_trap_unallocated_columns_being_dealloced,(.L_x_229 - $__internal_2_$__cuda_sm10x_tcgen05_guardrail_trap_unallocated_columns_being_dealloced)
$__internal_2_$__cuda_sm10x_tcgen05_guardrail_trap_unallocated_columns_being_dealloced:
[----:B------:R-:W-:Y:S05]  /*eba0*/  BPT.TRAP 0x1 ;  /* 0x000000040000795c */ /* 0x000fea0000300000 */
[----:B------:R-:W-:-:S04]  /*ebb0*/  HFMA2 R3, -RZ, RZ, 0, 0 ;  /* 0x00000000ff037431 */ /* 0x000fc800000001ff */
[----:B------:R-:W-:Y:S05]  /*ebc0*/  RET.REL.NODEC R2 `(_ZN7cutlass13device_kernelINS_4gemm6kernel13GemmUniversalIN4cute5tupleIJiiiiEEENS1_10collective13CollectiveMmaINS1_35MainloopSm100TmaUmmaWarpSpecializedILi2ELi2ELi2ENS5_IJNS4_1CILi2EEENSA_ILi1EEESC_EEEEENS5_IJNSA_ILi256EEESF_NSA_ILi64EEEEEENS_10tfloat32_tENS5_IJlSC_lEEESI_SJ_NS4_8TiledMMAINS4_8MMA_AtomIJNS4_23SM100_MMA_TF32_2x1SM_SSISI_SI_fLi256ELi256ELNS4_4UMMA5MajorE0ELSO_0ELNSN_7ScaleInE0ELSP_0EEEEEENS4_6LayoutINS5_IJSC_SC_SC_EEENS5_IJNSA_ILi0EEESU_SU_EEEEENS5_IJNS4_10UnderscoreESX_SX_EEEEENS4_18SM100_TMA_2SM_LOADENS4_14ComposedLayoutINS4_7SwizzleILi3ELi4ELi3EEENS4_18smem_ptr_flag_bitsILi32EEENSS_INS5_IJNSA_ILi8EEENSA_ILi32EEEEEENS5_IJS17_SC_EEEEEEEvNS4_8identityES10_S1B_vS1C_EENS_8epilogue10collective18CollectiveEpilogueINS1E_23Sm100TmaWarpSpecializedILi4ELi2ELi32ELb1ELb0EEEJNS5_IJNSA_ILi128EEESF_SG_EEENS5_IJNSS_IS1J_SC_EENSS_IS17_SC_EEEEESI_SJ_SI_SJ_NS1E_6fusion15FusionCallbacksIS1I_NS1O_17LinearCombinationISI_fSI_fLNS_15FloatRoundStyleE2EEES1K_S1N_JEEENS4_5SM1004TMEM4LOAD26SM100_TMEM_LOAD_32dp32b32xENS4_13SM90_TMA_LOADES1B_NS4_39AutoVectorizingCopyWithAssumedAlignmentILi128EEENS4_14SM90_TMA_STOREES1B_S20_S20_EEEvvEEEEvNT_6ParamsE) ;  /* 0xffffff14020c7950 */ /* 0x000fea0003c3ffff */
.L_x_228:
[----:B------:R-:W-:-:S00]  /*ebd0*/  BRA `(.L_x_228) ;  /* 0xfffffffc00fc7947 */ /* 0x000fc0000383ffff */
[----:B------:R-:W-:-:S00]  /*ebe0*/  NOP ;  /* 0x0000000000007918 */ /* 0x000fc00000000000 */
        /* <DEDUP_REMOVED lines=9> */
.L_x_229:


//--------------------- .nv.global.init           --------------------------
	.section	.nv.global.init,"aw",@progbits
.nv.global.init:
	.type		$str$27,@object
	.size		$str$27,($str$28 - $str$27)
$str$27:
        /*0000*/ 	.byte	0x28, 0x61, 0x64, 0x64, 0x72, 0x65, 0x73, 0x73, 0x20, 0x26, 0x20, 0x6d, 0x61, 0x73, 0x6b, 0x29
        /*0010*/ 	.byte	0x20, 0x3d, 0x3d, 0x20, 0x30, 0x00
	.type		$str$28,@object
	.size		$str$28,($str$26 - $str$28)
$str$28:
        /*0016*/ 	.byte	0x2f, 0x74, 0x6d, 0x70, 0x2f, 0x63, 0x75, 0x74, 0x6c, 0x61, 0x73, 0x73, 0x5f, 0x73, 0x77, 0x65
        /*0026*/ 	.byte	0x65, 0x70, 0x5f, 0x73, 0x72, 0x63, 0x2f, 0x69, 0x6e, 0x63, 0x6c, 0x75, 0x64, 0x65, 0x2f, 0x63
        /*0036*/ 	.byte	0x75, 0x74, 0x65, 0x2f, 0x70, 0x6f, 0x69, 0x6e, 0x74, 0x65, 0x72, 0x5f, 0x66, 0x6c, 0x61, 0x67
        /*0046*/ 	.byte	0x67, 0x65, 0x64, 0x2e, 0x68, 0x70, 0x70, 0x00
	.type		$str$26,@object
	.size		$str$26,($str$25 - $str$26)
$str$26:
        /*004e*/ 	.byte	0x2f, 0x74, 0x6d, 0x70, 0x2f, 0x63, 0x75, 0x74, 0x6c, 0x61, 0x73, 0x73, 0x5f, 0x73, 0x77, 0x65
        /*005e*/ 	.byte	0x65, 0x70, 0x5f, 0x73, 0x72, 0x63, 0x2f, 0x69, 0x6e, 0x63, 0x6c, 0x75, 0x64, 0x65, 0x2f, 0x63
        /*006e*/ 	.byte	0x75, 0x74, 0x65, 0x2f, 0x61, 0x74, 0x6f, 0x6d, 0x2f, 0x63, 0x6f, 0x70, 0x79, 0x5f, 0x74, 0x72
        /*007e*/ 	.byte	0x61, 0x69, 0x74, 0x73, 0x5f, 0x73, 0x6d, 0x31, 0x30, 0x30, 0x2e, 0x68, 0x70, 0x70, 0x00
	.type		$str$25,@object
	.size		$str$25,(__unnamed_1 - $str$25)
$str$25:
        /*008d*/ 	.byte	0x28, 0x28, 0x75, 0x69, 0x6e, 0x74, 0x33, 0x32, 0x5f, 0x74, 0x28, 0x74, 0x68, 0x72, 0x65, 0x61
        /*009d*/ 	.byte	0x64, 0x49, 0x64, 0x78, 0x2e, 0x78, 0x29, 0x20, 0x2f, 0x20, 0x33, 0x32, 0x29, 0x20, 0x25, 0x20
        /*00ad*/ 	.byte	0x34, 0x29, 0x20, 0x3d, 0x3d, 0x20, 0x28, 0x28, 0x28, 0x74, 0x6d, 0x65, 0x6d, 0x5f, 0x61, 0x64
        /*00bd*/ 	.byte	0x64, 0x72, 0x20, 0x3e, 0x3e, 0x20, 0x31, 0x36, 0x29, 0x20, 0x2f, 0x20, 0x33, 0x32, 0x29, 0x20
        /*00cd*/ 	.byte	0x25, 0x20, 0x34, 0x29, 0x00
	.type		__unnamed_1,@object
	.size		__unnamed_1,(__unnamed_2 - __unnamed_1)
__unnamed_1:
        /*00d2*/ 	.byte	0x61, 0x75, 0x74, 0x6f, 0x20, 0x63, 0x75, 0x74, 0x65, 0x3a, 0x3a, 0x61, 0x73, 0x5f, 0x70, 0x6f
        /* <DEDUP_REMOVED lines=24> */
        /*0262*/ 	.byte	0x34, 0x30, 0x39, 0x36, 0x3e, 0x3e, 0x3e, 0x3e, 0x5d, 0x00
	.type		__unnamed_2,@object
	.size		__unnamed_2,(.L_2 - __unnamed_2)
__unnamed_2:
        /* <DEDUP_REMOVED lines=43> */
        /*051c*/ 	.byte	0x65, 0x3a, 0x3a, 0x43, 0x3c, 0x30, 0x3e, 0x3e, 0x3e, 0x3e, 0x5d, 0x00
.L_2:


//--------------------- .nv.shared._ZN7cutlass13device_kernelINS_4gemm6kernel13GemmUniversalIN4cute5tupleIJiiiiEEENS1_10collective13CollectiveMmaINS1_35MainloopSm100TmaUmmaWarpSpecializedILi2ELi2ELi2ENS5_IJNS4_1CILi2EEENSA_ILi1EEESC_EEEEENS5_IJNSA_ILi256EEESF_NSA_ILi64EEEEEENS_10tfloat32_tENS5_IJlSC_lEEESI_SJ_NS4_8TiledMMAINS4_8MMA_AtomIJNS4_23SM100_MMA_TF32_2x1SM_SSISI_SI_fLi256ELi256ELNS4_4UMMA5MajorE0ELSO_0ELNSN_7ScaleInE0ELSP_0EEEEEENS4_6LayoutINS5_IJSC_SC_SC_EEENS5_IJNSA_ILi0EEESU_SU_EEEEENS5_IJNS4_10UnderscoreESX_SX_EEEEENS4_18SM100_TMA_2SM_LOADENS4_14ComposedLayoutINS4_7SwizzleILi3ELi4ELi3EEENS4_18smem_ptr_flag_bitsILi32EEENSS_INS5_IJNSA_ILi8EEENSA_ILi32EEEEEENS5_IJS17_SC_EEEEEEEvNS4_8identityES10_S1B_vS1C_EENS_8epilogue10collective18CollectiveEpilogueINS1E_23Sm100TmaWarpSpecializedILi4ELi2ELi32ELb1ELb0EEEJNS5_IJNSA_ILi128EEESF_SG_EEENS5_IJNSS_IS1J_SC_EENSS_IS17_SC_EEEEESI_SJ_SI_SJ_NS1E_6fusion15FusionCallbacksIS1I_NS1O_17LinearCombinationISI_fSI_fLNS_15FloatRoundStyleE2EEES1K_S1N_JEEENS4_5SM1004TMEM4LOAD26SM100_TMEM_LOAD_32dp32b32xENS4_13SM90_TMA_LOADES1B_NS4_39AutoVectorizingCopyWithAssumedAlignmentILi128EEENS4_14SM90_TMA_STOREES1B_S20_S20_EEEvvEEEEvNT_6ParamsE --------------------------
	.section	.nv.shared._ZN7cutlass13device_kernelINS_4gemm6kernel13GemmUniversalIN4cute5tupleIJiiiiEEENS1_10collective13CollectiveMmaINS1_35MainloopSm100TmaUmmaWarpSpecializedILi2ELi2ELi2ENS5_IJNS4_1CILi2EEENSA_ILi1EEESC_EEEEENS5_IJNSA_ILi256EEESF_NSA_ILi64EEEEEENS_10tfloat32_tENS5_IJlSC_lEEESI_SJ_NS4_8TiledMMAINS4_8MMA_AtomIJNS4_23SM100_MMA_TF32_2x1SM_SSISI_SI_fLi256ELi256ELNS4_4UMMA5MajorE0ELSO_0ELNSN_7ScaleInE0ELSP_0EEEEEENS4_6LayoutINS5_IJSC_SC_SC_EEENS5_IJNSA_ILi0EEESU_SU_EEEEENS5_IJNS4_10UnderscoreESX_SX_EEEEENS4_18SM100_TMA_2SM_LOADENS4_14ComposedLayoutINS4_7SwizzleILi3ELi4ELi3EEENS4_18smem_ptr_flag_bitsILi32EEENSS_INS5_IJNSA_ILi8EEENSA_ILi32EEEEEENS5_IJS17_SC_EEEEEEEvNS4_8identityES10_S1B_vS1C_EENS_8epilogue10collective18CollectiveEpilogueINS1E_23Sm100TmaWarpSpecializedILi4ELi2ELi32ELb1ELb0EEEJNS5_IJNSA_ILi128EEESF_SG_EEENS5_IJNSS_IS1J_SC_EENSS_IS17_SC_EEEEESI_SJ_SI_SJ_NS1E_6fusion15FusionCallbacksIS1I_NS1O_17LinearCombinationISI_fSI_fLNS_15FloatRoundStyleE2EEES1K_S1N_JEEENS4_5SM1004TMEM4LOAD26SM100_TMEM_LOAD_32dp32b32xENS4_13SM90_TMA_LOADES1B_NS4_39AutoVectorizingCopyWithAssumedAlignmentILi128EEENS4_14SM90_TMA_STOREES1B_S20_S20_EEEvvEEEEvNT_6ParamsE,"aw",@nobits
	.sectionflags	@""
	.align	16
	.zero		1024


//--------------------- .nv.shared.reserved.0     --------------------------
	.section	.nv.shared.reserved.0,"aw",@nobits
	.weak		__nv_reservedSMEM_offset_0_alias
	.size		__nv_reservedSMEM_offset_0_alias, 0, 64
	.other		__nv_reservedSMEM_offset_0_alias,@"STO_CUDA_RESERVED_SHARED STV_DEFAULT"
__nv_reservedSMEM_offset_0_alias:
	.zero		0
.nv.shared.reserved.0:
	.zero		64
	.weak		__nv_reservedSMEM_tcgen05_partition
	.type		__nv_reservedSMEM_tcgen05_partition,@object
	.size		__nv_reservedSMEM_tcgen05_partition,(.L_0 - __nv_reservedSMEM_tcgen05_partition)
__nv_reservedSMEM_tcgen05_partition:
	.zero		32
.L_0:


//--------------------- .nv.global                --------------------------
	.section	.nv.global,"aw",@nobits
.nv.global:
	.type		_ZN40_INTERNAL_e11eeec9_4_k_cu_54ec3463_301374cute1_E,@object
	.size		_ZN40_INTERNAL_e11eeec9_4_k_cu_54ec3463_301374cute1_E,(_ZN40_INTERNAL_e11eeec9_4_k_cu_54ec3463_301374cuda3std3__45__cpo6cbeginE - _ZN40_INTERNAL_e11eeec9_4_k_cu_54ec3463_301374cute1_E)
_ZN40_INTERNAL_e11eeec9_4_k_cu_54ec3463_301374cute1_E:
	.zero		1
	.type		_ZN40_INTERNAL_e11eeec9_4_k_cu_54ec3463_301374cuda3std3__45__cpo6cbeginE,@object
	.size		_ZN40_INTERNAL_e11eeec9_4_k_cu_54ec3463_301374cuda3std3__45__cpo6cbeginE,(_ZN40_INTERNAL_e11eeec9_4_k_cu_54ec3463_301374cuda3std3__48in_placeE - _ZN40_INTERNAL_e11eeec9_4_k_cu_54ec3463_301374cuda3std3__45__cpo6cbeginE)
_ZN40_INTERNAL_e11eeec9_4_k_cu_54ec3463_301374cuda3std3__45__cpo6cbeginE:
	.zero		1
	.type		_ZN40_INTERNAL_e11eeec9_4_k_cu_54ec3463_301374cuda3std3__48in_placeE,@object
	.size		_ZN40_INTERNAL_e11eeec9_4_k_cu_54ec3463_301374cuda3std3__48in_placeE,(_ZN40_INTERNAL_e11eeec9_4_k_cu_54ec3463_301374cuda3std6ranges3__45__cpo9iter_moveE - _ZN40_INTERNAL_e11eeec9_4_k_cu_54ec3463_301374cuda3std3__48in_placeE)
_ZN40_INTERNAL_e11eeec9_4_k_cu_54ec3463_301374cuda3std3__48in_placeE:
	.zero		1
	.type		_ZN40_INTERNAL_e11eeec9_4_k_cu_54ec3463_301374cuda3std6ranges3__45__cpo9iter_moveE,@object
	.size		_ZN40_INTERNAL_e11eeec9_4_k_cu_54ec3463_301374cuda3std6ranges3__45__cpo9iter_moveE,(_ZN40_INTERNAL_e11eeec9_4_k_cu_54ec3463_301374cuda3std3__45__cpo5beginE - _ZN40_INTERNAL_e11eeec9_4_k_cu_54ec3463_301374cuda3std6ranges3__45__cpo9iter_moveE)
_ZN40_INTERNAL_e11eeec9_4_k_cu_54ec3463_301374cuda3std6ranges3__45__cpo9iter_moveE:
	.zero		1
	.type		_ZN40_INTERNAL_e11eeec9_4_k_cu_54ec3463_301374cuda3std3__45__cpo5beginE,@object
	.size		_ZN40_INTERNAL_e11eeec9_4_k_cu_54ec3463_301374cuda3std3__45__cpo5beginE,(_ZN40_INTERNAL_e11eeec9_4_k_cu_54ec3463_301374cuda3std3__442_GLOBAL__N__e11eeec9_4_k_cu_54ec3463_301376ignoreE - _ZN40_INTERNAL_e11eeec9_4_k_cu_54ec3463_301374cuda3std3__45__cpo5beginE)
_ZN40_INTERNAL_e11eeec9_4_k_cu_54ec3463_301374cuda3std3__45__cpo5beginE:
	.zero		1
	.type		_ZN40_INTERNAL_e11eeec9_4_k_cu_54ec3463_301374cuda3std3__442_GLOBAL__N__e11eeec9_4_k_cu_54ec3463_301376ignoreE,@object
	.size		_ZN40_INTERNAL_e11eeec9_4_k_cu_54ec3463_301374cuda3std3__442_GLOBAL__N__e11eeec9_4_k_cu_54ec3463_301376ignoreE,(_ZN40_INTERNAL_e11eeec9_4_k_cu_54ec3463_301374cute7productE - _ZN40_INTERNAL_e11eeec9_4_k_cu_54ec3463_301374cuda3std3__442_GLOBAL__N__e11eeec9_4_k_cu_54ec3463_301376ignoreE)
_ZN40_INTERNAL_e11eeec9_4_k_cu_54ec3463_301374cuda3std3__442_GLOBAL__N__e11eeec9_4_k_cu_54ec3463_301376ignoreE:
	.zero		1
	.type		_ZN40_INTERNAL_e11eeec9_4_k_cu_54ec3463_301374cute7productE,@object
	.size		_ZN40_INTERNAL_e11eeec9_4_k_cu_54ec3463_301374cute7productE,(_ZN40_INTERNAL_e11eeec9_4_k_cu_54ec3463_301374cuda3std3__45__cpo3endE - _ZN40_INTERNAL_e11eeec9_4_k_cu_54ec3463_301374cute7productE)
_ZN40_INTERNAL_e11eeec9_4_k_cu_54ec3463_301374cute7productE:
	.zero		1
	.type		_ZN40_INTERNAL_e11eeec9_4_k_cu_54ec3463_301374cuda3std3__45__cpo3endE,@object
	.size		_ZN40_INTERNAL_e11eeec9_4_k_cu_54ec3463_301374cuda3std3__45__cpo3endE,(_ZN40_INTERNAL_e11eeec9_4_k_cu_54ec3463_301374cuda3std3__419piecewise_constructE - _ZN40_INTERNAL_e11eeec9_4_k_cu_54ec3463_301374cuda3std3__45__cpo3endE)
_ZN40_INTERNAL_e11eeec9_4_k_cu_54ec3463_301374cuda3std3__45__cpo3endE:
	.zero		1
	.type		_ZN40_INTERNAL_e11eeec9_4_k_cu_54ec3463_301374cuda3std3__419piecewise_constructE,@object
	.size		_ZN40_INTERNAL_e11eeec9_4_k_cu_54ec3463_301374cuda3std3__419piecewise_constructE,(_ZN40_INTERNAL_e11eeec9_4_k_cu_54ec3463_301374cuda3std3__45__cpo4cendE - _ZN40_INTERNAL_e11eeec9_4_k_cu_54ec3463_301374cuda3std3__419piecewise_constructE)
_ZN40_INTERNAL_e11eeec9_4_k_cu_54ec3463_301374cuda3std3__419piecewise_constructE:
	.zero		1
	.type		_ZN40_INTERNAL_e11eeec9_4_k_cu_54ec3463_301374cuda3std3__45__cpo4cendE,@object
	.size		_ZN40_INTERNAL_e11eeec9_4_k_cu_54ec3463_301374cuda3std3__45__cpo4cendE,(_ZN40_INTERNAL_e11eeec9_4_k_cu_54ec3463_301374cuda3std6ranges3__45__cpo4swapE - _ZN40_INTERNAL_e11eeec9_4_k_cu_54ec3463_301374cuda3std3__45__cpo4cendE)
_ZN40_INTERNAL_e11eeec9_4_k_cu_54ec3463_301374cuda3std3__45__cpo4cendE:
	.zero		1
	.type		_ZN40_INTERNAL_e11eeec9_4_k_cu_54ec3463_301374cuda3std6ranges3__45__cpo4swapE,@object
	.size		_ZN40_INTERNAL_e11eeec9_4_k_cu_54ec3463_301374cuda3std6ranges3__45__cpo4swapE,(.L_10 - _ZN40_INTERNAL_e11eeec9_4_k_cu_54ec3463_301374cuda3std6ranges3__45__cpo4swapE)
_ZN40_INTERNAL_e11eeec9_4_k_cu_54ec3463_301374cuda3std6ranges3__45__cpo4swapE:
	.zero		1
.L_10:


//--------------------- .nv.constant0._ZN7cutlass13device_kernelINS_4gemm6kernel13GemmUniversalIN4cute5tupleIJiiiiEEENS1_10collective13CollectiveMmaINS1_35MainloopSm100TmaUmmaWarpSpecializedILi2ELi2ELi2ENS5_IJNS4_1CILi2EEENSA_ILi1EEESC_EEEEENS5_IJNSA_ILi256EEESF_NSA_ILi64EEEEEENS_10tfloat32_tENS5_IJlSC_lEEESI_SJ_NS4_8TiledMMAINS4_8MMA_AtomIJNS4_23SM100_MMA_TF32_2x1SM_SSISI_SI_fLi256ELi256ELNS4_4UMMA5MajorE0ELSO_0ELNSN_7ScaleInE0ELSP_0EEEEEENS4_6LayoutINS5_IJSC_SC_SC_EEENS5_IJNSA_ILi0EEESU_SU_EEEEENS5_IJNS4_10UnderscoreESX_SX_EEEEENS4_18SM100_TMA_2SM_LOADENS4_14ComposedLayoutINS4_7SwizzleILi3ELi4ELi3EEENS4_18smem_ptr_flag_bitsILi32EEENSS_INS5_IJNSA_ILi8EEENSA_ILi32EEEEEENS5_IJS17_SC_EEEEEEEvNS4_8identityES10_S1B_vS1C_EENS_8epilogue10collective18CollectiveEpilogueINS1E_23Sm100TmaWarpSpecializedILi4ELi2ELi32ELb1ELb0EEEJNS5_IJNSA_ILi128EEESF_SG_EEENS5_IJNSS_IS1J_SC_EENSS_IS17_SC_EEEEESI_SJ_SI_SJ_NS1E_6fusion15FusionCallbacksIS1I_NS1O_17LinearCombinationISI_fSI_fLNS_15FloatRoundStyleE2EEES1K_S1N_JEEENS4_5SM1004TMEM4LOAD26SM100_TMEM_LOAD_32dp32b32xENS4_13SM90_TMA_LOADES1B_NS4_39AutoVectorizingCopyWithAssumedAlignmentILi128EEENS4_14SM90_TMA_STOREES1B_S20_S20_EEEvvEEEEvNT_6ParamsE --------------------------
	.section	.nv.constant0._ZN7cutlass13device_kernelINS_4gemm6kernel13GemmUniversalIN4cute5tupleIJiiiiEEENS1_10collective13CollectiveMmaINS1_35MainloopSm100TmaUmmaWarpSpecializedILi2ELi2ELi2ENS5_IJNS4_1CILi2EEENSA_ILi1EEESC_EEEEENS5_IJNSA_ILi256EEESF_NSA_ILi64EEEEEENS_10tfloat32_tENS5_IJlSC_lEEESI_SJ_NS4_8TiledMMAINS4_8MMA_AtomIJNS4_23SM100_MMA_TF32_2x1SM_SSISI_SI_fLi256ELi256ELNS4_4UMMA5MajorE0ELSO_0ELNSN_7ScaleInE0ELSP_0EEEEEENS4_6LayoutINS5_IJSC_SC_SC_EEENS5_IJNSA_ILi0EEESU_SU_EEEEENS5_IJNS4_10UnderscoreESX_SX_EEEEENS4_18SM100_TMA_2SM_LOADENS4_14ComposedLayoutINS4_7SwizzleILi3ELi4ELi3EEENS4_18smem_ptr_flag_bitsILi32EEENSS_INS5_IJNSA_ILi8EEENSA_ILi32EEEEEENS5_IJS17_SC_EEEEEEEvNS4_8identityES10_S1B_vS1C_EENS_8epilogue10collective18CollectiveEpilogueINS1E_23Sm100TmaWarpSpecializedILi4ELi2ELi32ELb1ELb0EEEJNS5_IJNSA_ILi128EEESF_SG_EEENS5_IJNSS_IS1J_SC_EENSS_IS17_SC_EEEEESI_SJ_SI_SJ_NS1E_6fusion15FusionCallbacksIS1I_NS1O_17LinearCombinationISI_fSI_fLNS_15FloatRoundStyleE2EEES1K_S1N_JEEENS4_5SM1004TMEM4LOAD26SM100_TMEM_LOAD_32dp32b32xENS4_13SM90_TMA_LOADES1B_NS4_39AutoVectorizingCopyWithAssumedAlignmentILi128EEENS4_14SM90_TMA_STOREES1B_S20_S20_EEEvvEEEEvNT_6ParamsE,"a",@progbits
	.sectionflags	@""
	.align	4
.nv.constant0._ZN7cutlass13device_kernelINS_4gemm6kernel13GemmUniversalIN4cute5tupleIJiiiiEEENS1_10collective13CollectiveMmaINS1_35MainloopSm100TmaUmmaWarpSpecializedILi2ELi2ELi2ENS5_IJNS4_1CILi2EEENSA_ILi1EEESC_EEEEENS5_IJNSA_ILi256EEESF_NSA_ILi64EEEEEENS_10tfloat32_tENS5_IJlSC_lEEESI_SJ_NS4_8TiledMMAINS4_8MMA_AtomIJNS4_23SM100_MMA_TF32_2x1SM_SSISI_SI_fLi256ELi256ELNS4_4UMMA5MajorE0ELSO_0ELNSN_7ScaleInE0ELSP_0EEEEEENS4_6LayoutINS5_IJSC_SC_SC_EEENS5_IJNSA_ILi0EEESU_SU_EEEEENS5_IJNS4_10UnderscoreESX_SX_EEEEENS4_18SM100_TMA_2SM_LOADENS4_14ComposedLayoutINS4_7SwizzleILi3ELi4ELi3EEENS4_18smem_ptr_flag_bitsILi32EEENSS_INS5_IJNSA_ILi8EEENSA_ILi32EEEEEENS5_IJS17_SC_EEEEEEEvNS4_8identityES10_S1B_vS1C_EENS_8epilogue10collective18CollectiveEpilogueINS1E_23Sm100TmaWarpSpecializedILi4ELi2ELi32ELb1ELb0EEEJNS5_IJNSA_ILi128EEESF_SG_EEENS5_IJNSS_IS1J_SC_EENSS_IS17_SC_EEEEESI_SJ_SI_SJ_NS1E_6fusion15FusionCallbacksIS1I_NS1O_17LinearCombinationISI_fSI_fLNS_15FloatRoundStyleE2EEES1K_S1N_JEEENS4_5SM1004TMEM4LOAD26SM100_TMEM_LOAD_32dp32b32xENS4_13SM90_TMA_LOADES1B_NS4_39AutoVectorizingCopyWithAssumedAlignmentILi128EEENS4_14SM90_TMA_STOREES1B_S20_S20_EEEvvEEEEvNT_6ParamsE:
	.zero		2944


//--------------------- SYMBOLS --------------------------

	.type		.nv.reservedSmem.offset0,@object
	.size		.nv.reservedSmem.offset0,0x4
	.type		.nv.reservedSmem.cap,@object
	.size		.nv.reservedSmem.cap,0x4
	.type		__assertfail,@function
